	.target	sm_80

	.elftype	@"ET_EXEC"


//--------------------- .note.nv.tkinfo           --------------------------
	.section	.note.nv.tkinfo,"",@"SHT_NOTE"
	.sectionflags	@"SHF_NOTE_NV_TKINFO"
	.tkinfo
        /*0018*/ 	.word	0x00000002
        /*0030*/ 	.string	""
        /*0030*/ 	.string	"ptxas"
        /*0030*/ 	.string	"Cuda compilation tools, release 13.0, V13.0.88"
        /*0030*/ 	.string	"Build cuda_13.0.r13.0/compiler.36424714_0"
        /*0030*/ 	.string	"-v  -suppress-debug-info  -lineinfo  -arch sm_80 "



//--------------------- .note.nv.cuinfo           --------------------------
	.section	.note.nv.cuinfo,"",@"SHT_NOTE"
	.sectionflags	@"SHF_NOTE_NV_CUINFO"
        /*0018*/ 	.short	0x0002
        /*001a*/ 	.short	0x0050
        /*001c*/ 	.short	0x0082
	.zero		2


//--------------------- .nv.info                  --------------------------
	.section	.nv.info,"",@"SHT_CUDA_INFO"
	.align	4


	//----- nvinfo : EIATTR_REGCOUNT
	.align		4
        /*0000*/ 	.byte	0x04, 0x2f
        /*0002*/ 	.short	(.L_1 - .L_0)
	.align		4
.L_0:
        /*0004*/ 	.word	index@(matmul_kernel)
        /*0008*/ 	.word	0x000000ff


	//----- nvinfo : EIATTR_FRAME_SIZE
	.align		4
.L_1:
        /*000c*/ 	.byte	0x04, 0x11
        /*000e*/ 	.short	(.L_3 - .L_2)
	.align		4
.L_2:
        /*0010*/ 	.word	index@(matmul_kernel)
        /*0014*/ 	.word	0x00001bd8


	//----- nvinfo : EIATTR_MIN_STACK_SIZE
	.align		4
.L_3:
        /*0018*/ 	.byte	0x04, 0x12
        /*001a*/ 	.short	(.L_5 - .L_4)
	.align		4
.L_4:
        /*001c*/ 	.word	index@(matmul_kernel)
        /*0020*/ 	.word	0x00001bd8
.L_5:


//--------------------- .nv.info.matmul_kernel    --------------------------
	.section	.nv.info.matmul_kernel,"",@"SHT_CUDA_INFO"
	.sectionflags	@""
	.align	4


	//----- nvinfo : EIATTR_CUDA_API_VERSION
	.align		4
        /*0000*/ 	.byte	0x04, 0x37
        /*0002*/ 	.short	(.L_7 - .L_6)
.L_6:
        /*0004*/ 	.word	0x00000082


	//----- nvinfo : EIATTR_SW2861232_WAR
	.align		4
.L_7:
        /*0008*/ 	.byte	0x01, 0x35
	.zero		2


	//----- nvinfo : EIATTR_PARAM_CBANK
	.align		4
        /*000c*/ 	.byte	0x04, 0x0a
        /*000e*/ 	.short	(.L_9 - .L_8)
	.align		4
.L_8:
        /*0010*/ 	.word	index@(.nv.constant0.matmul_kernel)
        /*0014*/ 	.short	0x0160
        /*0016*/ 	.short	0x0050


	//----- nvinfo : EIATTR_CBANK_PARAM_SIZE
	.align		4
.L_9:
        /*0018*/ 	.byte	0x03, 0x19
        /*001a*/ 	.short	0x0050


	//----- nvinfo : EIATTR_KPARAM_INFO
	.align		4
        /*001c*/ 	.byte	0x04, 0x17
        /*001e*/ 	.short	(.L_11 - .L_10)
.L_10:
        /*0020*/ 	.word	0x00000000
        /*0024*/ 	.short	0x000d
        /*0026*/ 	.short	0x0048
        /*0028*/ 	.byte	0x00, 0xf4, 0x21, 0x00


	//----- nvinfo : EIATTR_KPARAM_INFO
	.align		4
.L_11:
        /*002c*/ 	.byte	0x04, 0x17
        /*002e*/ 	.short	(.L_13 - .L_12)
.L_12:
        /*0030*/ 	.word	0x00000000
        /*0034*/ 	.short	0x000c
        /*0036*/ 	.short	0x0040
        /*0038*/ 	.byte	0x00, 0xf4, 0x21, 0x00


	//----- nvinfo : EIATTR_KPARAM_INFO
	.align		4
.L_13:
        /*003c*/ 	.byte	0x04, 0x17
        /*003e*/ 	.short	(.L_15 - .L_14)
.L_14:
        /*0040*/ 	.word	0x00000000
        /*0044*/ 	.short	0x000b
        /*0046*/ 	.short	0x0038
        /*0048*/ 	.byte	0x00, 0xf0, 0x11, 0x00


	//----- nvinfo : EIATTR_KPARAM_INFO
	.align		4
.L_15:
        /*004c*/ 	.byte	0x04, 0x17
        /*004e*/ 	.short	(.L_17 - .L_16)
.L_16:
        /*0050*/ 	.word	0x00000000
        /*0054*/ 	.short	0x000a
        /*0056*/ 	.short	0x0034
        /*0058*/ 	.byte	0x00, 0xf0, 0x11, 0x00


	//----- nvinfo : EIATTR_KPARAM_INFO
	.align		4
.L_17:
        /*005c*/ 	.byte	0x04, 0x17
        /*005e*/ 	.short	(.L_19 - .L_18)
.L_18:
        /*0060*/ 	.word	0x00000000
        /*0064*/ 	.short	0x0009
        /*0066*/ 	.short	0x0030
        /*0068*/ 	.byte	0x00, 0xf0, 0x11, 0x00


	//----- nvinfo : EIATTR_KPARAM_INFO
	.align		4
.L_19:
        /*006c*/ 	.byte	0x04, 0x17
        /*006e*/ 	.short	(.L_21 - .L_20)
.L_20:
        /*0070*/ 	.word	0x00000000
        /*0074*/ 	.short	0x0008
        /*0076*/ 	.short	0x002c
        /*0078*/ 	.byte	0x00, 0xf0, 0x11, 0x00


	//----- nvinfo : EIATTR_KPARAM_INFO
	.align		4
.L_21:
        /*007c*/ 	.byte	0x04, 0x17
        /*007e*/ 	.short	(.L_23 - .L_22)
.L_22:
        /*0080*/ 	.word	0x00000000
        /*0084*/ 	.short	0x0007
        /*0086*/ 	.short	0x0028
        /*0088*/ 	.byte	0x00, 0xf0, 0x11, 0x00


	//----- nvinfo : EIATTR_KPARAM_INFO
	.align		4
.L_23:
        /*008c*/ 	.byte	0x04, 0x17
        /*008e*/ 	.short	(.L_25 - .L_24)
.L_24:
        /*0090*/ 	.word	0x00000000
        /*0094*/ 	.short	0x0006
        /*0096*/ 	.short	0x0024
        /*0098*/ 	.byte	0x00, 0xf0, 0x11, 0x00


	//----- nvinfo : EIATTR_KPARAM_INFO
	.align		4
.L_25:
        /*009c*/ 	.byte	0x04, 0x17
        /*009e*/ 	.short	(.L_27 - .L_26)
.L_26:
        /*00a0*/ 	.word	0x00000000
        /*00a4*/ 	.short	0x0005
        /*00a6*/ 	.short	0x0020
        /*00a8*/ 	.byte	0x00, 0xf0, 0x11, 0x00


	//----- nvinfo : EIATTR_KPARAM_INFO
	.align		4
.L_27:
        /*00ac*/ 	.byte	0x04, 0x17
        /*00ae*/ 	.short	(.L_29 - .L_28)
.L_28:
        /*00b0*/ 	.word	0x00000000
        /*00b4*/ 	.short	0x0004
        /*00b6*/ 	.short	0x001c
        /*00b8*/ 	.byte	0x00, 0xf0, 0x11, 0x00


	//----- nvinfo : EIATTR_KPARAM_INFO
	.align		4
.L_29:
        /*00bc*/ 	.byte	0x04, 0x17
        /*00be*/ 	.short	(.L_31 - .L_30)
.L_30:
        /*00c0*/ 	.word	0x00000000
        /*00c4*/ 	.short	0x0003
        /*00c6*/ 	.short	0x0018
        /*00c8*/ 	.byte	0x00, 0xf0, 0x11, 0x00


	//----- nvinfo : EIATTR_KPARAM_INFO
	.align		4
.L_31:
        /*00cc*/ 	.byte	0x04, 0x17
        /*00ce*/ 	.short	(.L_33 - .L_32)
.L_32:
        /*00d0*/ 	.word	0x00000000
        /*00d4*/ 	.short	0x0002
        /*00d6*/ 	.short	0x0010
        /*00d8*/ 	.byte	0x00, 0xf4, 0x21, 0x00


	//----- nvinfo : EIATTR_KPARAM_INFO
	.align		4
.L_33:
        /*00dc*/ 	.byte	0x04, 0x17
        /*00de*/ 	.short	(.L_35 - .L_34)
.L_34:
        /*00e0*/ 	.word	0x00000000
        /*00e4*/ 	.short	0x0001
        /*00e6*/ 	.short	0x0008
        /*00e8*/ 	.byte	0x00, 0xf4, 0x21, 0x00


	//----- nvinfo : EIATTR_KPARAM_INFO
	.align		4
.L_35:
        /*00ec*/ 	.byte	0x04, 0x17
        /*00ee*/ 	.short	(.L_37 - .L_36)
.L_36:
        /*00f0*/ 	.word	0x00000000
        /*00f4*/ 	.short	0x0000
        /*00f6*/ 	.short	0x0000
        /*00f8*/ 	.byte	0x00, 0xf4, 0x21, 0x00


	//----- nvinfo : EIATTR_MAXREG_COUNT
	.align		4
.L_37:
        /*00fc*/ 	.byte	0x03, 0x1b
        /*00fe*/ 	.short	0x00ff


	//----- nvinfo : EIATTR_NUM_BARRIERS
	.align		4
        /*0100*/ 	.byte	0x02, 0x4c
        /*0102*/ 	.byte	0x01
	.zero		1


	//----- nvinfo : EIATTR_ANNOTATIONS
	.align		4
        /*0104*/ 	.byte	0x04, 0x55
        /*0106*/ 	.short	(.L_39 - .L_38)


	//   ....[0]....
.L_38:
        /*0108*/ 	.word	0x00000001
        /*010c*/ 	.byte	0xa0, 0x05, 0x00, 0x00, 0x01, 0x00, 0x00, 0x00, 0x50, 0x07, 0x00, 0x00, 0x01, 0x00, 0x00, 0x00
        /* <DEDUP_REMOVED lines=604> */
        /*26dc*/ 	.byte	0x90, 0x35, 0x01, 0x00, 0x01, 0x00, 0x00, 0x00, 0xa0, 0x35, 0x01, 0x00


	//----- nvinfo : EIATTR_MERCURY_ISA_VERSION
	.align		4
.L_39:
        /*26e8*/ 	.byte	0x03, 0x5f
        /*26ea*/ 	.short	0x0000


	//----- nvinfo : EIATTR_EXIT_INSTR_OFFSETS
	.align		4
        /*26ec*/ 	.byte	0x04, 0x1c
        /*26ee*/ 	.short	(.L_41 - .L_40)


	//   ....[0]....
.L_40:
        /*26f0*/ 	.word	0x00052790


	//   ....[1]....
        /*26f4*/ 	.word	0x000527b0


	//----- nvinfo : EIATTR_REQNTID
	.align		4
.L_41:
        /*26f8*/ 	.byte	0x04, 0x10
        /*26fa*/ 	.short	(.L_43 - .L_42)
.L_42:
        /*26fc*/ 	.word	0x00000080
        /*2700*/ 	.word	0x00000001
        /*2704*/ 	.word	0x00000001
.L_43:


//--------------------- .nv.callgraph             --------------------------
	.section	.nv.callgraph,"",@"SHT_CUDA_CALLGRAPH"
	.align	4
	.sectionentsize	8
	.align		4
        /*0000*/ 	.word	0x00000000
	.align		4
        /*0004*/ 	.word	0xffffffff
	.align		4
        /*0008*/ 	.word	0x00000000
	.align		4
        /*000c*/ 	.word	0xfffffffe
	.align		4
        /*0010*/ 	.word	0x00000000
	.align		4
        /*0014*/ 	.word	0xfffffffd
	.align		4
        /*0018*/ 	.word	0x00000000
	.align		4
        /*001c*/ 	.word	0xfffffffc


//--------------------- .nv.rel.action            --------------------------
	.section	.nv.rel.action,"",@"SHT_CUDA_RELOCINFO"
	.align	8
	.sectionentsize	8
        /*0000*/ 	.byte	0x73, 0x00, 0x00, 0x00, 0x00, 0x00, 0x00, 0x00, 0x00, 0x00, 0x00, 0x11, 0x25, 0x00, 0x05, 0x36


//--------------------- .nv.constant0.matmul_kernel --------------------------
	.section	.nv.constant0.matmul_kernel,"a",@progbits
	.sectionflags	@""
	.align	4
.nv.constant0.matmul_kernel:
	.zero		432


//--------------------- .text.matmul_kernel       --------------------------
	.section	.text.matmul_kernel,"ax",@progbits
	.sectioninfo	@"SHI_REGISTERS=255"
	.align	128
        .global         matmul_kernel
        .type           matmul_kernel,@function
        .size           matmul_kernel,(.L_x_3 - matmul_kernel)
        .other          matmul_kernel,@"STO_CUDA_ENTRY STV_DEFAULT"
matmul_kernel:
.text.matmul_kernel:
[----:B------:R-:W-:-:S03]  /*0000*/  IMAD.MOV.U32 R1, RZ, RZ, c[0x0][0x28] ;  /* 0x00000a00ff017624 */ /* 0x000fc600078e00ff */
[----:B------:R-:W-:Y:S01]  /*0010*/  IMAD.MOV.U32 R0, RZ, RZ, c[0x0][0x17c] ;  /* 0x00005f00ff007624 */ /* 0x000fe200078e00ff */
[----:B------:R-:W1:Y:S01]  /*0020*/  S2R R5, SR_CTAID.X ;  /* 0x0000000000057919 */ /* 0x000e620000002500 */
[----:B------:R-:W-:Y:S01]  /*0030*/  IADD3 R1, R1, -0x1bd8, RZ ;  /* 0xffffe42801017810 */ /* 0x000fe20007ffe0ff */
[----:B------:R-:W-:Y:S01]  /*0040*/  ULDC.64 UR8, c[0x0][0x118] ;  /* 0x0000460000087ab9 */ /* 0x000fe20000000a00 */
[----:B------:R-:W-:Y:S01]  /*0050*/  MOV R252, c[0x0][0x180] ;  /* 0x0000600000fc7a02 */ /* 0x000fe20000000f00 */
[----:B------:R-:W2:Y:S01]  /*0060*/  S2R R78, SR_TID.X ;  /* 0x00000000004e7919 */ /* 0x000ea20000002100 */
[----:B------:R-:W-:-:S04]  /*0070*/  IADD3 R0, R0, 0x7f, RZ ;  /* 0x0000007f00007810 */ /* 0x000fc80007ffe0ff */
[----:B------:R-:W-:-:S04]  /*0080*/  SHF.R.S32.HI R3, RZ, 0x1f, R0 ;  /* 0x0000001fff037819 */ /* 0x000fc80000011400 */
[----:B------:R-:W-:-:S04]  /*0090*/  LEA.HI R3, R3, R0, RZ, 0x7 ;  /* 0x0000000003037211 */ /* 0x000fc800078f38ff */
[----:B------:R-:W-:-:S05]  /*00a0*/  SHF.R.S32.HI R3, RZ, 0x7, R3 ;  /* 0x00000007ff037819 */ /* 0x000fca0000011403 */
[----:B------:R-:W-:Y:S01]  /*00b0*/  IMAD.SHL.U32 R4, R3, 0x8, RZ ;  /* 0x0000000803047824 */ /* 0x000fe200078e00ff */
[----:B-1----:R-:W-:-:S04]  /*00c0*/  IABS R8, R5 ;  /* 0x0000000500087213 */ /* 0x002fc80000000000 */
[-C--:B------:R-:W-:Y:S02]  /*00d0*/  IABS R7, R4.reuse ;  /* 0x0000000400077213 */ /* 0x080fe40000000000 */
[----:B------:R-:W-:Y:S02]  /*00e0*/  IABS R10, R4 ;  /* 0x00000004000a7213 */ /* 0x000fe40000000000 */
[----:B------:R-:W1:Y:S01]  /*00f0*/  I2F.RP R0, R7 ;  /* 0x0000000700007306 */ /* 0x000e620000209400 */
[----:B--2---:R-:W-:-:S07]  /*0100*/  LOP3.LUT R74, R78, 0x7f, RZ, 0xc0, !PT ;  /* 0x0000007f4e4a7812 */ /* 0x004fce00078ec0ff */
[----:B-1----:R-:W1:Y:S02]  /*0110*/  MUFU.RCP R0, R0 ;  /* 0x0000000000007308 */ /* 0x002e640000001000 */
[----:B-1----:R-:W-:Y:S01]  /*0120*/  IADD3 R2, R0, 0xffffffe, RZ ;  /* 0x0ffffffe00027810 */ /* 0x002fe20007ffe0ff */
[----:B------:R-:W-:Y:S01]  /*0130*/  IMAD.MOV R0, RZ, RZ, -R10 ;  /* 0x000000ffff007224 */ /* 0x000fe200078e0a0a */
[----:B------:R-:W-:-:S04]  /*0140*/  SHF.R.U32.HI R10, RZ, 0x6, R78 ;  /* 0x00000006ff0a7819 */ /* 0x000fc8000001164e */
[----:B------:R1:W2:Y:S01]  /*0150*/  F2I.FTZ.U32.TRUNC.NTZ R3, R2 ;  /* 0x0000000200037305 */ /* 0x0002a2000021f000 */
[----:B------:R-:W-:Y:S01]  /*0160*/  SGXT.U32 R10, R10, 0x1 ;  /* 0x000000010a0a781a */ /* 0x000fe20000000000 */
[----:B-1----:R-:W-:Y:S01]  /*0170*/  IMAD.MOV.U32 R2, RZ, RZ, RZ ;  /* 0x000000ffff027224 */ /* 0x002fe200078e00ff */
[----:B--2---:R-:W-:-:S05]  /*0180*/  IADD3 R6, RZ, -R3, RZ ;  /* 0x80000003ff067210 */ /* 0x004fca0007ffe0ff */
[----:B------:R-:W-:Y:S02]  /*0190*/  IMAD R9, R6, R7, RZ ;  /* 0x0000000706097224 */ /* 0x000fe400078e02ff */
[----:B------:R-:W-:Y:S02]  /*01a0*/  IMAD.MOV.U32 R6, RZ, RZ, R8 ;  /* 0x000000ffff067224 */ /* 0x000fe400078e0008 */
[----:B------:R-:W-:-:S06]  /*01b0*/  IMAD.HI.U32 R3, R3, R9, R2 ;  /* 0x0000000903037227 */ /* 0x000fcc00078e0002 */
[----:B------:R-:W-:-:S04]  /*01c0*/  IMAD.HI.U32 R3, R3, R6, RZ ;  /* 0x0000000603037227 */ /* 0x000fc800078e00ff */
[----:B------:R-:W-:-:S05]  /*01d0*/  IMAD R0, R3, R0, R6 ;  /* 0x0000000003007224 */ /* 0x000fca00078e0206 */
[----:B------:R-:W-:-:S13]  /*01e0*/  ISETP.GT.U32.AND P1, PT, R7, R0, PT ;  /* 0x000000000700720c */ /* 0x000fda0003f24070 */
[-C--:B------:R-:W-:Y:S02]  /*01f0*/  @!P1 IADD3 R0, R0, -R7.reuse, RZ ;  /* 0x8000000700009210 */ /* 0x080fe40007ffe0ff */
[----:B------:R-:W-:Y:S02]  /*0200*/  @!P1 IADD3 R3, R3, 0x1, RZ ;  /* 0x0000000103039810 */ /* 0x000fe40007ffe0ff */
[----:B------:R-:W-:Y:S02]  /*0210*/  ISETP.GE.U32.AND P0, PT, R0, R7, PT ;  /* 0x000000070000720c */ /* 0x000fe40003f06070 */
[----:B------:R-:W-:Y:S02]  /*0220*/  LOP3.LUT R0, R5, R4, RZ, 0x3c, !PT ;  /* 0x0000000405007212 */ /* 0x000fe400078e3cff */
[----:B------:R-:W-:Y:S02]  /*0230*/  ISETP.NE.AND P1, PT, R4, RZ, PT ;  /* 0x000000ff0400720c */ /* 0x000fe40003f25270 */
[----:B------:R-:W-:Y:S01]  /*0240*/  ISETP.GE.AND P2, PT, R0, RZ, PT ;  /* 0x000000ff0000720c */ /* 0x000fe20003f46270 */
[----:B------:R-:W-:-:S05]  /*0250*/  IMAD.MOV.U32 R0, RZ, RZ, c[0x0][0x178] ;  /* 0x00005e00ff007624 */ /* 0x000fca00078e00ff */
[----:B------:R-:W-:Y:S02]  /*0260*/  IADD3 R0, R0, 0x1ff, RZ ;  /* 0x000001ff00007810 */ /* 0x000fe40007ffe0ff */
[----:B------:R-:W-:-:S05]  /*0270*/  @P0 IADD3 R3, R3, 0x1, RZ ;  /* 0x0000000103030810 */ /* 0x000fca0007ffe0ff */
[----:B------:R-:W-:Y:S01]  /*0280*/  IMAD.MOV.U32 R2, RZ, RZ, R3 ;  /* 0x000000ffff027224 */ /* 0x000fe200078e0003 */
[----:B------:R-:W-:-:S03]  /*0290*/  SHF.R.S32.HI R3, RZ, 0x1f, R0 ;  /* 0x0000001fff037819 */ /* 0x000fc60000011400 */
[----:B------:R-:W-:Y:S01]  /*02a0*/  @!P2 IMAD.MOV R2, RZ, RZ, -R2 ;  /* 0x000000ffff02a224 */ /* 0x000fe200078e0a02 */
[----:B------:R-:W-:Y:S02]  /*02b0*/  @!P1 LOP3.LUT R2, RZ, R4, RZ, 0x33, !PT ;  /* 0x00000004ff029212 */ /* 0x000fe400078e33ff */
[----:B------:R-:W-:Y:S02]  /*02c0*/  LEA.HI R3, R3, R0, RZ, 0x9 ;  /* 0x0000000003037211 */ /* 0x000fe400078f48ff */
[----:B------:R-:W-:Y:S01]  /*02d0*/  SHF.L.U32 R12, R2, 0x3, RZ ;  /* 0x00000003020c7819 */ /* 0x000fe200000006ff */
[----:B------:R-:W-:-:S03]  /*02e0*/  IMAD.MOV R2, RZ, RZ, -R2 ;  /* 0x000000ffff027224 */ /* 0x000fc600078e0a02 */
[----:B------:R-:W-:Y:S01]  /*02f0*/  LEA.HI.SX32 R3, R3, -R12, 0x17 ;  /* 0x8000000c03037211 */ /* 0x000fe200078fbaff */
[----:B------:R-:W-:Y:S02]  /*0300*/  IMAD R15, R4, R2, R5 ;  /* 0x00000002040f7224 */ /* 0x000fe400078e0205 */
[----:B------:R-:W-:Y:S01]  /*0310*/  IMAD.MOV.U32 R2, RZ, RZ, RZ ;  /* 0x000000ffff027224 */ /* 0x000fe200078e00ff */
[----:B------:R-:W-:Y:S02]  /*0320*/  IMNMX R14, R3, 0x8, PT ;  /* 0x00000008030e7817 */ /* 0x000fe40003800200 */
[----:B------:R-:W-:Y:S02]  /*0330*/  IABS R4, R15 ;  /* 0x0000000f00047213 */ /* 0x000fe40000000000 */
[----:B------:R-:W-:-:S04]  /*0340*/  IABS R7, R14 ;  /* 0x0000000e00077213 */ /* 0x000fc80000000000 */
[----:B------:R-:W1:Y:S08]  /*0350*/  I2F.RP R0, R7 ;  /* 0x0000000700007306 */ /* 0x000e700000209400 */
[----:B-1----:R-:W1:Y:S02]  /*0360*/  MUFU.RCP R0, R0 ;  /* 0x0000000000007308 */ /* 0x002e640000001000 */
[----:B-1----:R-:W-:-:S02]  /*0370*/  IADD3 R3, R0, 0xffffffe, RZ ;  /* 0x0ffffffe00037810 */ /* 0x002fc40007ffe0ff */
[----:B------:R-:W-:-:S04]  /*0380*/  IABS R0, c[0x0][0x17c] ;  /* 0x00005f0000007a13 */ /* 0x000fc80000000000 */
[----:B------:R-:W1:Y:S02]  /*0390*/  F2I.FTZ.U32.TRUNC.NTZ R3, R3 ;  /* 0x0000000300037305 */ /* 0x000e64000021f000 */
[----:B-1----:R-:W-:-:S04]  /*03a0*/  IMAD.MOV R6, RZ, RZ, -R3 ;  /* 0x000000ffff067224 */ /* 0x002fc800078e0a03 */
[----:B------:R-:W-:Y:S01]  /*03b0*/  IMAD R5, R6, R7, RZ ;  /* 0x0000000706057224 */ /* 0x000fe200078e02ff */
[----:B------:R-:W-:-:S03]  /*03c0*/  IABS R6, R14 ;  /* 0x0000000e00067213 */ /* 0x000fc60000000000 */
[----:B------:R-:W-:Y:S01]  /*03d0*/  IMAD.HI.U32 R2, R3, R5, R2 ;  /* 0x0000000503027227 */ /* 0x000fe200078e0002 */
[----:B------:R-:W-:Y:S02]  /*03e0*/  IADD3 R5, RZ, -R6, RZ ;  /* 0x80000006ff057210 */ /* 0x000fe40007ffe0ff */
[----:B------:R-:W1:Y:S03]  /*03f0*/  I2F.RP R6, R0 ;  /* 0x0000000000067306 */ /* 0x000e660000209400 */
[----:B------:R-:W-:-:S04]  /*0400*/  IMAD.HI.U32 R3, R2, R4, RZ ;  /* 0x0000000402037227 */ /* 0x000fc800078e00ff */
[----:B------:R-:W-:Y:S01]  /*0410*/  IMAD R2, R3, R5, R4 ;  /* 0x0000000503027224 */ /* 0x000fe200078e0204 */
[----:B------:R-:W-:-:S04]  /*0420*/  IABS R4, c[0x0][0x178] ;  /* 0x00005e0000047a13 */ /* 0x000fc80000000000 */
[----:B------:R-:W-:Y:S01]  /*0430*/  ISETP.GT.U32.AND P1, PT, R7, R2, PT ;  /* 0x000000020700720c */ /* 0x000fe20003f24070 */
[----:B-1----:R-:W1:-:S12]  /*0440*/  MUFU.RCP R6, R6 ;  /* 0x0000000600067308 */ /* 0x002e580000001000 */
[----:B------:R-:W-:Y:S01]  /*0450*/  @!P1 IMAD.IADD R2, R2, 0x1, -R7 ;  /* 0x0000000102029824 */ /* 0x000fe200078e0a07 */
[----:B------:R-:W-:Y:S02]  /*0460*/  @!P1 IADD3 R3, R3, 0x1, RZ ;  /* 0x0000000103039810 */ /* 0x000fe40007ffe0ff */
[----:B------:R-:W-:Y:S02]  /*0470*/  ISETP.NE.AND P1, PT, R14, RZ, PT ;  /* 0x000000ff0e00720c */ /* 0x000fe40003f25270 */
[----:B------:R-:W-:Y:S01]  /*0480*/  ISETP.GE.U32.AND P0, PT, R2, R7, PT ;  /* 0x000000070200720c */ /* 0x000fe20003f06070 */
[----:B------:R-:W-:Y:S01]  /*0490*/  IMAD.MOV.U32 R2, RZ, RZ, R4 ;  /* 0x000000ffff027224 */ /* 0x000fe200078e0004 */
[----:B------:R-:W-:Y:S02]  /*04a0*/  LOP3.LUT R4, R15, R14, RZ, 0x3c, !PT ;  /* 0x0000000e0f047212 */ /* 0x000fe400078e3cff */
[----:B-1----:R-:W-:Y:S01]  /*04b0*/  IADD3 R8, R6, 0xffffffe, RZ ;  /* 0x0ffffffe06087810 */ /* 0x002fe20007ffe0ff */
[----:B------:R-:W1:Y:S01]  /*04c0*/  I2F.RP R5, R2 ;  /* 0x0000000200057306 */ /* 0x000e620000209400 */
[----:B------:R-:W-:-:S07]  /*04d0*/  ISETP.GE.AND P2, PT, R4, RZ, PT ;  /* 0x000000ff0400720c */ /* 0x000fce0003f46270 */
[----:B------:R-:W-:Y:S01]  /*04e0*/  @P0 IADD3 R3, R3, 0x1, RZ ;  /* 0x0000000103030810 */ /* 0x000fe20007ffe0ff */
[----:B------:R2:W3:Y:S04]  /*04f0*/  F2I.FTZ.U32.TRUNC.NTZ R9, R8 ;  /* 0x0000000800097305 */ /* 0x0004e8000021f000 */
[----:B------:R-:W-:-:S04]  /*0500*/  IMAD.MOV.U32 R13, RZ, RZ, R3 ;  /* 0x000000ffff0d7224 */ /* 0x000fc800078e0003 */
[----:B-1----:R-:W1:Y:S01]  /*0510*/  MUFU.RCP R5, R5 ;  /* 0x0000000500057308 */ /* 0x002e620000001000 */
[----:B------:R-:W-:Y:S01]  /*0520*/  @!P2 IADD3 R13, -R13, RZ, RZ ;  /* 0x000000ff0d0da210 */ /* 0x000fe20007ffe1ff */
[----:B--2---:R-:W-:Y:S01]  /*0530*/  IMAD.MOV.U32 R8, RZ, RZ, RZ ;  /* 0x000000ffff087224 */ /* 0x004fe200078e00ff */
[----:B------:R-:W-:-:S05]  /*0540*/  @!P1 LOP3.LUT R13, RZ, R14, RZ, 0x33, !PT ;  /* 0x0000000eff0d9212 */ /* 0x000fca00078e33ff */
[----:B------:R-:W-:Y:S02]  /*0550*/  IMAD.SHL.U32 R11, R13, 0x80, RZ ;  /* 0x000000800d0b7824 */ /* 0x000fe400078e00ff */
[----:B---3--:R-:W-:Y:S02]  /*0560*/  IMAD.MOV R3, RZ, RZ, -R9 ;  /* 0x000000ffff037224 */ /* 0x008fe400078e0a09 */
[----:B------:R-:W-:Y:S01]  /*0570*/  IMAD.MOV R13, RZ, RZ, -R13 ;  /* 0x000000ffff0d7224 */ /* 0x000fe200078e0a0d */
[----:B------:R-:W-:Y:S01]  /*0580*/  LOP3.LUT R10, R11, R10, RZ, 0xfc, !PT ;  /* 0x0000000a0b0a7212 */ /* 0x000fe200078efcff */
[----:B------:R-:W-:Y:S01]  /*0590*/  IMAD R3, R3, R0, RZ ;  /* 0x0000000003037224 */ /* 0x000fe200078e02ff */
[----:B------:R2:W-:Y:S01]  /*05a0*/  STL [R1+0x91c], R11 ;  /* 0x00091c0b01007387 */ /* 0x0005e20000100800 */
[----:B-1----:R-:W-:Y:S01]  /*05b0*/  IADD3 R6, R5, 0xffffffe, RZ ;  /* 0x0ffffffe05067810 */ /* 0x002fe20007ffe0ff */
[----:B------:R-:W-:Y:S01]  /*05c0*/  IMAD R13, R14, R13, R15 ;  /* 0x0000000d0e0d7224 */ /* 0x000fe200078e020f */
[C---:B------:R-:W-:Y:S01]  /*05d0*/  LOP3.LUT R17, R10.reuse, 0x7e, RZ, 0xfc, !PT ;  /* 0x0000007e0a117812 */ /* 0x040fe200078efcff */
[----:B------:R-:W-:Y:S01]  /*05e0*/  IMAD.HI.U32 R8, R9, R3, R8 ;  /* 0x0000000309087227 */ /* 0x000fe200078e0008 */
[----:B------:R-:W-:Y:S01]  /*05f0*/  IABS R5, R10 ;  /* 0x0000000a00057213 */ /* 0x000fe20000000000 */
[----:B------:R1:W3:Y:S01]  /*0600*/  F2I.FTZ.U32.TRUNC.NTZ R7, R6 ;  /* 0x0000000600077305 */ /* 0x0002e2000021f000 */
[----:B------:R-:W-:-:S02]  /*0610*/  LOP3.LUT R16, R10, 0x2, RZ, 0xfc, !PT ;  /* 0x000000020a107812 */ /* 0x000fc400078efcff */
[----:B------:R-:W-:Y:S01]  /*0620*/  LOP3.LUT R18, R10, 0x4, RZ, 0xfc, !PT ;  /* 0x000000040a127812 */ /* 0x000fe200078efcff */
[----:B------:R-:W-:Y:S01]  /*0630*/  IMAD.HI.U32 R3, R8, R5, RZ ;  /* 0x0000000508037227 */ /* 0x000fe200078e00ff */
[----:B--2---:R-:W-:Y:S02]  /*0640*/  IABS R11, R17 ;  /* 0x00000011000b7213 */ /* 0x004fe40000000000 */
[----:B------:R-:W-:Y:S01]  /*0650*/  IABS R14, R18 ;  /* 0x00000012000e7213 */ /* 0x000fe20000000000 */
[----:B------:R-:W-:Y:S01]  /*0660*/  IMAD.MOV R3, RZ, RZ, -R3 ;  /* 0x000000ffff037224 */ /* 0x000fe200078e0a03 */
[----:B------:R-:W-:Y:S01]  /*0670*/  LOP3.LUT R19, R10, 0x6, RZ, 0xfc, !PT ;  /* 0x000000060a137812 */ /* 0x000fe200078efcff */
[----:B------:R-:W-:Y:S01]  /*0680*/  IMAD.HI.U32 R4, R8, R11, RZ ;  /* 0x0000000b08047227 */ /* 0x000fe200078e00ff */
[----:B------:R-:W-:Y:S02]  /*0690*/  IADD3 R13, R12, R13, RZ ;  /* 0x0000000d0c0d7210 */ /* 0x000fe40007ffe0ff */
[----:B------:R-:W-:Y:S01]  /*06a0*/  IABS R15, R19 ;  /* 0x00000013000f7213 */ /* 0x000fe20000000000 */
[----:B-1----:R-:W-:Y:S01]  /*06b0*/  IMAD.MOV.U32 R6, RZ, RZ, RZ ;  /* 0x000000ffff067224 */ /* 0x002fe200078e00ff */
[----:B------:R-:W-:Y:S01]  /*06c0*/  IADD3 R4, -R4, RZ, RZ ;  /* 0x000000ff04047210 */ /* 0x000fe20007ffe1ff */
[----:B---3--:R-:W-:Y:S01]  /*06d0*/  IMAD.MOV R9, RZ, RZ, -R7 ;  /* 0x000000ffff097224 */ /* 0x008fe200078e0a07 */
[----:B------:R-:W-:Y:S01]  /*06e0*/  ISETP.GE.AND P5, PT, R18, RZ, PT ;  /* 0x000000ff1200720c */ /* 0x000fe20003fa6270 */
[----:B------:R-:W-:Y:S01]  /*06f0*/  IMAD R68, R13, 0x200, R74 ;  /* 0x000002000d447824 */ /* 0x000fe200078e024a */
[----:B------:R-:W-:Y:S01]  /*0700*/  ISETP.GE.AND P2, PT, R19, RZ, PT ;  /* 0x000000ff1300720c */ /* 0x000fe20003f46270 */
[----:B------:R-:W-:Y:S01]  /*0710*/  IMAD R11, R0, R4, R11 ;  /* 0x00000004000b7224 */ /* 0x000fe200078e020b */
[----:B------:R-:W-:Y:S01]  /*0720*/  LOP3.LUT R18, R10, 0xe, RZ, 0xfc, !PT ;  /* 0x0000000e0a127812 */ /* 0x000fe200078efcff */
[----:B------:R-:W-:Y:S01]  /*0730*/  IMAD R4, R0, R3, R5 ;  /* 0x0000000300047224 */ /* 0x000fe200078e0205 */
[----:B------:R-:W-:Y:S01]  /*0740*/  IABS R3, R16 ;  /* 0x0000001000037213 */ /* 0x000fe20000000000 */
[----:B------:R1:W-:Y:S01]  /*0750*/  STL [R1+0x930], R68 ;  /* 0x0009304401007387 */ /* 0x0003e20000100800 */
[----:B------:R-:W-:-:S02]  /*0760*/  MOV R5, R9 ;  /* 0x0000000900057202 */ /* 0x000fc40000000f00 */
[C---:B------:R-:W-:Y:S01]  /*0770*/  ISETP.GT.U32.AND P0, PT, R0.reuse, R4, PT ;  /* 0x000000040000720c */ /* 0x040fe20003f04070 */
[----:B------:R-:W-:Y:S01]  /*0780*/  IMAD.MOV.U32 R9, RZ, RZ, R3 ;  /* 0x000000ffff097224 */ /* 0x000fe200078e0003 */
[----:B------:R-:W-:Y:S01]  /*0790*/  ISETP.GT.U32.AND P1, PT, R0, R11, PT ;  /* 0x0000000b0000720c */ /* 0x000fe20003f24070 */
[----:B------:R-:W-:Y:S01]  /*07a0*/  IMAD R5, R5, R2, RZ ;  /* 0x0000000205057224 */ /* 0x000fe200078e02ff */
[----:B------:R-:W-:Y:S01]  /*07b0*/  LOP3.LUT R20, R10, 0x10, RZ, 0xfc, !PT ;  /* 0x000000100a147812 */ /* 0x000fe200078efcff */
[----:B------:R-:W-:Y:S01]  /*07c0*/  IMAD.HI.U32 R3, R8, R9, RZ ;  /* 0x0000000908037227 */ /* 0x000fe200078e00ff */
[----:B------:R-:W-:Y:S02]  /*07d0*/  LOP3.LUT R22, R10, 0x12, RZ, 0xfc, !PT ;  /* 0x000000120a167812 */ /* 0x000fe400078efcff */
[----:B------:R-:W-:Y:S01]  /*07e0*/  IABS R19, R20 ;  /* 0x0000001400137213 */ /* 0x000fe20000000000 */
[----:B------:R-:W-:Y:S01]  /*07f0*/  IMAD.HI.U32 R6, R7, R5, R6 ;  /* 0x0000000507067227 */ /* 0x000fe200078e0006 */
[----:B------:R-:W-:-:S02]  /*0800*/  IABS R21, R22 ;  /* 0x0000001600157213 */ /* 0x000fc40000000000 */
[C---:B------:R-:W-:Y:S01]  /*0810*/  LOP3.LUT R26, R10.reuse, 0x16, RZ, 0xfc, !PT ;  /* 0x000000160a1a7812 */ /* 0x040fe200078efcff */
[----:B------:R-:W-:Y:S01]  /*0820*/  IMAD.MOV.U32 R7, RZ, RZ, R14 ;  /* 0x000000ffff077224 */ /* 0x000fe200078e000e */
[----:B------:R-:W-:Y:S01]  /*0830*/  LOP3.LUT R14, R10, 0x8, RZ, 0xfc, !PT ;  /* 0x000000080a0e7812 */ /* 0x000fe200078efcff */
[--C-:B------:R-:W-:Y:S01]  /*0840*/  @!P0 IMAD.IADD R4, R4, 0x1, -R0.reuse ;  /* 0x0000000104048824 */ /* 0x100fe200078e0a00 */
[----:B------:R-:W-:Y:S01]  /*0850*/  ISETP.GE.AND P0, PT, R17, RZ, PT ;  /* 0x000000ff1100720c */ /* 0x000fe20003f06270 */
[----:B------:R-:W-:Y:S01]  /*0860*/  IMAD.MOV R5, RZ, RZ, -R3 ;  /* 0x000000ffff057224 */ /* 0x000fe200078e0a03 */
[----:B------:R-:W-:Y:S01]  /*0870*/  IABS R12, R14 ;  /* 0x0000000e000c7213 */ /* 0x000fe20000000000 */
[----:B------:R-:W-:Y:S01]  /*0880*/  IMAD.HI.U32 R3, R8, R7, RZ ;  /* 0x0000000708037227 */ /* 0x000fe200078e00ff */
[----:B------:R-:W-:Y:S02]  /*0890*/  ISETP.GT.U32.AND P6, PT, R0, R4, PT ;  /* 0x000000040000720c */ /* 0x000fe40003fc4070 */
[----:B------:R-:W-:Y:S01]  /*08a0*/  LOP3.LUT R24, R10, 0x14, RZ, 0xfc, !PT ;  /* 0x000000140a187812 */ /* 0x000fe200078efcff */
[----:B------:R-:W-:Y:S01]  /*08b0*/  IMAD R5, R0, R5, R9 ;  /* 0x0000000500057224 */ /* 0x000fe200078e0209 */
[----:B------:R-:W-:Y:S01]  /*08c0*/  IADD3 R9, -R3, RZ, RZ ;  /* 0x000000ff03097210 */ /* 0x000fe20007ffe1ff */
[----:B------:R-:W-:Y:S01]  /*08d0*/  @!P1 IMAD.IADD R11, R11, 0x1, -R0 ;  /* 0x000000010b0b9824 */ /* 0x000fe200078e0a00 */
[----:B------:R-:W-:Y:S01]  /*08e0*/  ISETP.GE.AND P1, PT, R16, RZ, PT ;  /* 0x000000ff1000720c */ /* 0x000fe20003f26270 */
[----:B------:R-:W-:Y:S01]  /*08f0*/  IMAD.HI.U32 R3, R8, R15, RZ ;  /* 0x0000000f08037227 */ /* 0x000fe200078e00ff */
[----:B------:R-:W-:-:S02]  /*0900*/  ISETP.GT.U32.AND P3, PT, R0, R5, PT ;  /* 0x000000050000720c */ /* 0x000fc40003f64070 */
[C---:B------:R-:W-:Y:S01]  /*0910*/  ISETP.GT.U32.AND P4, PT, R0.reuse, R11, PT ;  /* 0x0000000b0000720c */ /* 0x040fe20003f84070 */
[----:B------:R-:W-:Y:S01]  /*0920*/  IMAD R7, R0, R9, R7 ;  /* 0x0000000900077224 */ /* 0x000fe200078e0207 */
[----:B------:R-:W-:Y:S01]  /*0930*/  IABS R16, R18 ;  /* 0x0000001200107213 */ /* 0x000fe20000000000 */
[----:B------:R-:W-:Y:S01]  /*0940*/  @!P6 IMAD.IADD R4, R4, 0x1, -R0 ;  /* 0x000000010404e824 */ /* 0x000fe200078e0a00 */
[----:B------:R-:W-:Y:S01]  /*0950*/  IABS R23, R24 ;  /* 0x0000001800177213 */ /* 0x000fe20000000000 */
[----:B------:R-:W-:Y:S01]  /*0960*/  IMAD.MOV R3, RZ, RZ, -R3 ;  /* 0x000000ffff037224 */ /* 0x000fe200078e0a03 */
[----:B------:R-:W-:Y:S02]  /*0970*/  ISETP.GT.U32.AND P6, PT, R0, R7, PT ;  /* 0x000000070000720c */ /* 0x000fe40003fc4070 */
[----:B------:R-:W-:Y:S01]  /*0980*/  LOP3.LUT R28, R10, 0x1e, RZ, 0xfc, !PT ;  /* 0x0000001e0a1c7812 */ /* 0x000fe200078efcff */
[----:B------:R-:W-:Y:S01]  /*0990*/  IMAD R9, R0, R3, R15 ;  /* 0x0000000300097224 */ /* 0x000fe200078e020f */
[C---:B------:R-:W-:Y:S01]  /*09a0*/  LOP3.LUT R30, R10.reuse, 0x20, RZ, 0xfc, !PT ;  /* 0x000000200a1e7812 */ /* 0x040fe200078efcff */
[----:B------:R-:W-:Y:S01]  /*09b0*/  IMAD.MOV.U32 R15, RZ, RZ, R12 ;  /* 0x000000ffff0f7224 */ /* 0x000fe200078e000c */
[----:B------:R-:W-:Y:S01]  /*09c0*/  @!P3 IADD3 R5, R5, -R0, RZ ;  /* 0x800000000505b210 */ /* 0x000fe20007ffe0ff */
[----:B------:R-:W-:Y:S01]  /*09d0*/  @!P4 IMAD.IADD R11, R11, 0x1, -R0 ;  /* 0x000000010b0bc824 */ /* 0x000fe200078e0a00 */
[----:B------:R-:W-:-:S02]  /*09e0*/  ISETP.GE.AND P4, PT, R10, RZ, PT ;  /* 0x000000ff0a00720c */ /* 0x000fc40003f86270 */
[----:B------:R-:W-:Y:S01]  /*09f0*/  ISETP.GT.U32.AND P3, PT, R0, R5, PT ;  /* 0x000000050000720c */ /* 0x000fe20003f64070 */
[----:B------:R-:W-:Y:S01]  /*0a00*/  IMAD.MOV.U32 R3, RZ, RZ, R11 ;  /* 0x000000ffff037224 */ /* 0x000fe200078e000b */
[----:B------:R-:W-:Y:S01]  /*0a10*/  LOP3.LUT R12, R10, 0xa, RZ, 0xfc, !PT ;  /* 0x0000000a0a0c7812 */ /* 0x000fe200078efcff */
[--C-:B------:R-:W-:Y:S01]  /*0a20*/  @!P6 IMAD.IADD R7, R7, 0x1, -R0.reuse ;  /* 0x000000010707e824 */ /* 0x100fe200078e0a00 */
[----:B------:R-:W-:Y:S01]  /*0a30*/  IABS R27, R30 ;  /* 0x0000001e001b7213 */ /* 0x000fe20000000000 */
[----:B------:R-:W-:Y:S01]  /*0a40*/  IMAD.HI.U32 R11, R8, R15, RZ ;  /* 0x0000000f080b7227 */ /* 0x000fe200078e00ff */
[----:B------:R-:W-:Y:S02]  /*0a50*/  IABS R17, R12 ;  /* 0x0000000c00117213 */ /* 0x000fe40000000000 */
[----:B------:R-:W-:Y:S01]  /*0a60*/  ISETP.GT.U32.AND P6, PT, R0, R7, PT ;  /* 0x000000070000720c */ /* 0x000fe20003fc4070 */
[----:B------:R-:W-:Y:S01]  /*0a70*/  @!P0 IMAD.MOV R3, RZ, RZ, -R3 ;  /* 0x000000ffff038224 */ /* 0x000fe200078e0a03 */
[----:B------:R-:W-:Y:S01]  /*0a80*/  ISETP.GE.AND P0, PT, R14, RZ, PT ;  /* 0x000000ff0e00720c */ /* 0x000fe20003f06270 */
[----:B------:R-:W-:Y:S01]  /*0a90*/  IMAD.MOV R11, RZ, RZ, -R11 ;  /* 0x000000ffff0b7224 */ /* 0x000fe200078e0a0b */
[----:B------:R-:W-:Y:S01]  /*0aa0*/  @!P4 IADD3 R4, -R4, RZ, RZ ;  /* 0x000000ff0404c210 */ /* 0x000fe20007ffe1ff */
[----:B------:R-:W-:Y:S01]  /*0ab0*/  @!P3 IMAD.IADD R5, R5, 0x1, -R0 ;  /* 0x000000010505b824 */ /* 0x000fe200078e0a00 */
[----:B------:R-:W-:Y:S01]  /*0ac0*/  ISETP.GE.AND P3, PT, R12, RZ, PT ;  /* 0x000000ff0c00720c */ /* 0x000fe20003f66270 */
[----:B------:R-:W-:Y:S01]  /*0ad0*/  IMAD.HI.U32 R12, R8, R17, RZ ;  /* 0x00000011080c7227 */ /* 0x000fe200078e00ff */
[----:B------:R-:W-:-:S02]  /*0ae0*/  ISETP.GT.U32.AND P4, PT, R0, R9, PT ;  /* 0x000000090000720c */ /* 0x000fc40003f84070 */
[C---:B------:R-:W-:Y:S01]  /*0af0*/  LOP3.LUT R14, R10.reuse, 0xc, RZ, 0xfc, !PT ;  /* 0x0000000c0a0e7812 */ /* 0x040fe200078efcff */
[----:B------:R-:W-:Y:S01]  /*0b00*/  IMAD.MOV R12, RZ, RZ, -R12 ;  /* 0x000000ffff0c7224 */ /* 0x000fe200078e0a0c */
[----:B------:R-:W-:Y:S01]  /*0b10*/  LOP3.LUT R31, R10, 0x22, RZ, 0xfc, !PT ;  /* 0x000000220a1f7812 */ /* 0x000fe200078efcff */
[----:B------:R-:W-:Y:S01]  /*0b20*/  @!P6 IMAD.IADD R7, R7, 0x1, -R0 ;  /* 0x000000010707e824 */ /* 0x000fe200078e0a00 */
[----:B------:R-:W-:Y:S01]  /*0b30*/  ISETP.GE.AND P6, PT, R14, RZ, PT ;  /* 0x000000ff0e00720c */ /* 0x000fe20003fc6270 */
[C---:B------:R-:W-:Y:S01]  /*0b40*/  IMAD R12, R0.reuse, R12, R17 ;  /* 0x0000000c000c7224 */ /* 0x040fe200078e0211 */
[----:B------:R-:W-:Y:S01]  /*0b50*/  MOV R17, R16 ;  /* 0x0000001000117202 */ /* 0x000fe20000000f00 */
[----:B------:R-:W-:Y:S01]  /*0b60*/  @!P5 IMAD.MOV R7, RZ, RZ, -R7 ;  /* 0x000000ffff07d224 */ /* 0x000fe200078e0a07 */
[----:B------:R-:W-:Y:S01]  /*0b70*/  IABS R29, R31 ;  /* 0x0000001f001d7213 */ /* 0x000fe20000000000 */
[C---:B------:R-:W-:Y:S01]  /*0b80*/  IMAD R11, R0.reuse, R11, R15 ;  /* 0x0000000b000b7224 */ /* 0x040fe200078e020f */
[----:B------:R-:W-:Y:S01]  /*0b90*/  ISETP.GT.U32.AND P5, PT, R0, R12, PT ;  /* 0x0000000c0000720c */ /* 0x000fe20003fa4070 */
[----:B------:R-:W-:Y:S01]  /*0ba0*/  @!P1 IMAD.MOV R5, RZ, RZ, -R5 ;  /* 0x000000ffff059224 */ /* 0x000fe200078e0a05 */
[----:B------:R-:W-:Y:S01]  /*0bb0*/  @!P4 IADD3 R9, R9, -R0, RZ ;  /* 0x800000000909c210 */ /* 0x000fe20007ffe0ff */
[----:B------:R-:W-:Y:S01]  /*0bc0*/  IMAD.HI.U32 R16, R8, R19, RZ ;  /* 0x0000001308107227 */ /* 0x000fe200078e00ff */
[----:B------:R-:W-:-:S02]  /*0bd0*/  IABS R15, R14 ;  /* 0x0000000e000f7213 */ /* 0x000fc40000000000 */
[C---:B------:R-:W-:Y:S02]  /*0be0*/  ISETP.GT.U32.AND P4, PT, R0.reuse, R9, PT ;  /* 0x000000090000720c */ /* 0x040fe40003f84070 */
[----:B------:R-:W-:Y:S01]  /*0bf0*/  ISETP.GT.U32.AND P1, PT, R0, R11, PT ;  /* 0x0000000b0000720c */ /* 0x000fe20003f24070 */
[----:B------:R-:W-:Y:S01]  /*0c00*/  IMAD.HI.U32 R14, R8, R15, RZ ;  /* 0x0000000f080e7227 */ /* 0x000fe200078e00ff */
[----:B------:R-:W-:Y:S02]  /*0c10*/  IADD3 R16, -R16, RZ, RZ ;  /* 0x000000ff10107210 */ /* 0x000fe40007ffe1ff */
[C---:B------:R-:W-:Y:S01]  /*0c20*/  LOP3.LUT R32, R10.reuse, 0x24, RZ, 0xfc, !PT ;  /* 0x000000240a207812 */ /* 0x040fe200078efcff */
[----:B------:R-:W-:Y:S01]  /*0c30*/  IMAD.MOV R14, RZ, RZ, -R14 ;  /* 0x000000ffff0e7224 */ /* 0x000fe200078e0a0e */
[----:B------:R-:W-:Y:S01]  /*0c40*/  LOP3.LUT R34, R10, 0x28, RZ, 0xfc, !PT ;  /* 0x000000280a227812 */ /* 0x000fe200078efcff */
[--C-:B------:R-:W-:Y:S01]  /*0c50*/  @!P5 IMAD.IADD R12, R12, 0x1, -R0.reuse ;  /* 0x000000010c0cd824 */ /* 0x100fe200078e0a00 */
[----:B------:R-:W-:Y:S01]  /*0c60*/  LOP3.LUT R36, R10, 0x2e, RZ, 0xfc, !PT ;  /* 0x0000002e0a247812 */ /* 0x000fe200078efcff */
[----:B------:R-:W-:Y:S01]  /*0c70*/  IMAD R14, R0, R14, R15 ;  /* 0x0000000e000e7224 */ /* 0x000fe200078e020f */
[----:B------:R-:W-:Y:S01]  /*0c80*/  LOP3.LUT R38, R10, 0x30, RZ, 0xfc, !PT ;  /* 0x000000300a267812 */ /* 0x000fe200078efcff */
[----:B------:R-:W-:Y:S01]  /*0c90*/  @!P4 IMAD.IADD R9, R9, 0x1, -R0 ;  /* 0x000000010909c824 */ /* 0x000fe200078e0a00 */
[C---:B------:R-:W-:Y:S01]  /*0ca0*/  ISETP.GT.U32.AND P5, PT, R0.reuse, R12, PT ;  /* 0x0000000c0000720c */ /* 0x040fe20003fa4070 */
[C---:B------:R-:W-:Y:S01]  /*0cb0*/  IMAD R16, R0.reuse, R16, R19 ;  /* 0x0000001000107224 */ /* 0x040fe200078e0213 */
[----:B------:R-:W-:Y:S01]  /*0cc0*/  @!P1 IADD3 R11, R11, -R0, RZ ;  /* 0x800000000b0b9210 */ /* 0x000fe20007ffe0ff */
[----:B------:R-:W-:Y:S01]  /*0cd0*/  @!P2 IMAD.MOV R9, RZ, RZ, -R9 ;  /* 0x000000ffff09a224 */ /* 0x000fe200078e0a09 */
[----:B------:R-:W-:Y:S01]  /*0ce0*/  ISETP.GT.U32.AND P2, PT, R0, R14, PT ;  /* 0x0000000e0000720c */ /* 0x000fe20003f44070 */
[----:B------:R-:W-:Y:S01]  /*0cf0*/  IMAD.HI.U32 R15, R8, R17, RZ ;  /* 0x00000011080f7227 */ /* 0x000fe200078e00ff */
[----:B------:R-:W-:-:S02]  /*0d00*/  ISETP.GT.U32.AND P1, PT, R0, R11, PT ;  /* 0x0000000b0000720c */ /* 0x000fc40003f24070 */
[----:B------:R-:W-:Y:S01]  /*0d10*/  ISETP.GE.AND P4, PT, R18, RZ, PT ;  /* 0x000000ff1200720c */ /* 0x000fe20003f86270 */
[----:B------:R-:W-:Y:S01]  /*0d20*/  IMAD.MOV R15, RZ, RZ, -R15 ;  /* 0x000000ffff0f7224 */ /* 0x000fe200078e0a0f */
[----:B------:R-:W-:Y:S02]  /*0d30*/  IABS R18, R26 ;  /* 0x0000001a00127213 */ /* 0x000fe40000000000 */
[----:B------:R-:W-:Y:S01]  /*0d40*/  IABS R37, R36 ;  /* 0x0000002400257213 */ /* 0x000fe20000000000 */
[--C-:B------:R-:W-:Y:S01]  /*0d50*/  @!P5 IMAD.IADD R12, R12, 0x1, -R0.reuse ;  /* 0x000000010c0cd824 */ /* 0x100fe200078e0a00 */
[C---:B------:R-:W-:Y:S01]  /*0d60*/  ISETP.GT.U32.AND P5, PT, R0.reuse, R16, PT ;  /* 0x000000100000720c */ /* 0x040fe20003fa4070 */
[----:B------:R-:W-:Y:S01]  /*0d70*/  IMAD R15, R0, R15, R17 ;  /* 0x0000000f000f7224 */ /* 0x000fe200078e0211 */
[----:B------:R-:W-:Y:S01]  /*0d80*/  LOP3.LUT R39, R10, 0x32, RZ, 0xfc, !PT ;  /* 0x000000320a277812 */ /* 0x000fe200078efcff */
[----:B------:R-:W-:Y:S01]  /*0d90*/  @!P2 IMAD.IADD R14, R14, 0x1, -R0 ;  /* 0x000000010e0ea824 */ /* 0x000fe200078e0a00 */
[----:B------:R-:W-:Y:S01]  /*0da0*/  LOP3.LUT R42, R10, 0x3a, RZ, 0xfc, !PT ;  /* 0x0000003a0a2a7812 */ /* 0x000fe200078efcff */
[----:B------:R-:W-:Y:S01]  /*0db0*/  IMAD.HI.U32 R17, R8, R21, RZ ;  /* 0x0000001508117227 */ /* 0x000fe200078e00ff */
[----:B------:R-:W-:-:S02]  /*0dc0*/  LOP3.LUT R40, R10, 0x38, RZ, 0xfc, !PT ;  /* 0x000000380a287812 */ /* 0x000fc400078efcff */
[C---:B------:R-:W-:Y:S01]  /*0dd0*/  ISETP.GT.U32.AND P2, PT, R0.reuse, R14, PT ;  /* 0x0000000e0000720c */ /* 0x040fe20003f44070 */
[----:B------:R-:W-:Y:S01]  /*0de0*/  @!P1 IMAD.IADD R11, R11, 0x1, -R0 ;  /* 0x000000010b0b9824 */ /* 0x000fe200078e0a00 */
[----:B------:R-:W-:Y:S01]  /*0df0*/  IADD3 R17, -R17, RZ, RZ ;  /* 0x000000ff11117210 */ /* 0x000fe20007ffe1ff */
[----:B------:R-:W-:Y:S01]  /*0e00*/  @!P3 IMAD.MOV R12, RZ, RZ, -R12 ;  /* 0x000000ffff0cb224 */ /* 0x000fe200078e0a0c */
[----:B------:R-:W-:Y:S01]  /*0e10*/  ISETP.GT.U32.AND P1, PT, R0, R15, PT ;  /* 0x0000000f0000720c */ /* 0x000fe20003f24070 */
[----:B------:R-:W-:Y:S01]  /*0e20*/  @!P5 IMAD.IADD R16, R16, 0x1, -R0 ;  /* 0x000000011010d824 */ /* 0x000fe200078e0a00 */
[----:B------:R-:W-:Y:S01]  /*0e30*/  ISETP.GE.AND P3, PT, R22, RZ, PT ;  /* 0x000000ff1600720c */ /* 0x000fe20003f66270 */
[----:B------:R-:W-:Y:S01]  /*0e40*/  IMAD R17, R0, R17, R21 ;  /* 0x0000001100117224 */ /* 0x000fe200078e0215 */
[----:B------:R-:W-:Y:S01]  /*0e50*/  LOP3.LUT R22, R10, 0x1a, RZ, 0xfc, !PT ;  /* 0x0000001a0a167812 */ /* 0x000fe200078efcff */
[----:B------:R-:W-:Y:S01]  /*0e60*/  IMAD.MOV.U32 R21, RZ, RZ, R18 ;  /* 0x000000ffff157224 */ /* 0x000fe200078e0012 */
[----:B------:R-:W-:Y:S01]  /*0e70*/  ISETP.GT.U32.AND P5, PT, R0, R16, PT ;  /* 0x000000100000720c */ /* 0x000fe20003fa4070 */
[----:B------:R-:W-:Y:S01]  /*0e80*/  IMAD.HI.U32 R18, R8, R23, RZ ;  /* 0x0000001708127227 */ /* 0x000fe200078e00ff */
[----:B------:R-:W-:-:S02]  /*0e90*/  IABS R25, R22 ;  /* 0x0000001600197213 */ /* 0x000fc40000000000 */
[----:B------:R-:W-:Y:S01]  /*0ea0*/  @!P2 IADD3 R14, R14, -R0, RZ ;  /* 0x800000000e0ea210 */ /* 0x000fe20007ffe0ff */
[----:B------:R-:W-:Y:S01]  /*0eb0*/  IMAD.MOV R18, RZ, RZ, -R18 ;  /* 0x000000ffff127224 */ /* 0x000fe200078e0a12 */
[----:B------:R-:W-:Y:S01]  /*0ec0*/  ISETP.GT.U32.AND P2, PT, R0, R17, PT ;  /* 0x000000110000720c */ /* 0x000fe20003f44070 */
[--C-:B------:R-:W-:Y:S01]  /*0ed0*/  @!P1 IMAD.IADD R15, R15, 0x1, -R0.reuse ;  /* 0x000000010f0f9824 */ /* 0x100fe200078e0a00 */
[----:B------:R-:W-:Y:S01]  /*0ee0*/  ISETP.GE.AND P1, PT, R20, RZ, PT ;  /* 0x000000ff1400720c */ /* 0x000fe20003f26270 */
[----:B------:R-:W-:Y:S01]  /*0ef0*/  IMAD R18, R0, R18, R23 ;  /* 0x0000001200127224 */ /* 0x000fe200078e0217 */
[----:B------:R-:W-:Y:S01]  /*0f00*/  @!P6 IADD3 R14, -R14, RZ, RZ ;  /* 0x000000ff0e0ee210 */ /* 0x000fe20007ffe1ff */
[----:B------:R-:W-:Y:S01]  /*0f10*/  IMAD.HI.U32 R19, R8, R21, RZ ;  /* 0x0000001508137227 */ /* 0x000fe200078e00ff */
[----:B------:R-:W-:Y:S02]  /*0f20*/  LOP3.LUT R20, R10, 0x18, RZ, 0xfc, !PT ;  /* 0x000000180a147812 */ /* 0x000fe400078efcff */
[----:B------:R-:W-:Y:S01]  /*0f30*/  IABS R41, R42 ;  /* 0x0000002a00297213 */ /* 0x000fe20000000000 */
[----:B------:R-:W-:Y:S01]  /*0f40*/  @!P0 IMAD.MOV R11, RZ, RZ, -R11 ;  /* 0x000000ffff0b8224 */ /* 0x000fe200078e0a0b */
[----:B------:R-:W-:Y:S01]  /*0f50*/  ISETP.GT.U32.AND P0, PT, R0, R15, PT ;  /* 0x0000000f0000720c */ /* 0x000fe20003f04070 */
[--C-:B------:R-:W-:Y:S01]  /*0f60*/  @!P5 IMAD.IADD R16, R16, 0x1, -R0.reuse ;  /* 0x000000011010d824 */ /* 0x100fe200078e0a00 */
[----:B------:R-:W-:Y:S01]  /*0f70*/  ISETP.GT.U32.AND P5, PT, R0, R18, PT ;  /* 0x000000120000720c */ /* 0x000fe20003fa4070 */
[----:B------:R-:W-:Y:S01]  /*0f80*/  IMAD.MOV R19, RZ, RZ, -R19 ;  /* 0x000000ffff137224 */ /* 0x000fe200078e0a13 */
[----:B------:R-:W-:Y:S01]  /*0f90*/  IABS R23, R20 ;  /* 0x0000001400177213 */ /* 0x000fe20000000000 */
[----:B------:R-:W-:Y:S01]  /*0fa0*/  @!P2 IMAD.IADD R17, R17, 0x1, -R0 ;  /* 0x000000011111a824 */ /* 0x000fe200078e0a00 */
[----:B------:R-:W-:Y:S01]  /*0fb0*/  LOP3.LUT R43, R10, 0x3c, RZ, 0xfc, !PT ;  /* 0x0000003c0a2b7812 */ /* 0x000fe200078efcff */
[----:B------:R-:W-:Y:S01]  /*0fc0*/  IMAD R19, R0, R19, R21 ;  /* 0x0000001300137224 */ /* 0x000fe200078e0215 */
[----:B------:R-:W-:Y:S01]  /*0fd0*/  LOP3.LUT R44, R10, 0x3e, RZ, 0xfc, !PT ;  /* 0x0000003e0a2c7812 */ /* 0x000fe200078efcff */
[----:B------:R-:W-:Y:S01]  /*0fe0*/  @!P1 IMAD.MOV R16, RZ, RZ, -R16 ;  /* 0x000000ffff109224 */ /* 0x000fe200078e0a10 */
[----:B------:R-:W-:Y:S01]  /*0ff0*/  ISETP.GT.U32.AND P2, PT, R0, R17, PT ;  /* 0x000000110000720c */ /* 0x000fe20003f44070 */
[----:B------:R-:W-:Y:S01]  /*1000*/  IMAD.HI.U32 R21, R8, R25, RZ ;  /* 0x0000001908157227 */ /* 0x000fe200078e00ff */
[----:B------:R-:W-:-:S02]  /*1010*/  ISETP.GT.U32.AND P6, PT, R0, R19, PT ;  /* 0x000000130000720c */ /* 0x000fc40003fc4070 */
[-C--:B------:R-:W-:Y:S01]  /*1020*/  @!P0 IADD3 R15, R15, -R0.reuse, RZ ;  /* 0x800000000f0f8210 */ /* 0x080fe20007ffe0ff */
[----:B------:R-:W-:Y:S01]  /*1030*/  IMAD.MOV R21, RZ, RZ, -R21 ;  /* 0x000000ffff157224 */ /* 0x000fe200078e0a15 */
[----:B------:R-:W-:Y:S02]  /*1040*/  @!P5 IADD3 R18, R18, -R0, RZ ;  /* 0x800000001212d210 */ /* 0x000fe40007ffe0ff */
[----:B------:R-:W-:Y:S01]  /*1050*/  ISETP.GE.AND P1, PT, R20, RZ, PT ;  /* 0x000000ff1400720c */ /* 0x000fe20003f26270 */
[----:B------:R-:W-:Y:S01]  /*1060*/  @!P4 IMAD.MOV R15, RZ, RZ, -R15 ;  /* 0x000000ffff0fc224 */ /* 0x000fe200078e0a0f */
[----:B------:R-:W-:Y:S01]  /*1070*/  ISETP.GT.U32.AND P5, PT, R0, R18, PT ;  /* 0x000000120000720c */ /* 0x000fe20003fa4070 */
[----:B------:R-:W-:Y:S01]  /*1080*/  IMAD.HI.U32 R20, R8, R23, RZ ;  /* 0x0000001708147227 */ /* 0x000fe200078e00ff */
[----:B------:R-:W-:Y:S02]  /*1090*/  ISETP.GE.AND P4, PT, R26, RZ, PT ;  /* 0x000000ff1a00720c */ /* 0x000fe40003f86270 */
[----:B------:R-:W-:Y:S01]  /*10a0*/  LOP3.LUT R26, R10, 0x1c, RZ, 0xfc, !PT ;  /* 0x0000001c0a1a7812 */ /* 0x000fe200078efcff */
[----:B------:R-:W-:Y:S01]  /*10b0*/  @!P2 IMAD.IADD R17, R17, 0x1, -R0 ;  /* 0x000000011111a824 */ /* 0x000fe200078e0a00 */
[----:B------:R-:W-:Y:S01]  /*10c0*/  ISETP.GE.AND P2, PT, R22, RZ, PT ;  /* 0x000000ff1600720c */ /* 0x000fe20003f46270 */
[----:B------:R-:W-:Y:S01]  /*10d0*/  IMAD.MOV R20, RZ, RZ, -R20 ;  /* 0x000000ffff147224 */ /* 0x000fe200078e0a14 */
[----:B------:R-:W-:Y:S01]  /*10e0*/  IABS R22, R26 ;  /* 0x0000001a00167213 */ /* 0x000fe20000000000 */
[--C-:B------:R-:W-:Y:S01]  /*10f0*/  @!P6 IMAD.IADD R19, R19, 0x1, -R0.reuse ;  /* 0x000000011313e824 */ /* 0x100fe200078e0a00 */
[----:B------:R-:W-:Y:S01]  /*1100*/  ISETP.GE.AND P0, PT, R24, RZ, PT ;  /* 0x000000ff1800720c */ /* 0x000fe20003f06270 */
[----:B------:R-:W-:Y:S01]  /*1110*/  IMAD R20, R0, R20, R23 ;  /* 0x0000001400147224 */ /* 0x000fe200078e0217 */
[----:B------:R-:W-:Y:S01]  /*1120*/  MOV R23, R22 ;  /* 0x0000001600177202 */ /* 0x000fe20000000f00 */
[----:B------:R-:W-:Y:S01]  /*1130*/  @!P5 IMAD.IADD R18, R18, 0x1, -R0 ;  /* 0x000000011212d824 */ /* 0x000fe200078e0a00 */
[C---:B------:R-:W-:Y:S01]  /*1140*/  ISETP.GT.U32.AND P6, PT, R0.reuse, R19, PT ;  /* 0x000000130000720c */ /* 0x040fe20003fc4070 */
[C---:B------:R-:W-:Y:S01]  /*1150*/  IMAD R21, R0.reuse, R21, R25 ;  /* 0x0000001500157224 */ /* 0x040fe200078e0219 */
[----:B------:R-:W-:Y:S01]  /*1160*/  ISETP.GT.U32.AND P5, PT, R0, R20, PT ;  /* 0x000000140000720c */ /* 0x000fe20003fa4070 */
[----:B------:R-:W-:Y:S01]  /*1170*/  IMAD.HI.U32 R22, R8, R23, RZ ;  /* 0x0000001708167227 */ /* 0x000fe200078e00ff */
[----:B------:R-:W-:-:S02]  /*1180*/  IABS R25, R28 ;  /* 0x0000001c00197213 */ /* 0x000fc40000000000 */
[----:B------:R-:W-:Y:S01]  /*1190*/  @!P3 IADD3 R17, -R17, RZ, RZ ;  /* 0x000000ff1111b210 */ /* 0x000fe20007ffe1ff */
[----:B------:R-:W-:Y:S01]  /*11a0*/  IMAD.MOV R22, RZ, RZ, -R22 ;  /* 0x000000ffff167224 */ /* 0x000fe200078e0a16 */
[----:B------:R-:W-:Y:S01]  /*11b0*/  LOP3.LUT R46, R10, 0x44, RZ, 0xfc, !PT ;  /* 0x000000440a2e7812 */ /* 0x000fe200078efcff */
[----:B------:R-:W-:Y:S01]  /*11c0*/  IMAD.HI.U32 R24, R8, R27, RZ ;  /* 0x0000001b08187227 */ /* 0x000fe200078e00ff */
[----:B------:R-:W-:Y:S02]  /*11d0*/  @!P0 IADD3 R18, -R18, RZ, RZ ;  /* 0x000000ff12128210 */ /* 0x000fe40007ffe1ff */
[----:B------:R-:W-:Y:S01]  /*11e0*/  IABS R47, R46 ;  /* 0x0000002e002f7213 */ /* 0x000fe20000000000 */
[----:B------:R-:W-:Y:S01]  /*11f0*/  @!P6 IMAD.IADD R19, R19, 0x1, -R0 ;  /* 0x000000011313e824 */ /* 0x000fe200078e0a00 */
[C---:B------:R-:W-:Y:S01]  /*1200*/  ISETP.GT.U32.AND P6, PT, R0.reuse, R21, PT ;  /* 0x000000150000720c */ /* 0x040fe20003fc4070 */
[----:B------:R-:W-:Y:S01]  /*1210*/  IMAD R22, R0, R22, R23 ;  /* 0x0000001600167224 */ /* 0x000fe200078e0217 */
[----:B------:R-:W-:Y:S01]  /*1220*/  @!P5 IADD3 R20, R20, -R0, RZ ;  /* 0x800000001414d210 */ /* 0x000fe20007ffe0ff */
[----:B------:R-:W-:Y:S01]  /*1230*/  IMAD.HI.U32 R23, R8, R25, RZ ;  /* 0x0000001908177227 */ /* 0x000fe200078e00ff */
[----:B------:R-:W-:-:S02]  /*1240*/  LOP3.LUT R48, R10, 0x46, RZ, 0xfc, !PT ;  /* 0x000000460a307812 */ /* 0x000fc400078efcff */
[C---:B------:R-:W-:Y:S01]  /*1250*/  ISETP.GT.U32.AND P5, PT, R0.reuse, R22, PT ;  /* 0x000000160000720c */ /* 0x040fe20003fa4070 */
[----:B------:R-:W-:Y:S01]  /*1260*/  IMAD.MOV R23, RZ, RZ, -R23 ;  /* 0x000000ffff177224 */ /* 0x000fe200078e0a17 */
[----:B------:R-:W-:Y:S01]  /*1270*/  ISETP.GT.U32.AND P3, PT, R0, R20, PT ;  /* 0x000000140000720c */ /* 0x000fe20003f64070 */
[----:B------:R-:W-:Y:S01]  /*1280*/  IMAD.MOV R24, RZ, RZ, -R24 ;  /* 0x000000ffff187224 */ /* 0x000fe200078e0a18 */
[----:B------:R-:W-:Y:S01]  /*1290*/  LOP3.LUT R50, R10, 0x48, RZ, 0xfc, !PT ;  /* 0x000000480a327812 */ /* 0x000fe200078efcff */
[----:B------:R-:W-:Y:S01]  /*12a0*/  IMAD R23, R0, R23, R25 ;  /* 0x0000001700177224 */ /* 0x000fe200078e0219 */
[----:B------:R-:W-:Y:S01]  /*12b0*/  IABS R49, R48 ;  /* 0x0000003000317213 */ /* 0x000fe20000000000 */
[----:B------:R-:W-:Y:S01]  /*12c0*/  @!P6 IMAD.IADD R21, R21, 0x1, -R0 ;  /* 0x000000011515e824 */ /* 0x000fe200078e0a00 */
[----:B------:R-:W-:Y:S01]  /*12d0*/  ISETP.GE.AND P6, PT, R26, RZ, PT ;  /* 0x000000ff1a00720c */ /* 0x000fe20003fc6270 */
[----:B------:R-:W-:Y:S01]  /*12e0*/  IMAD.HI.U32 R25, R8, R29, RZ ;  /* 0x0000001d08197227 */ /* 0x000fe200078e00ff */
[----:B------:R-:W-:-:S02]  /*12f0*/  IABS R26, R32 ;  /* 0x00000020001a7213 */ /* 0x000fc40000000000 */
[----:B------:R-:W-:Y:S01]  /*1300*/  LOP3.LUT R51, R10, 0x4a, RZ, 0xfc, !PT ;  /* 0x0000004a0a337812 */ /* 0x000fe200078efcff */
[--C-:B------:R-:W-:Y:S01]  /*1310*/  @!P5 IMAD.IADD R22, R22, 0x1, -R0.reuse ;  /* 0x000000011616d824 */ /* 0x100fe200078e0a00 */
[C---:B------:R-:W-:Y:S01]  /*1320*/  ISETP.GT.U32.AND P5, PT, R0.reuse, R21, PT ;  /* 0x000000150000720c */ /* 0x040fe20003fa4070 */
[----:B------:R-:W-:Y:S01]  /*1330*/  IMAD R24, R0, R24, R27 ;  /* 0x0000001800187224 */ /* 0x000fe200078e021b */
[----:B------:R-:W-:Y:S01]  /*1340*/  LOP3.LUT R52, R10, 0x4c, RZ, 0xfc, !PT ;  /* 0x0000004c0a347812 */ /* 0x000fe200078efcff */
[----:B------:R-:W-:Y:S01]  /*1350*/  IMAD.MOV R25, RZ, RZ, -R25 ;  /* 0x000000ffff197224 */ /* 0x000fe200078e0a19 */
[C---:B------:R-:W-:Y:S01]  /*1360*/  ISETP.GT.U32.AND P0, PT, R0.reuse, R22, PT ;  /* 0x000000160000720c */ /* 0x040fe20003f04070 */
[----:B------:R-:W-:Y:S01]  /*1370*/  @!P4 IMAD.MOV R19, RZ, RZ, -R19 ;  /* 0x000000ffff13c224 */ /* 0x000fe200078e0a13 */
[C---:B------:R-:W-:Y:S01]  /*1380*/  ISETP.GT.U32.AND P4, PT, R0.reuse, R24, PT ;  /* 0x000000180000720c */ /* 0x040fe20003f84070 */
[----:B------:R-:W-:Y:S01]  /*1390*/  IMAD R25, R0, R25, R29 ;  /* 0x0000001900197224 */ /* 0x000fe200078e021d */
[----:B------:R-:W-:Y:S01]  /*13a0*/  LOP3.LUT R54, R10, 0x50, RZ, 0xfc, !PT ;  /* 0x000000500a367812 */ /* 0x000fe200078efcff */
[----:B------:R-:W-:Y:S01]  /*13b0*/  @!P3 IMAD.IADD R20, R20, 0x1, -R0 ;  /* 0x000000011414b824 */ /* 0x000fe200078e0a00 */
[----:B------:R-:W-:Y:S01]  /*13c0*/  ISETP.GT.U32.AND P3, PT, R0, R23, PT ;  /* 0x000000170000720c */ /* 0x000fe20003f64070 */
[----:B------:R-:W-:Y:S01]  /*13d0*/  IMAD.MOV.U32 R27, RZ, RZ, R26 ;  /* 0x000000ffff1b7224 */ /* 0x000fe200078e001a */
[----:B------:R-:W-:Y:S01]  /*13e0*/  LOP3.LUT R55, R10, 0x52, RZ, 0xfc, !PT ;  /* 0x000000520a377812 */ /* 0x000fe200078efcff */
[----:B------:R-:W-:Y:S01]  /*13f0*/  @!P5 IMAD.IADD R21, R21, 0x1, -R0 ;  /* 0x000000011515d824 */ /* 0x000fe200078e0a00 */
[----:B------:R-:W-:Y:S01]  /*1400*/  ISETP.GT.U32.AND P5, PT, R0, R25, PT ;  /* 0x000000190000720c */ /* 0x000fe20003fa4070 */
[----:B------:R-:W-:Y:S01]  /*1410*/  IMAD.HI.U32 R26, R8, R27, RZ ;  /* 0x0000001b081a7227 */ /* 0x000fe200078e00ff */
[----:B------:R-:W-:-:S02]  /*1420*/  IABS R53, R55 ;  /* 0x0000003700357213 */ /* 0x000fc40000000000 */
[----:B------:R-:W-:Y:S01]  /*1430*/  LOP3.LUT R56, R10, 0x5a, RZ, 0xfc, !PT ;  /* 0x0000005a0a387812 */ /* 0x000fe200078efcff */
[--C-:B------:R-:W-:Y:S01]  /*1440*/  @!P0 IMAD.IADD R22, R22, 0x1, -R0.reuse ;  /* 0x0000000116168824 */ /* 0x100fe200078e0a00 */
[----:B------:R-:W-:Y:S01]  /*1450*/  ISETP.GE.AND P0, PT, R30, RZ, PT ;  /* 0x000000ff1e00720c */ /* 0x000fe20003f06270 */
[----:B------:R-:W-:Y:S01]  /*1460*/  @!P2 IMAD.MOV R21, RZ, RZ, -R21 ;  /* 0x000000ffff15a224 */ /* 0x000fe200078e0a15 */
[----:B------:R-:W-:Y:S01]  /*1470*/  LOP3.LUT R30, R10, 0x26, RZ, 0xfc, !PT ;  /* 0x000000260a1e7812 */ /* 0x000fe200078efcff */
[----:B------:R-:W-:Y:S01]  /*1480*/  @!P3 IMAD.IADD R23, R23, 0x1, -R0 ;  /* 0x000000011717b824 */ /* 0x000fe200078e0a00 */
[----:B------:R-:W-:Y:S01]  /*1490*/  @!P4 IADD3 R24, R24, -R0, RZ ;  /* 0x800000001818c210 */ /* 0x000fe20007ffe0ff */
[----:B------:R-:W-:Y:S01]  /*14a0*/  @!P1 IMAD.MOV R20, RZ, RZ, -R20 ;  /* 0x000000ffff149224 */ /* 0x000fe200078e0a14 */
[----:B------:R-:W-:Y:S01]  /*14b0*/  IADD3 R26, -R26, RZ, RZ ;  /* 0x000000ff1a1a7210 */ /* 0x000fe20007ffe1ff */
[----:B------:R-:W-:Y:S01]  /*14c0*/  @!P5 IMAD.IADD R25, R25, 0x1, -R0 ;  /* 0x000000011919d824 */ /* 0x000fe200078e0a00 */
[----:B------:R-:W-:Y:S01]  /*14d0*/  ISETP.GE.AND P3, PT, R31, RZ, PT ;  /* 0x000000ff1f00720c */ /* 0x000fe20003f66270 */
[----:B------:R-:W-:Y:S01]  /*14e0*/  @!P6 IMAD.MOV R22, RZ, RZ, -R22 ;  /* 0x000000ffff16e224 */ /* 0x000fe200078e0a16 */
[----:B------:R-:W-:Y:S01]  /*14f0*/  IABS R29, R30 ;  /* 0x0000001e001d7213 */ /* 0x000fe20000000000 */
[----:B------:R-:W-:Y:S01]  /*1500*/  IMAD R26, R0, R26, R27 ;  /* 0x0000001a001a7224 */ /* 0x000fe200078e021b */
[----:B------:R-:W-:-:S02]  /*1510*/  IABS R31, R34 ;  /* 0x00000022001f7213 */ /* 0x000fc40000000000 */
[----:B------:R-:W-:Y:S01]  /*1520*/  ISETP.GT.U32.AND P2, PT, R0, R24, PT ;  /* 0x000000180000720c */ /* 0x000fe20003f44070 */
[----:B------:R-:W-:Y:S01]  /*1530*/  IMAD.HI.U32 R27, R8, R29, RZ ;  /* 0x0000001d081b7227 */ /* 0x000fe200078e00ff */
[----:B------:R-:W-:Y:S02]  /*1540*/  ISETP.GE.AND P1, PT, R28, RZ, PT ;  /* 0x000000ff1c00720c */ /* 0x000fe40003f26270 */
[----:B------:R-:W-:Y:S01]  /*1550*/  ISETP.GT.U32.AND P4, PT, R0, R23, PT ;  /* 0x000000170000720c */ /* 0x000fe20003f84070 */
[----:B------:R-:W-:Y:S01]  /*1560*/  IMAD.HI.U32 R28, R8, R31, RZ ;  /* 0x0000001f081c7227 */ /* 0x000fe200078e00ff */
[C---:B------:R-:W-:Y:S02]  /*1570*/  ISETP.GT.U32.AND P5, PT, R0.reuse, R25, PT ;  /* 0x000000190000720c */ /* 0x040fe40003fa4070 */
[----:B------:R-:W-:Y:S01]  /*1580*/  IADD3 R27, -R27, RZ, RZ ;  /* 0x000000ff1b1b7210 */ /* 0x000fe20007ffe1ff */
[----:B------:R-:W-:Y:S01]  /*1590*/  IMAD.MOV R28, RZ, RZ, -R28 ;  /* 0x000000ffff1c7224 */ /* 0x000fe200078e0a1c */
[----:B------:R-:W-:-:S02]  /*15a0*/  ISETP.GT.U32.AND P6, PT, R0, R26, PT ;  /* 0x0000001a0000720c */ /* 0x000fc40003fc4070 */
[----:B------:R-:W-:Y:S01]  /*15b0*/  IABS R63, R56 ;  /* 0x00000038003f7213 */ /* 0x000fe20000000000 */
[----:B------:R-:W-:Y:S01]  /*15c0*/  @!P2 IMAD.IADD R24, R24, 0x1, -R0 ;  /* 0x000000011818a824 */ /* 0x000fe200078e0a00 */
[----:B------:R-:W-:Y:S01]  /*15d0*/  ISETP.GE.AND P2, PT, R30, RZ, PT ;  /* 0x000000ff1e00720c */ /* 0x000fe20003f46270 */
[C---:B------:R-:W-:Y:S01]  /*15e0*/  IMAD R28, R0.reuse, R28, R31 ;  /* 0x0000001c001c7224 */ /* 0x040fe200078e021f */
[----:B------:R-:W-:Y:S01]  /*15f0*/  IABS R30, R38 ;  /* 0x00000026001e7213 */ /* 0x000fe20000000000 */
[----:B------:R-:W-:Y:S01]  /*1600*/  IMAD R27, R0, R27, R29 ;  /* 0x0000001b001b7224 */ /* 0x000fe200078e021d */
[----:B------:R-:W-:Y:S01]  /*1610*/  LOP3.LUT R58, R10, 0x64, RZ, 0xfc, !PT ;  /* 0x000000640a3a7812 */ /* 0x000fe200078efcff */
[----:B------:R-:W-:Y:S01]  /*1620*/  @!P0 IMAD.MOV R24, RZ, RZ, -R24 ;  /* 0x000000ffff188224 */ /* 0x000fe200078e0a18 */
[----:B------:R-:W-:Y:S01]  /*1630*/  ISETP.GT.U32.AND P0, PT, R0, R28, PT ;  /* 0x0000001c0000720c */ /* 0x000fe20003f04070 */
[--C-:B------:R-:W-:Y:S01]  /*1640*/  @!P4 IMAD.IADD R23, R23, 0x1, -R0.reuse ;  /* 0x000000011717c824 */ /* 0x100fe200078e0a00 */
[----:B------:R-:W-:Y:S01]  /*1650*/  ISETP.GE.AND P4, PT, R32, RZ, PT ;  /* 0x000000ff2000720c */ /* 0x000fe20003f86270 */
[----:B------:R-:W-:Y:S01]  /*1660*/  @!P6 IMAD.IADD R26, R26, 0x1, -R0 ;  /* 0x000000011a1ae824 */ /* 0x000fe200078e0a00 */
[----:B------:R-:W-:Y:S01]  /*1670*/  @!P5 IADD3 R25, R25, -R0, RZ ;  /* 0x800000001919d210 */ /* 0x000fe20007ffe0ff */
[----:B------:R-:W-:Y:S01]  /*1680*/  IMAD.HI.U32 R31, R8, R37, RZ ;  /* 0x00000025081f7227 */ /* 0x000fe200078e00ff */
[----:B------:R-:W-:-:S02]  /*1690*/  LOP3.LUT R32, R10, 0x2a, RZ, 0xfc, !PT ;  /* 0x0000002a0a207812 */ /* 0x000fc400078efcff */
[----:B------:R-:W-:Y:S01]  /*16a0*/  ISETP.GT.U32.AND P5, PT, R0, R27, PT ;  /* 0x0000001b0000720c */ /* 0x000fe20003fa4070 */
[----:B------:R-:W-:Y:S01]  /*16b0*/  @!P3 IMAD.MOV R25, RZ, RZ, -R25 ;  /* 0x000000ffff19b224 */ /* 0x000fe200078e0a19 */
[----:B------:R-:W-:Y:S02]  /*16c0*/  IABS R33, R32 ;  /* 0x0000002000217213 */ /* 0x000fe40000000000 */
[----:B------:R-:W-:Y:S01]  /*16d0*/  ISETP.GE.AND P6, PT, R34, RZ, PT ;  /* 0x000000ff2200720c */ /* 0x000fe20003fc6270 */
[--C-:B------:R-:W-:Y:S01]  /*16e0*/  @!P0 IMAD.IADD R28, R28, 0x1, -R0.reuse ;  /* 0x000000011c1c8824 */ /* 0x100fe200078e0a00 */
[----:B------:R-:W-:Y:S01]  /*16f0*/  LOP3.LUT R34, R10, 0x2c, RZ, 0xfc, !PT ;  /* 0x0000002c0a227812 */ /* 0x000fe200078efcff */
[----:B------:R-:W-:Y:S01]  /*1700*/  IMAD.HI.U32 R29, R8, R33, RZ ;  /* 0x00000021081d7227 */ /* 0x000fe200078e00ff */
[----:B------:R-:W-:Y:S02]  /*1710*/  @!P1 IADD3 R23, -R23, RZ, RZ ;  /* 0x000000ff17179210 */ /* 0x000fe40007ffe1ff */
[C---:B------:R-:W-:Y:S01]  /*1720*/  ISETP.GT.U32.AND P0, PT, R0.reuse, R28, PT ;  /* 0x0000001c0000720c */ /* 0x040fe20003f04070 */
[----:B------:R-:W-:Y:S01]  /*1730*/  IMAD.MOV R29, RZ, RZ, -R29 ;  /* 0x000000ffff1d7224 */ /* 0x000fe200078e0a1d */
[----:B------:R-:W-:Y:S01]  /*1740*/  IABS R35, R34 ;  /* 0x0000002200237213 */ /* 0x000fe20000000000 */
[----:B------:R-:W-:Y:S01]  /*1750*/  @!P5 IMAD.IADD R27, R27, 0x1, -R0 ;  /* 0x000000011b1bd824 */ /* 0x000fe200078e0a00 */
[C---:B------:R-:W-:Y:S01]  /*1760*/  ISETP.GT.U32.AND P5, PT, R0.reuse, R26, PT ;  /* 0x0000001a0000720c */ /* 0x040fe20003fa4070 */
[----:B------:R-:W-:Y:S01]  /*1770*/  IMAD R29, R0, R29, R33 ;  /* 0x0000001d001d7224 */ /* 0x000fe200078e0221 */
[----:B------:R-:W-:Y:S01]  /*1780*/  ISETP.GE.AND P3, PT, R32, RZ, PT ;  /* 0x000000ff2000720c */ /* 0x000fe20003f66270 */
[----:B------:R-:W-:Y:S01]  /*1790*/  IMAD.MOV.U32 R33, RZ, RZ, R30 ;  /* 0x000000ffff217224 */ /* 0x000fe200078e001e */
[----:B------:R-:W-:Y:S01]  /*17a0*/  ISETP.GT.U32.AND P1, PT, R0, R27, PT ;  /* 0x0000001b0000720c */ /* 0x000fe20003f24070 */
[----:B------:R-:W-:Y:S01]  /*17b0*/  IMAD.HI.U32 R30, R8, R35, RZ ;  /* 0x00000023081e7227 */ /* 0x000fe200078e00ff */
[----:B------:R-:W-:-:S02]  /*17c0*/  IADD3 R31, -R31, RZ, RZ ;  /* 0x000000ff1f1f7210 */ /* 0x000fc40007ffe1ff */
[----:B------:R-:W-:Y:S01]  /*17d0*/  IABS R71, R58 ;  /* 0x0000003a00477213 */ /* 0x000fe20000000000 */
[----:B------:R-:W-:Y:S01]  /*17e0*/  IMAD.HI.U32 R32, R8, R33, RZ ;  /* 0x0000002108207227 */ /* 0x000fe200078e00ff */
[-C--:B------:R-:W-:Y:S02]  /*17f0*/  @!P0 IADD3 R28, R28, -R0.reuse, RZ ;  /* 0x800000001c1c8210 */ /* 0x080fe40007ffe0ff */
[----:B------:R-:W-:Y:S01]  /*1800*/  LOP3.LUT R60, R10, 0x72, RZ, 0xfc, !PT ;  /* 0x000000720a3c7812 */ /* 0x000fe200078efcff */
[----:B------:R-:W-:Y:S01]  /*1810*/  IMAD.MOV R32, RZ, RZ, -R32 ;  /* 0x000000ffff207224 */ /* 0x000fe200078e0a20 */
[----:B------:R-:W-:Y:S01]  /*1820*/  @!P5 IADD3 R26, R26, -R0, RZ ;  /* 0x800000001a1ad210 */ /* 0x000fe20007ffe0ff */
[C---:B------:R-:W-:Y:S01]  /*1830*/  IMAD R31, R0.reuse, R31, R37 ;  /* 0x0000001f001f7224 */ /* 0x040fe200078e0225 */
[C---:B------:R-:W-:Y:S01]  /*1840*/  ISETP.GT.U32.AND P5, PT, R0.reuse, R29, PT ;  /* 0x0000001d0000720c */ /* 0x040fe20003fa4070 */
[----:B------:R-:W-:Y:S01]  /*1850*/  IMAD.MOV R30, RZ, RZ, -R30 ;  /* 0x000000ffff1e7224 */ /* 0x000fe200078e0a1e */
[----:B------:R-:W-:Y:S01]  /*1860*/  IABS R87, R60 ;  /* 0x0000003c00577213 */ /* 0x000fe20000000000 */
[C---:B------:R-:W-:Y:S01]  /*1870*/  IMAD R32, R0.reuse, R32, R33 ;  /* 0x0000002000207224 */ /* 0x040fe200078e0221 */
[----:B------:R-:W-:Y:S01]  /*1880*/  ISETP.GT.U32.AND P0, PT, R0, R31, PT ;  /* 0x0000001f0000720c */ /* 0x000fe20003f04070 */
[----:B------:R-:W-:Y:S01]  /*1890*/  @!P1 IMAD.IADD R27, R27, 0x1, -R0 ;  /* 0x000000011b1b9824 */ /* 0x000fe200078e0a00 */
[----:B------:R-:W-:Y:S01]  /*18a0*/  ISETP.GE.AND P1, PT, R34, RZ, PT ;  /* 0x000000ff2200720c */ /* 0x000fe20003f26270 */
[C---:B------:R-:W-:Y:S01]  /*18b0*/  IMAD R30, R0.reuse, R30, R35 ;  /* 0x0000001e001e7224 */ /* 0x040fe200078e0223 */
[----:B------:R-:W-:Y:S01]  /*18c0*/  IABS R35, R39 ;  /* 0x0000002700237213 */ /* 0x000fe20000000000 */
[----:B------:R-:W-:Y:S01]  /*18d0*/  @!P6 IMAD.MOV R28, RZ, RZ, -R28 ;  /* 0x000000ffff1ce224 */ /* 0x000fe200078e0a1c */
[----:B------:R-:W-:Y:S01]  /*18e0*/  ISETP.GT.U32.AND P6, PT, R0, R32, PT ;  /* 0x000000200000720c */ /* 0x000fe20003fc4070 */
[----:B------:R-:W-:Y:S01]  /*18f0*/  @!P2 IMAD.MOV R27, RZ, RZ, -R27 ;  /* 0x000000ffff1ba224 */ /* 0x000fe200078e0a1b */
[----:B------:R-:W-:Y:S01]  /*1900*/  ISETP.GE.AND P2, PT, R36, RZ, PT ;  /* 0x000000ff2400720c */ /* 0x000fe20003f46270 */
[----:B------:R-:W-:Y:S01]  /*1910*/  IMAD.HI.U32 R33, R8, R35, RZ ;  /* 0x0000002308217227 */ /* 0x000fe200078e00ff */
[----:B------:R-:W-:-:S02]  /*1920*/  LOP3.LUT R36, R10, 0x34, RZ, 0xfc, !PT ;  /* 0x000000340a247812 */ /* 0x000fc400078efcff */
[----:B------:R-:W-:Y:S01]  /*1930*/  LOP3.LUT R62, R10, 0x76, RZ, 0xfc, !PT ;  /* 0x000000760a3e7812 */ /* 0x000fe200078efcff */
[----:B------:R-:W-:Y:S01]  /*1940*/  IMAD.MOV R33, RZ, RZ, -R33 ;  /* 0x000000ffff217224 */ /* 0x000fe200078e0a21 */
[----:B------:R-:W-:Y:S01]  /*1950*/  IABS R34, R36 ;  /* 0x0000002400227213 */ /* 0x000fe20000000000 */
[----:B------:R-:W-:Y:S01]  /*1960*/  @!P5 IMAD.IADD R29, R29, 0x1, -R0 ;  /* 0x000000011d1dd824 */ /* 0x000fe200078e0a00 */
[----:B------:R-:W-:Y:S01]  /*1970*/  IABS R91, R62 ;  /* 0x0000003e005b7213 */ /* 0x000fe20000000000 */
[----:B------:R-:W-:Y:S01]  /*1980*/  @!P4 IMAD.MOV R26, RZ, RZ, -R26 ;  /* 0x000000ffff1ac224 */ /* 0x000fe200078e0a1a */
[----:B------:R-:W-:Y:S01]  /*1990*/  ISETP.GT.U32.AND P4, PT, R0, R30, PT ;  /* 0x0000001e0000720c */ /* 0x000fe20003f84070 */
[----:B------:R-:W-:Y:S01]  /*19a0*/  @!P0 IMAD.IADD R31, R31, 0x1, -R0 ;  /* 0x000000011f1f8824 */ /* 0x000fe200078e0a00 */
[----:B------:R-:W-:Y:S01]  /*19b0*/  @!P6 IADD3 R32, R32, -R0, RZ ;  /* 0x800000002020e210 */ /* 0x000fe20007ffe0ff */
[C---:B------:R-:W-:Y:S01]  /*19c0*/  IMAD R33, R0.reuse, R33, R35 ;  /* 0x0000002100217224 */ /* 0x040fe200078e0223 */
[C---:B------:R-:W-:Y:S01]  /*19d0*/  ISETP.GT.U32.AND P5, PT, R0.reuse, R29, PT ;  /* 0x0000001d0000720c */ /* 0x040fe20003fa4070 */
[----:B------:R-:W-:Y:S01]  /*19e0*/  IMAD.MOV.U32 R35, RZ, RZ, R34 ;  /* 0x000000ffff237224 */ /* 0x000fe200078e0022 */
[----:B------:R-:W-:-:S02]  /*19f0*/  ISETP.GT.U32.AND P6, PT, R0, R31, PT ;  /* 0x0000001f0000720c */ /* 0x000fc40003fc4070 */
[----:B------:R-:W-:Y:S01]  /*1a00*/  LOP3.LUT R64, R10, 0x78, RZ, 0xfc, !PT ;  /* 0x000000780a407812 */ /* 0x000fe200078efcff */
[----:B------:R-:W-:Y:S01]  /*1a10*/  IMAD.HI.U32 R34, R8, R35, RZ ;  /* 0x0000002308227227 */ /* 0x000fe200078e00ff */
[----:B------:R-:W-:Y:S02]  /*1a20*/  LOP3.LUT R66, R10, 0x7a, RZ, 0xfc, !PT ;  /* 0x0000007a0a427812 */ /* 0x000fe400078efcff */
[----:B------:R-:W-:Y:S01]  /*1a30*/  IABS R93, R64 ;  /* 0x00000040005d7213 */ /* 0x000fe20000000000 */
[----:B------:R-:W-:Y:S01]  /*1a40*/  IMAD.MOV R34, RZ, RZ, -R34 ;  /* 0x000000ffff227224 */ /* 0x000fe200078e0a22 */
[----:B------:R-:W-:Y:S01]  /*1a50*/  IADD3 R80, R68, 0x80, RZ ;  /* 0x0000008044507810 */ /* 0x000fe20007ffe0ff */
[----:B------:R-:W-:Y:S01]  /*1a60*/  @!P4 IMAD.IADD R30, R30, 0x1, -R0 ;  /* 0x000000011e1ec824 */ /* 0x000fe200078e0a00 */
[----:B------:R-:W-:Y:S01]  /*1a70*/  ISETP.GE.AND P4, PT, R39, RZ, PT ;  /* 0x000000ff2700720c */ /* 0x000fe20003f86270 */
[----:B------:R-:W-:Y:S01]  /*1a80*/  IMAD R34, R0, R34, R35 ;  /* 0x0000002200227224 */ /* 0x000fe200078e0223 */
[-C--:B------:R-:W-:Y:S01]  /*1a90*/  @!P5 IADD3 R29, R29, -R0.reuse, RZ ;  /* 0x800000001d1dd210 */ /* 0x080fe20007ffe0ff */
[----:B------:R-:W-:Y:S01]  /*1aa0*/  STL [R1+0x934], R80 ;  /* 0x0009345001007387 */ /* 0x000fe20000100800 */
[----:B------:R-:W-:-:S02]  /*1ab0*/  @!P6 IADD3 R31, R31, -R0, RZ ;  /* 0x800000001f1fe210 */ /* 0x000fc40007ffe0ff */
[----:B------:R-:W-:Y:S01]  /*1ac0*/  ISETP.GE.AND P5, PT, R38, RZ, PT ;  /* 0x000000ff2600720c */ /* 0x000fe20003fa6270 */
[----:B------:R-:W-:Y:S01]  /*1ad0*/  @!P3 IMAD.MOV R29, RZ, RZ, -R29 ;  /* 0x000000ffff1db224 */ /* 0x000fe200078e0a1d */
[C---:B------:R-:W-:Y:S02]  /*1ae0*/  ISETP.GT.U32.AND P0, PT, R0.reuse, R30, PT ;  /* 0x0000001e0000720c */ /* 0x040fe40003f04070 */
[----:B------:R-:W-:Y:S02]  /*1af0*/  ISETP.GT.U32.AND P6, PT, R0, R34, PT ;  /* 0x000000220000720c */ /* 0x000fe40003fc4070 */
[----:B------:R-:W-:Y:S02]  /*1b00*/  LOP3.LUT R38, R10, 0x36, RZ, 0xfc, !PT ;  /* 0x000000360a267812 */ /* 0x000fe400078efcff */
[----:B------:R-:W-:Y:S02]  /*1b10*/  ISETP.GT.U32.AND P3, PT, R0, R32, PT ;  /* 0x000000200000720c */ /* 0x000fe40003f64070 */
[----:B------:R-:W-:-:S02]  /*1b20*/  IABS R37, R38 ;  /* 0x0000002600257213 */ /* 0x000fc40000000000 */
[----:B------:R-:W-:Y:S02]  /*1b30*/  IABS R39, R40 ;  /* 0x0000002800277213 */ /* 0x000fe40000000000 */
[----:B------:R-:W-:Y:S01]  /*1b40*/  @!P2 IADD3 R31, -R31, RZ, RZ ;  /* 0x000000ff1f1fa210 */ /* 0x000fe20007ffe1ff */
[----:B------:R-:W-:Y:S01]  /*1b50*/  IMAD.HI.U32 R35, R8, R37, RZ ;  /* 0x0000002508237227 */ /* 0x000fe200078e00ff */
[----:B------:R-:W-:Y:S02]  /*1b60*/  IABS R95, R66 ;  /* 0x00000042005f7213 */ /* 0x000fe40000000000 */
[----:B------:R-:W-:Y:S01]  /*1b70*/  IADD3 R76, R68, 0x100, RZ ;  /* 0x00000100444c7810 */ /* 0x000fe20007ffe0ff */
[--C-:B------:R-:W-:Y:S01]  /*1b80*/  @!P0 IMAD.IADD R30, R30, 0x1, -R0.reuse ;  /* 0x000000011e1e8824 */ /* 0x100fe200078e0a00 */
[----:B------:R-:W-:Y:S01]  /*1b90*/  ISETP.GT.U32.AND P0, PT, R0, R33, PT ;  /* 0x000000210000720c */ /* 0x000fe20003f04070 */
[--C-:B------:R-:W-:Y:S01]  /*1ba0*/  @!P6 IMAD.IADD R34, R34, 0x1, -R0.reuse ;  /* 0x000000012222e824 */ /* 0x100fe200078e0a00 */
[----:B------:R-:W-:Y:S01]  /*1bb0*/  IABS R99, R76 ;  /* 0x0000004c00637213 */ /* 0x000fe20000000000 */
[----:B------:R-:W-:Y:S01]  /*1bc0*/  IMAD.MOV R35, RZ, RZ, -R35 ;  /* 0x000000ffff237224 */ /* 0x000fe200078e0a23 */
[----:B------:R-:W-:Y:S01]  /*1bd0*/  IADD3 R72, R68, 0x180, RZ ;  /* 0x0000018044487810 */ /* 0x000fe20007ffe0ff */
[----:B------:R-:W-:Y:S01]  /*1be0*/  @!P3 IMAD.IADD R32, R32, 0x1, -R0 ;  /* 0x000000012020b824 */ /* 0x000fe200078e0a00 */
[C---:B------:R-:W-:Y:S01]  /*1bf0*/  ISETP.GT.U32.AND P6, PT, R0.reuse, R34, PT ;  /* 0x000000220000720c */ /* 0x040fe20003fc4070 */
[----:B------:R-:W-:Y:S01]  /*1c00*/  IMAD R35, R0, R35, R37 ;  /* 0x0000002300237224 */ /* 0x000fe200078e0225 */
[----:B------:R-:W-:Y:S01]  /*1c10*/  ISETP.GE.AND P3, PT, R36, RZ, PT ;  /* 0x000000ff2400720c */ /* 0x000fe20003f66270 */
[----:B------:R-:W-:Y:S01]  /*1c20*/  IMAD.HI.U32 R37, R8, R41, RZ ;  /* 0x0000002908257227 */ /* 0x000fe200078e00ff */
[----:B------:R-:W-:Y:S01]  /*1c30*/  IABS R101, R72 ;  /* 0x0000004800657213 */ /* 0x000fe20000000000 */
[----:B------:R2:W-:Y:S01]  /*1c40*/  STL [R1+0x93c], R76 ;  /* 0x00093c4c01007387 */ /* 0x0005e20000100800 */
[----:B------:R-:W-:Y:S01]  /*1c50*/  ISETP.GT.U32.AND P2, PT, R0, R35, PT ;  /* 0x000000230000720c */ /* 0x000fe20003f44070 */
[----:B------:R-:W-:-:S02]  /*1c60*/  IMAD.MOV R37, RZ, RZ, -R37 ;  /* 0x000000ffff257224 */ /* 0x000fc400078e0a25 */
[----:B------:R-:W-:Y:S01]  /*1c70*/  @!P0 IMAD.IADD R33, R33, 0x1, -R0 ;  /* 0x0000000121218824 */ /* 0x000fe200078e0a00 */
[----:B------:R-:W-:Y:S01]  /*1c80*/  ISETP.GE.AND P0, PT, R38, RZ, PT ;  /* 0x000000ff2600720c */ /* 0x000fe20003f06270 */
[----:B------:R-:W-:Y:S01]  /*1c90*/  IMAD R37, R0, R37, R41 ;  /* 0x0000002500257224 */ /* 0x000fe200078e0229 */
[----:B------:R-:W-:Y:S01]  /*1ca0*/  IABS R41, R44 ;  /* 0x0000002c00297213 */ /* 0x000fe20000000000 */
[----:B------:R-:W-:Y:S01]  /*1cb0*/  IMAD.HI.U32 R36, R8, R39, RZ ;  /* 0x0000002708247227 */ /* 0x000fe200078e00ff */
[----:B------:R-:W-:Y:S03]  /*1cc0*/  STL [R1+0x938], R72 ;  /* 0x0009384801007387 */ /* 0x000fe60000100800 */
[----:B------:R-:W-:Y:S01]  /*1cd0*/  @!P1 IMAD.MOV R30, RZ, RZ, -R30 ;  /* 0x000000ffff1e9224 */ /* 0x000fe200078e0a1e */
[----:B------:R-:W-:Y:S01]  /*1ce0*/  ISETP.GT.U32.AND P1, PT, R0, R33, PT ;  /* 0x000000210000720c */ /* 0x000fe20003f24070 */
[----:B------:R-:W-:Y:S01]  /*1cf0*/  @!P6 IMAD.IADD R34, R34, 0x1, -R0 ;  /* 0x000000012222e824 */ /* 0x000fe200078e0a00 */
[----:B------:R-:W-:Y:S01]  /*1d00*/  ISETP.GT.U32.AND P6, PT, R0, R37, PT ;  /* 0x000000250000720c */ /* 0x000fe20003fc4070 */
[----:B------:R-:W-:Y:S01]  /*1d10*/  @!P5 IMAD.MOV R32, RZ, RZ, -R32 ;  /* 0x000000ffff20d224 */ /* 0x000fe200078e0a20 */
[----:B------:R-:W-:Y:S01]  /*1d20*/  IADD3 R36, -R36, RZ, RZ ;  /* 0x000000ff24247210 */ /* 0x000fe20007ffe1ff */
[----:B------:R-:W-:Y:S01]  /*1d30*/  @!P3 IMAD.MOV R34, RZ, RZ, -R34 ;  /* 0x000000ffff22b224 */ /* 0x000fe200078e0a22 */
[----:B------:R-:W-:-:S02]  /*1d40*/  @!P2 IADD3 R35, R35, -R0, RZ ;  /* 0x800000002323a210 */ /* 0x000fc40007ffe0ff */
[----:B------:R-:W-:Y:S01]  /*1d50*/  ISETP.GE.AND P2, PT, R42, RZ, PT ;  /* 0x000000ff2a00720c */ /* 0x000fe20003f46270 */
[----:B------:R-:W-:Y:S01]  /*1d60*/  IMAD R36, R0, R36, R39 ;  /* 0x0000002400247224 */ /* 0x000fe200078e0227 */
[----:B------:R-:W-:Y:S02]  /*1d70*/  IABS R39, R43 ;  /* 0x0000002b00277213 */ /* 0x000fe40000000000 */
[----:B------:R-:W-:Y:S01]  /*1d80*/  LOP3.LUT R42, R10, 0x40, RZ, 0xfc, !PT ;  /* 0x000000400a2a7812 */ /* 0x000fe200078efcff */
[----:B------:R-:W-:Y:S01]  /*1d90*/  @!P1 IMAD.IADD R33, R33, 0x1, -R0 ;  /* 0x0000000121219824 */ /* 0x000fe200078e0a00 */
[----:B------:R-:W-:Y:S01]  /*1da0*/  ISETP.GT.U32.AND P5, PT, R0, R36, PT ;  /* 0x000000240000720c */ /* 0x000fe20003fa4070 */
[----:B------:R-:W-:Y:S01]  /*1db0*/  IMAD.HI.U32 R38, R8, R39, RZ ;  /* 0x0000002708267227 */ /* 0x000fe200078e00ff */
[----:B------:R-:W-:Y:S02]  /*1dc0*/  @!P6 IADD3 R37, R37, -R0, RZ ;  /* 0x800000002525e210 */ /* 0x000fe40007ffe0ff */
[----:B------:R-:W-:Y:S01]  /*1dd0*/  ISETP.GE.AND P1, PT, R40, RZ, PT ;  /* 0x000000ff2800720c */ /* 0x000fe20003f26270 */
[----:B------:R-:W-:Y:S01]  /*1de0*/  @!P4 IMAD.MOV R33, RZ, RZ, -R33 ;  /* 0x000000ffff21c224 */ /* 0x000fe200078e0a21 */
[C---:B------:R-:W-:Y:S01]  /*1df0*/  ISETP.GT.U32.AND P6, PT, R0.reuse, R37, PT ;  /* 0x000000250000720c */ /* 0x040fe20003fc4070 */
[----:B------:R-:W-:Y:S01]  /*1e00*/  IMAD.MOV R40, RZ, RZ, -R38 ;  /* 0x000000ffff287224 */ /* 0x000fe200078e0a26 */
[----:B------:R-:W-:Y:S01]  /*1e10*/  ISETP.GT.U32.AND P4, PT, R0, R35, PT ;  /* 0x000000230000720c */ /* 0x000fe20003f84070 */
[----:B------:R-:W-:Y:S01]  /*1e20*/  IMAD.HI.U32 R38, R8, R41, RZ ;  /* 0x0000002908267227 */ /* 0x000fe200078e00ff */
[----:B------:R-:W-:-:S02]  /*1e30*/  ISETP.GE.AND P3, PT, R43, RZ, PT ;  /* 0x000000ff2b00720c */ /* 0x000fc40003f66270 */
[----:B------:R-:W-:Y:S01]  /*1e40*/  IABS R43, R42 ;  /* 0x0000002a002b7213 */ /* 0x000fe20000000000 */
[----:B------:R-:W-:Y:S02]  /*1e50*/  IMAD.MOV R38, RZ, RZ, -R38 ;  /* 0x000000ffff267224 */ /* 0x000fe400078e0a26 */
[C---:B------:R-:W-:Y:S02]  /*1e60*/  IMAD R39, R0.reuse, R40, R39 ;  /* 0x0000002800277224 */ /* 0x040fe400078e0227 */
[----:B------:R-:W-:Y:S02]  /*1e70*/  IMAD R38, R0, R38, R41 ;  /* 0x0000002600267224 */ /* 0x000fe400078e0229 */
[--C-:B------:R-:W-:Y:S02]  /*1e80*/  @!P5 IMAD.IADD R36, R36, 0x1, -R0.reuse ;  /* 0x000000012424d824 */ /* 0x100fe400078e0a00 */
[--C-:B------:R-:W-:Y:S01]  /*1e90*/  @!P6 IMAD.IADD R37, R37, 0x1, -R0.reuse ;  /* 0x000000012525e824 */ /* 0x100fe200078e0a00 */
[C---:B------:R-:W-:Y:S01]  /*1ea0*/  ISETP.GT.U32.AND P6, PT, R0.reuse, R38, PT ;  /* 0x000000260000720c */ /* 0x040fe20003fc4070 */
[----:B------:R-:W-:Y:S01]  /*1eb0*/  @!P4 IMAD.IADD R35, R35, 0x1, -R0 ;  /* 0x000000012323c824 */ /* 0x000fe200078e0a00 */
[----:B------:R-:W-:Y:S01]  /*1ec0*/  ISETP.GT.U32.AND P4, PT, R0, R39, PT ;  /* 0x000000270000720c */ /* 0x000fe20003f84070 */
[----:B------:R-:W-:Y:S01]  /*1ed0*/  IMAD.HI.U32 R40, R8, R43, RZ ;  /* 0x0000002b08287227 */ /* 0x000fe200078e00ff */
[----:B------:R-:W-:-:S03]  /*1ee0*/  ISETP.GT.U32.AND P5, PT, R0, R36, PT ;  /* 0x000000240000720c */ /* 0x000fc60003fa4070 */
[----:B------:R-:W-:Y:S02]  /*1ef0*/  @!P0 IMAD.MOV R35, RZ, RZ, -R35 ;  /* 0x000000ffff238224 */ /* 0x000fe400078e0a23 */
[----:B------:R-:W-:Y:S02]  /*1f00*/  IMAD.MOV R40, RZ, RZ, -R40 ;  /* 0x000000ffff287224 */ /* 0x000fe400078e0a28 */
[----:B------:R-:W-:Y:S02]  /*1f10*/  @!P2 IMAD.MOV R37, RZ, RZ, -R37 ;  /* 0x000000ffff25a224 */ /* 0x000fe400078e0a25 */
[----:B------:R-:W-:Y:S01]  /*1f20*/  @!P6 IADD3 R38, R38, -R0, RZ ;  /* 0x800000002626e210 */ /* 0x000fe20007ffe0ff */
[----:B------:R-:W-:Y:S02]  /*1f30*/  IMAD R40, R0, R40, R43 ;  /* 0x0000002800287224 */ /* 0x000fe400078e022b */
[----:B------:R-:W-:Y:S01]  /*1f40*/  @!P4 IMAD.IADD R39, R39, 0x1, -R0 ;  /* 0x000000012727c824 */ /* 0x000fe200078e0a00 */
[----:B------:R-:W-:Y:S01]  /*1f50*/  ISETP.GE.AND P4, PT, R42, RZ, PT ;  /* 0x000000ff2a00720c */ /* 0x000fe20003f86270 */
[----:B------:R-:W-:Y:S01]  /*1f60*/  IMAD.HI.U32 R42, R8, R47, RZ ;  /* 0x0000002f082a7227 */ /* 0x000fe200078e00ff */
[----:B------:R-:W-:-:S02]  /*1f70*/  @!P5 IADD3 R36, R36, -R0, RZ ;  /* 0x800000002424d210 */ /* 0x000fc40007ffe0ff */
[----:B------:R-:W-:Y:S01]  /*1f80*/  ISETP.GE.AND P5, PT, R44, RZ, PT ;  /* 0x000000ff2c00720c */ /* 0x000fe20003fa6270 */
[----:B------:R-:W-:Y:S01]  /*1f90*/  IMAD.HI.U32 R43, R8, R49, RZ ;  /* 0x00000031082b7227 */ /* 0x000fe200078e00ff */
[----:B------:R-:W-:Y:S02]  /*1fa0*/  ISETP.GT.U32.AND P6, PT, R0, R38, PT ;  /* 0x000000260000720c */ /* 0x000fe40003fc4070 */
[----:B------:R-:W-:Y:S01]  /*1fb0*/  LOP3.LUT R44, R10, 0x42, RZ, 0xfc, !PT ;  /* 0x000000420a2c7812 */ /* 0x000fe200078efcff */
[----:B------:R-:W-:Y:S01]  /*1fc0*/  @!P1 IMAD.MOV R36, RZ, RZ, -R36 ;  /* 0x000000ffff249224 */ /* 0x000fe200078e0a24 */
[----:B------:R-:W-:Y:S01]  /*1fd0*/  IADD3 R42, -R42, RZ, RZ ;  /* 0x000000ff2a2a7210 */ /* 0x000fe20007ffe1ff */
[----:B------:R-:W-:Y:S01]  /*1fe0*/  IMAD.MOV R43, RZ, RZ, -R43 ;  /* 0x000000ffff2b7224 */ /* 0x000fe200078e0a2b */
[----:B------:R-:W-:Y:S02]  /*1ff0*/  IABS R45, R44 ;  /* 0x0000002c002d7213 */ /* 0x000fe40000000000 */
[C---:B------:R-:W-:Y:S01]  /*2000*/  ISETP.GT.U32.AND P0, PT, R0.reuse, R39, PT ;  /* 0x000000270000720c */ /* 0x040fe20003f04070 */
[C---:B------:R-:W-:Y:S01]  /*2010*/  IMAD R42, R0.reuse, R42, R47 ;  /* 0x0000002a002a7224 */ /* 0x040fe200078e022f */
[----:B------:R-:W-:Y:S01]  /*2020*/  ISETP.GT.U32.AND P1, PT, R0, R40, PT ;  /* 0x000000280000720c */ /* 0x000fe20003f24070 */
[----:B------:R-:W-:Y:S01]  /*2030*/  IMAD.HI.U32 R41, R8, R45, RZ ;  /* 0x0000002d08297227 */ /* 0x000fe200078e00ff */
[----:B------:R-:W-:-:S02]  /*2040*/  ISETP.GE.AND P2, PT, R44, RZ, PT ;  /* 0x000000ff2c00720c */ /* 0x000fc40003f46270 */
[----:B------:R-:W-:Y:S01]  /*2050*/  @!P6 IADD3 R38, R38, -R0, RZ ;  /* 0x800000002626e210 */ /* 0x000fe20007ffe0ff */
[----:B------:R-:W-:Y:S01]  /*2060*/  IMAD.MOV R41, RZ, RZ, -R41 ;  /* 0x000000ffff297224 */ /* 0x000fe200078e0a29 */
[C---:B------:R-:W-:Y:S01]  /*2070*/  ISETP.GT.U32.AND P6, PT, R0.reuse, R42, PT ;  /* 0x0000002a0000720c */ /* 0x040fe20003fc4070 */
[C---:B------:R-:W-:Y:S01]  /*2080*/  IMAD R43, R0.reuse, R43, R49 ;  /* 0x0000002b002b7224 */ /* 0x040fe200078e0231 */
[----:B------:R-:W-:Y:S01]  /*2090*/  IABS R47, R51 ;  /* 0x00000033002f7213 */ /* 0x000fe20000000000 */
[----:B------:R-:W-:Y:S01]  /*20a0*/  IMAD R41, R0, R41, R45 ;  /* 0x0000002900297224 */ /* 0x000fe200078e022d */
[----:B------:R-:W-:Y:S01]  /*20b0*/  IABS R45, R50 ;  /* 0x00000032002d7213 */ /* 0x000fe20000000000 */
[--C-:B------:R-:W-:Y:S01]  /*20c0*/  @!P0 IMAD.IADD R39, R39, 0x1, -R0.reuse ;  /* 0x0000000127278824 */ /* 0x100fe200078e0a00 */
[----:B------:R-:W-:Y:S01]  /*20d0*/  IABS R49, R52 ;  /* 0x0000003400317213 */ /* 0x000fe20000000000 */
[----:B------:R-:W-:Y:S01]  /*20e0*/  @!P1 IMAD.IADD R40, R40, 0x1, -R0 ;  /* 0x0000000128289824 */ /* 0x000fe200078e0a00 */
[----:B------:R-:W-:Y:S01]  /*20f0*/  ISETP.GT.U32.AND P0, PT, R0, R41, PT ;  /* 0x000000290000720c */ /* 0x000fe20003f04070 */
[----:B------:R-:W-:Y:S01]  /*2100*/  IMAD.HI.U32 R44, R8, R45, RZ ;  /* 0x0000002d082c7227 */ /* 0x000fe200078e00ff */
[----:B------:R-:W-:-:S02]  /*2110*/  @!P3 IADD3 R39, -R39, RZ, RZ ;  /* 0x000000ff2727b210 */ /* 0x000fc40007ffe1ff */
[----:B------:R-:W-:Y:S01]  /*2120*/  ISETP.GE.AND P1, PT, R46, RZ, PT ;  /* 0x000000ff2e00720c */ /* 0x000fe20003f26270 */
[----:B------:R-:W-:Y:S02]  /*2130*/  @!P6 IMAD.IADD R42, R42, 0x1, -R0 ;  /* 0x000000012a2ae824 */ /* 0x000fe400078e0a00 */
[----:B------:R-:W-:Y:S02]  /*2140*/  IMAD.MOV R44, RZ, RZ, -R44 ;  /* 0x000000ffff2c7224 */ /* 0x000fe400078e0a2c */
[----:B------:R-:W-:Y:S01]  /*2150*/  @!P5 IMAD.MOV R38, RZ, RZ, -R38 ;  /* 0x000000ffff26d224 */ /* 0x000fe200078e0a26 */
[C---:B------:R-:W-:Y:S01]  /*2160*/  ISETP.GT.U32.AND P6, PT, R0.reuse, R42, PT ;  /* 0x0000002a0000720c */ /* 0x040fe20003fc4070 */
[C---:B------:R-:W-:Y:S01]  /*2170*/  IMAD R44, R0.reuse, R44, R45 ;  /* 0x0000002c002c7224 */ /* 0x040fe200078e022d */
[C---:B------:R-:W-:Y:S01]  /*2180*/  ISETP.GT.U32.AND P5, PT, R0.reuse, R43, PT ;  /* 0x0000002b0000720c */ /* 0x040fe20003fa4070 */
[----:B------:R-:W-:Y:S01]  /*2190*/  @!P0 IMAD.IADD R41, R41, 0x1, -R0 ;  /* 0x0000000129298824 */ /* 0x000fe200078e0a00 */
[----:B------:R-:W-:Y:S01]  /*21a0*/  ISETP.GT.U32.AND P0, PT, R0, R40, PT ;  /* 0x000000280000720c */ /* 0x000fe20003f04070 */
[----:B------:R-:W-:-:S03]  /*21b0*/  IMAD.HI.U32 R45, R8, R47, RZ ;  /* 0x0000002f082d7227 */ /* 0x000fc600078e00ff */
[----:B------:R-:W-:Y:S01]  /*21c0*/  ISETP.GT.U32.AND P3, PT, R0, R41, PT ;  /* 0x000000290000720c */ /* 0x000fe20003f64070 */
[----:B------:R-:W-:-:S04]  /*21d0*/  IMAD.HI.U32 R46, R8, R49, RZ ;  /* 0x00000031082e7227 */ /* 0x000fc800078e00ff */
[----:B------:R-:W-:Y:S01]  /*21e0*/  @!P6 IMAD.IADD R42, R42, 0x1, -R0 ;  /* 0x000000012a2ae824 */ /* 0x000fe200078e0a00 */
[----:B------:R-:W-:Y:S01]  /*21f0*/  ISETP.GT.U32.AND P6, PT, R0, R44, PT ;  /* 0x0000002c0000720c */ /* 0x000fe20003fc4070 */
[----:B------:R-:W-:Y:S01]  /*2200*/  IMAD.MOV R45, RZ, RZ, -R45 ;  /* 0x000000ffff2d7224 */ /* 0x000fe200078e0a2d */
[-C--:B------:R-:W-:Y:S01]  /*2210*/  @!P5 IADD3 R43, R43, -R0.reuse, RZ ;  /* 0x800000002b2bd210 */ /* 0x080fe20007ffe0ff */
[----:B------:R-:W-:Y:S01]  /*2220*/  IMAD.MOV R46, RZ, RZ, -R46 ;  /* 0x000000ffff2e7224 */ /* 0x000fe200078e0a2e */
[----:B------:R-:W-:Y:S01]  /*2230*/  ISETP.GE.AND P5, PT, R51, RZ, PT ;  /* 0x000000ff3300720c */ /* 0x000fe20003fa6270 */
[----:B------:R-:W-:Y:S01]  /*2240*/  @!P0 IMAD.IADD R40, R40, 0x1, -R0 ;  /* 0x0000000128288824 */ /* 0x000fe200078e0a00 */
[----:B------:R-:W-:Y:S01]  /*2250*/  ISETP.GE.AND P0, PT, R48, RZ, PT ;  /* 0x000000ff3000720c */ /* 0x000fe20003f06270 */
[C---:B------:R-:W-:Y:S01]  /*2260*/  IMAD R45, R0.reuse, R45, R47 ;  /* 0x0000002d002d7224 */ /* 0x040fe200078e022f */
[----:B------:R-:W-:Y:S01]  /*2270*/  @!P3 IADD3 R41, R41, -R0, RZ ;  /* 0x800000002929b210 */ /* 0x000fe20007ffe0ff */
[----:B------:R-:W-:Y:S01]  /*2280*/  IMAD R47, R0, R46, R49 ;  /* 0x0000002e002f7224 */ /* 0x000fe200078e0231 */
[----:B------:R-:W-:Y:S01]  /*2290*/  ISETP.GE.AND P3, PT, R50, RZ, PT ;  /* 0x000000ff3200720c */ /* 0x000fe20003f66270 */
[----:B------:R-:W-:Y:S01]  /*22a0*/  @!P4 IMAD.MOV R40, RZ, RZ, -R40 ;  /* 0x000000ffff28c224 */ /* 0x000fe200078e0a28 */
[----:B------:R-:W-:Y:S01]  /*22b0*/  LOP3.LUT R50, R10, 0x4e, RZ, 0xfc, !PT ;  /* 0x0000004e0a327812 */ /* 0x000fe200078efcff */
[----:B------:R-:W-:Y:S01]  /*22c0*/  @!P6 IMAD.IADD R44, R44, 0x1, -R0 ;  /* 0x000000012c2ce824 */ /* 0x000fe200078e0a00 */
[C---:B------:R-:W-:Y:S01]  /*22d0*/  ISETP.GT.U32.AND P6, PT, R0.reuse, R43, PT ;  /* 0x0000002b0000720c */ /* 0x040fe20003fc4070 */
[----:B------:R-:W-:Y:S01]  /*22e0*/  @!P1 IMAD.MOV R42, RZ, RZ, -R42 ;  /* 0x000000ffff2a9224 */ /* 0x000fe200078e0a2a */
[----:B------:R-:W-:Y:S01]  /*22f0*/  IABS R49, R50 ;  /* 0x0000003200317213 */ /* 0x000fe20000000000 */
[----:B------:R-:W-:Y:S01]  /*2300*/  @!P2 IMAD.MOV R41, RZ, RZ, -R41 ;  /* 0x000000ffff29a224 */ /* 0x000fe200078e0a29 */
[----:B------:R-:W-:-:S02]  /*2310*/  ISETP.GT.U32.AND P4, PT, R0, R45, PT ;  /* 0x0000002d0000720c */ /* 0x000fc40003f84070 */
[----:B------:R-:W-:Y:S01]  /*2320*/  ISETP.GT.U32.AND P1, PT, R0, R47, PT ;  /* 0x0000002f0000720c */ /* 0x000fe20003f24070 */
[----:B------:R-:W-:Y:S01]  /*2330*/  IMAD.HI.U32 R46, R8, R49, RZ ;  /* 0x00000031082e7227 */ /* 0x000fe200078e00ff */
[----:B------:R-:W-:Y:S02]  /*2340*/  ISETP.GT.U32.AND P2, PT, R0, R44, PT ;  /* 0x0000002c0000720c */ /* 0x000fe40003f44070 */
[----:B------:R-:W-:Y:S02]  /*2350*/  IABS R51, R54 ;  /* 0x0000003600337213 */ /* 0x000fe40000000000 */
[----:B------:R-:W-:Y:S01]  /*2360*/  IADD3 R46, -R46, RZ, RZ ;  /* 0x000000ff2e2e7210 */ /* 0x000fe20007ffe1ff */
[----:B------:R-:W-:Y:S01]  /*2370*/  @!P6 IMAD.IADD R43, R43, 0x1, -R0 ;  /* 0x000000012b2be824 */ /* 0x000fe200078e0a00 */
[----:B------:R-:W-:Y:S01]  /*2380*/  ISETP.GE.AND P6, PT, R52, RZ, PT ;  /* 0x000000ff3400720c */ /* 0x000fe20003fc6270 */
[----:B------:R-:W-:Y:S01]  /*2390*/  IMAD.HI.U32 R48, R8, R51, RZ ;  /* 0x0000003308307227 */ /* 0x000fe200078e00ff */
[----:B------:R-:W-:-:S02]  /*23a0*/  LOP3.LUT R52, R10, 0x54, RZ, 0xfc, !PT ;  /* 0x000000540a347812 */ /* 0x000fc400078efcff */
[----:B------:R-:W-:Y:S01]  /*23b0*/  @!P4 IADD3 R45, R45, -R0, RZ ;  /* 0x800000002d2dc210 */ /* 0x000fe20007ffe0ff */
[----:B------:R-:W-:Y:S02]  /*23c0*/  IMAD R46, R0, R46, R49 ;  /* 0x0000002e002e7224 */ /* 0x000fe400078e0231 */
[----:B------:R-:W-:Y:S01]  /*23d0*/  @!P1 IMAD.IADD R47, R47, 0x1, -R0 ;  /* 0x000000012f2f9824 */ /* 0x000fe200078e0a00 */
[----:B------:R-:W-:Y:S01]  /*23e0*/  ISETP.GE.AND P1, PT, R50, RZ, PT ;  /* 0x000000ff3200720c */ /* 0x000fe20003f26270 */
[----:B------:R-:W-:Y:S01]  /*23f0*/  IMAD.MOV R48, RZ, RZ, -R48 ;  /* 0x000000ffff307224 */ /* 0x000fe200078e0a30 */
[----:B------:R-:W-:Y:S01]  /*2400*/  ISETP.GT.U32.AND P4, PT, R0, R45, PT ;  /* 0x0000002d0000720c */ /* 0x000fe20003f84070 */
[----:B------:R-:W-:Y:S01]  /*2410*/  @!P2 IMAD.IADD R44, R44, 0x1, -R0 ;  /* 0x000000012c2ca824 */ /* 0x000fe200078e0a00 */
[----:B------:R-:W-:Y:S01]  /*2420*/  IABS R50, R52 ;  /* 0x0000003400327213 */ /* 0x000fe20000000000 */
[C---:B------:R-:W-:Y:S01]  /*2430*/  IMAD R48, R0.reuse, R48, R51 ;  /* 0x0000003000307224 */ /* 0x040fe200078e0233 */
[----:B------:R-:W-:Y:S01]  /*2440*/  ISETP.GT.U32.AND P2, PT, R0, R46, PT ;  /* 0x0000002e0000720c */ /* 0x000fe20003f44070 */
[----:B------:R-:W-:Y:S01]  /*2450*/  @!P0 IMAD.MOV R43, RZ, RZ, -R43 ;  /* 0x000000ffff2b8224 */ /* 0x000fe200078e0a2b */
[----:B------:R-:W-:Y:S01]  /*2460*/  MOV R51, R50 ;  /* 0x0000003200337202 */ /* 0x000fe20000000f00 */
[----:B------:R-:W-:Y:S01]  /*2470*/  IMAD.HI.U32 R49, R8, R53, RZ ;  /* 0x0000003508317227 */ /* 0x000fe200078e00ff */
[----:B------:R-:W-:-:S02]  /*2480*/  ISETP.GT.U32.AND P0, PT, R0, R47, PT ;  /* 0x0000002f0000720c */ /* 0x000fc40003f04070 */
[----:B------:R-:W-:Y:S01]  /*2490*/  @!P3 IADD3 R44, -R44, RZ, RZ ;  /* 0x000000ff2c2cb210 */ /* 0x000fe20007ffe1ff */
[----:B------:R-:W-:Y:S01]  /*24a0*/  IMAD.HI.U32 R50, R8, R51, RZ ;  /* 0x0000003308327227 */ /* 0x000fe200078e00ff */
[----:B------:R-:W-:Y:S02]  /*24b0*/  ISETP.GE.AND P3, PT, R54, RZ, PT ;  /* 0x000000ff3600720c */ /* 0x000fe40003f66270 */
[----:B------:R-:W-:Y:S01]  /*24c0*/  LOP3.LUT R54, R10, 0x56, RZ, 0xfc, !PT ;  /* 0x000000560a367812 */ /* 0x000fe200078efcff */
[----:B------:R-:W-:Y:S02]  /*24d0*/  IMAD.MOV R49, RZ, RZ, -R49 ;  /* 0x000000ffff317224 */ /* 0x000fe400078e0a31 */
[----:B------:R-:W-:Y:S01]  /*24e0*/  @!P4 IMAD.IADD R45, R45, 0x1, -R0 ;  /* 0x000000012d2dc824 */ /* 0x000fe200078e0a00 */
[----:B------:R-:W-:Y:S01]  /*24f0*/  ISETP.GT.U32.AND P4, PT, R0, R48, PT ;  /* 0x000000300000720c */ /* 0x000fe20003f84070 */
[----:B------:R-:W-:Y:S02]  /*2500*/  IMAD.MOV R50, RZ, RZ, -R50 ;  /* 0x000000ffff327224 */ /* 0x000fe400078e0a32 */
[----:B------:R-:W-:-:S02]  /*2510*/  @!P2 IMAD.IADD R46, R46, 0x1, -R0 ;  /* 0x000000012e2ea824 */ /* 0x000fc400078e0a00 */
[C---:B------:R-:W-:Y:S01]  /*2520*/  IMAD R49, R0.reuse, R49, R53 ;  /* 0x0000003100317224 */ /* 0x040fe200078e0235 */
[----:B------:R-:W-:Y:S01]  /*2530*/  IABS R53, R54 ;  /* 0x0000003600357213 */ /* 0x000fe20000000000 */
[--C-:B------:R-:W-:Y:S01]  /*2540*/  @!P0 IMAD.IADD R47, R47, 0x1, -R0.reuse ;  /* 0x000000012f2f8824 */ /* 0x100fe200078e0a00 */
[C---:B------:R-:W-:Y:S01]  /*2550*/  ISETP.GT.U32.AND P2, PT, R0.reuse, R46, PT ;  /* 0x0000002e0000720c */ /* 0x040fe20003f44070 */
[C---:B------:R-:W-:Y:S01]  /*2560*/  IMAD R51, R0.reuse, R50, R51 ;  /* 0x0000003200337224 */ /* 0x040fe200078e0233 */
[----:B------:R-:W-:Y:S01]  /*2570*/  ISETP.GE.AND P0, PT, R55, RZ, PT ;  /* 0x000000ff3700720c */ /* 0x000fe20003f06270 */
[----:B------:R-:W-:Y:S01]  /*2580*/  @!P5 IMAD.MOV R45, RZ, RZ, -R45 ;  /* 0x000000ffff2dd224 */ /* 0x000fe200078e0a2d */
[C---:B------:R-:W-:Y:S01]  /*2590*/  ISETP.GT.U32.AND P5, PT, R0.reuse, R49, PT ;  /* 0x000000310000720c */ /* 0x040fe20003fa4070 */
[----:B------:R-:W-:Y:S01]  /*25a0*/  @!P6 IMAD.MOV R47, RZ, RZ, -R47 ;  /* 0x000000ffff2fe224 */ /* 0x000fe200078e0a2f */
[----:B------:R-:W-:Y:S01]  /*25b0*/  ISETP.GT.U32.AND P6, PT, R0, R51, PT ;  /* 0x000000330000720c */ /* 0x000fe20003fc4070 */
[----:B------:R-:W-:-:S02]  /*25c0*/  @!P4 IMAD.IADD R48, R48, 0x1, -R0 ;  /* 0x000000013030c824 */ /* 0x000fc400078e0a00 */
[----:B------:R-:W-:-:S03]  /*25d0*/  IMAD.HI.U32 R50, R8, R53, RZ ;  /* 0x0000003508327227 */ /* 0x000fc600078e00ff */
[----:B------:R-:W-:Y:S01]  /*25e0*/  ISETP.GT.U32.AND P4, PT, R0, R48, PT ;  /* 0x000000300000720c */ /* 0x000fe20003f84070 */
[----:B------:R-:W-:Y:S01]  /*25f0*/  IMAD.MOV R50, RZ, RZ, -R50 ;  /* 0x000000ffff327224 */ /* 0x000fe200078e0a32 */
[----:B------:R-:W-:Y:S02]  /*2600*/  @!P2 IADD3 R46, R46, -R0, RZ ;  /* 0x800000002e2ea210 */ /* 0x000fe40007ffe0ff */
[----:B------:R-:W-:Y:S01]  /*2610*/  ISETP.GE.AND P2, PT, R52, RZ, PT ;  /* 0x000000ff3400720c */ /* 0x000fe20003f46270 */
[----:B------:R-:W-:Y:S01]  /*2620*/  @!P5 IMAD.IADD R49, R49, 0x1, -R0 ;  /* 0x000000013131d824 */ /* 0x000fe200078e0a00 */
[----:B------:R-:W-:Y:S01]  /*2630*/  LOP3.LUT R52, R10, 0x58, RZ, 0xfc, !PT ;  /* 0x000000580a347812 */ /* 0x000fe200078efcff */
[----:B------:R-:W-:Y:S01]  /*2640*/  IMAD R53, R0, R50, R53 ;  /* 0x0000003200357224 */ /* 0x000fe200078e0235 */
[----:B------:R-:W-:Y:S02]  /*2650*/  @!P6 IADD3 R51, R51, -R0, RZ ;  /* 0x800000003333e210 */ /* 0x000fe40007ffe0ff */
[----:B------:R-:W-:-:S02]  /*2660*/  IABS R55, R52 ;  /* 0x0000003400377213 */ /* 0x000fc40000000000 */
[----:B------:R-:W-:Y:S01]  /*2670*/  ISETP.GT.U32.AND P5, PT, R0, R49, PT ;  /* 0x000000310000720c */ /* 0x000fe20003fa4070 */
[----:B------:R-:W-:Y:S01]  /*2680*/  @!P4 IMAD.IADD R48, R48, 0x1, -R0 ;  /* 0x000000013030c824 */ /* 0x000fe200078e0a00 */
[----:B------:R-:W-:Y:S01]  /*2690*/  ISETP.GT.U32.AND P6, PT, R0, R51, PT ;  /* 0x000000330000720c */ /* 0x000fe20003fc4070 */
[----:B------:R-:W-:Y:S01]  /*26a0*/  IMAD.HI.U32 R50, R8, R55, RZ ;  /* 0x0000003708327227 */ /* 0x000fe200078e00ff */
[----:B------:R-:W-:Y:S02]  /*26b0*/  ISETP.GE.AND P4, PT, R52, RZ, PT ;  /* 0x000000ff3400720c */ /* 0x000fe40003f86270 */
[----:B------:R-:W-:Y:S01]  /*26c0*/  @!P1 IADD3 R46, -R46, RZ, RZ ;  /* 0x000000ff2e2e9210 */ /* 0x000fe20007ffe1ff */
[----:B------:R-:W-:Y:S01]  /*26d0*/  IMAD.MOV R52, RZ, RZ, -R50 ;  /* 0x000000ffff347224 */ /* 0x000fe200078e0a32 */
[----:B------:R-:W-:Y:S01]  /*26e0*/  ISETP.GE.AND P1, PT, R54, RZ, PT ;  /* 0x000000ff3600720c */ /* 0x000fe20003f26270 */
[----:B------:R-:W-:Y:S01]  /*26f0*/  IMAD.HI.U32 R50, R8, R63, RZ ;  /* 0x0000003f08327227 */ /* 0x000fe200078e00ff */
[----:B------:R-:W-:-:S03]  /*2700*/  LOP3.LUT R54, R10, 0x5c, RZ, 0xfc, !PT ;  /* 0x0000005c0a367812 */ /* 0x000fc600078efcff */
[----:B------:R-:W-:Y:S01]  /*2710*/  @!P5 IMAD.IADD R49, R49, 0x1, -R0 ;  /* 0x000000013131d824 */ /* 0x000fe200078e0a00 */
[C---:B------:R-:W-:Y:S01]  /*2720*/  ISETP.GT.U32.AND P5, PT, R0.reuse, R53, PT ;  /* 0x000000350000720c */ /* 0x040fe20003fa4070 */
[----:B------:R-:W-:Y:S01]  /*2730*/  IMAD R55, R0, R52, R55 ;  /* 0x0000003400377224 */ /* 0x000fe200078e0237 */
[----:B------:R-:W-:Y:S01]  /*2740*/  IABS R59, R54 ;  /* 0x00000036003b7213 */ /* 0x000fe20000000000 */
[----:B------:R-:W-:Y:S01]  /*2750*/  IMAD.MOV R50, RZ, RZ, -R50 ;  /* 0x000000ffff327224 */ /* 0x000fe200078e0a32 */
[----:B------:R-:W-:Y:S01]  /*2760*/  LOP3.LUT R52, R10, 0x5e, RZ, 0xfc, !PT ;  /* 0x0000005e0a347812 */ /* 0x000fe200078efcff */
[----:B------:R-:W-:Y:S01]  /*2770*/  @!P6 IMAD.IADD R51, R51, 0x1, -R0 ;  /* 0x000000013333e824 */ /* 0x000fe200078e0a00 */
[C---:B------:R-:W-:Y:S01]  /*2780*/  ISETP.GT.U32.AND P6, PT, R0.reuse, R55, PT ;  /* 0x000000370000720c */ /* 0x040fe20003fc4070 */
[----:B------:R-:W-:Y:S01]  /*2790*/  IMAD R63, R0, R50, R63 ;  /* 0x00000032003f7224 */ /* 0x000fe200078e023f */
[----:B------:R-:W-:Y:S01]  /*27a0*/  IABS R67, R52 ;  /* 0x0000003400437213 */ /* 0x000fe20000000000 */
[----:B------:R-:W-:Y:S01]  /*27b0*/  IMAD.MOV.U32 R57, RZ, RZ, R51 ;  /* 0x000000ffff397224 */ /* 0x000fe200078e0033 */
[----:B------:R-:W-:Y:S01]  /*27c0*/  @!P0 IADD3 R49, -R49, RZ, RZ ;  /* 0x000000ff31318210 */ /* 0x000fe20007ffe1ff */
[----:B------:R-:W-:Y:S01]  /*27d0*/  IMAD.HI.U32 R50, R8, R59, RZ ;  /* 0x0000003b08327227 */ /* 0x000fe200078e00ff */
[----:B------:R-:W-:-:S02]  /*27e0*/  ISETP.GE.AND P0, PT, R54, RZ, PT ;  /* 0x000000ff3600720c */ /* 0x000fc40003f06270 */
[----:B------:R-:W-:Y:S01]  /*27f0*/  LOP3.LUT R54, R10, 0x60, RZ, 0xfc, !PT ;  /* 0x000000600a367812 */ /* 0x000fe200078efcff */
[----:B------:R-:W-:Y:S01]  /*2800*/  @!P2 IMAD.MOV R57, RZ, RZ, -R57 ;  /* 0x000000ffff39a224 */ /* 0x000fe200078e0a39 */
[----:B------:R-:W-:Y:S01]  /*2810*/  ISETP.GT.U32.AND P2, PT, R0, R63, PT ;  /* 0x0000003f0000720c */ /* 0x000fe20003f44070 */
[--C-:B------:R-:W-:Y:S01]  /*2820*/  @!P5 IMAD.IADD R53, R53, 0x1, -R0.reuse ;  /* 0x000000013535d824 */ /* 0x100fe200078e0a00 */
[----:B------:R-:W-:Y:S01]  /*2830*/  IADD3 R50, -R50, RZ, RZ ;  /* 0x000000ff32327210 */ /* 0x000fe20007ffe1ff */
[----:B------:R-:W-:Y:S01]  /*2840*/  @!P6 IMAD.IADD R55, R55, 0x1, -R0 ;  /* 0x000000013737e824 */ /* 0x000fe200078e0a00 */
[----:B------:R-:W-:Y:S01]  /*2850*/  IABS R69, R54 ;  /* 0x0000003600457213 */ /* 0x000fe20000000000 */
[----:B------:R-:W-:Y:S01]  /*2860*/  @!P3 IMAD.MOV R48, RZ, RZ, -R48 ;  /* 0x000000ffff30b224 */ /* 0x000fe200078e0a30 */
[C---:B------:R-:W-:Y:S01]  /*2870*/  ISETP.GT.U32.AND P5, PT, R0.reuse, R53, PT ;  /* 0x000000350000720c */ /* 0x040fe20003fa4070 */
[----:B------:R-:W-:Y:S01]  /*2880*/  IMAD R51, R0, R50, R59 ;  /* 0x0000003200337224 */ /* 0x000fe200078e023b */
[----:B------:R-:W-:Y:S01]  /*2890*/  ISETP.GE.AND P3, PT, R56, RZ, PT ;  /* 0x000000ff3800720c */ /* 0x000fe20003f66270 */
[----:B------:R-:W-:Y:S01]  /*28a0*/  IMAD.HI.U32 R50, R8, R67, RZ ;  /* 0x0000004308327227 */ /* 0x000fe200078e00ff */
[----:B------:R-:W-:-:S02]  /*28b0*/  LOP3.LUT R56, R10, 0x62, RZ, 0xfc, !PT ;  /* 0x000000620a387812 */ /* 0x000fc400078efcff */
[C---:B------:R-:W-:Y:S01]  /*28c0*/  ISETP.GT.U32.AND P6, PT, R0.reuse, R51, PT ;  /* 0x000000330000720c */ /* 0x040fe20003fc4070 */
[--C-:B------:R-:W-:Y:S01]  /*28d0*/  @!P2 IMAD.IADD R63, R63, 0x1, -R0.reuse ;  /* 0x000000013f3fa824 */ /* 0x100fe200078e0a00 */
[----:B------:R-:W-:Y:S02]  /*28e0*/  ISETP.GT.U32.AND P2, PT, R0, R55, PT ;  /* 0x000000370000720c */ /* 0x000fe40003f44070 */
[----:B------:R-:W-:Y:S02]  /*28f0*/  IADD3 R50, -R50, RZ, RZ ;  /* 0x000000ff32327210 */ /* 0x000fe40007ffe1ff */
[----:B------:R-:W-:Y:S01]  /*2900*/  IABS R65, R56 ;  /* 0x0000003800417213 */ /* 0x000fe20000000000 */
[----:B------:R-:W-:Y:S01]  /*2910*/  @!P5 IMAD.IADD R53, R53, 0x1, -R0 ;  /* 0x000000013535d824 */ /* 0x000fe200078e0a00 */
[----:B------:R-:W-:Y:S01]  /*2920*/  ISETP.GE.AND P5, PT, R52, RZ, PT ;  /* 0x000000ff3400720c */ /* 0x000fe20003fa6270 */
[----:B------:R-:W-:-:S04]  /*2930*/  IMAD.HI.U32 R52, R8, R69, RZ ;  /* 0x0000004508347227 */ /* 0x000fc800078e00ff */
[----:B------:R-:W-:Y:S01]  /*2940*/  @!P6 IADD3 R51, R51, -R0, RZ ;  /* 0x800000003333e210 */ /* 0x000fe20007ffe0ff */
[C---:B------:R-:W-:Y:S01]  /*2950*/  IMAD R67, R0.reuse, R50, R67 ;  /* 0x0000003200437224 */ /* 0x040fe200078e0243 */
[C---:B------:R-:W-:Y:S01]  /*2960*/  ISETP.GT.U32.AND P6, PT, R0.reuse, R63, PT ;  /* 0x0000003f0000720c */ /* 0x040fe20003fc4070 */
[----:B------:R-:W-:Y:S02]  /*2970*/  @!P2 IMAD.IADD R55, R55, 0x1, -R0 ;  /* 0x000000013737a824 */ /* 0x000fe400078e0a00 */
[----:B------:R-:W-:Y:S01]  /*2980*/  IMAD.MOV R52, RZ, RZ, -R52 ;  /* 0x000000ffff347224 */ /* 0x000fe200078e0a34 */
[----:B------:R-:W-:Y:S01]  /*2990*/  ISETP.GT.U32.AND P2, PT, R0, R67, PT ;  /* 0x000000430000720c */ /* 0x000fe20003f44070 */
[----:B------:R-:W-:Y:S01]  /*29a0*/  IMAD.HI.U32 R50, R8, R65, RZ ;  /* 0x0000004108327227 */ /* 0x000fe200078e00ff */
[----:B------:R-:W-:-:S03]  /*29b0*/  MOV R61, R55 ;  /* 0x00000037003d7202 */ /* 0x000fc60000000f00 */
[----:B------:R-:W-:Y:S01]  /*29c0*/  IMAD R69, R0, R52, R69 ;  /* 0x0000003400457224 */ /* 0x000fe200078e0245 */
[----:B------:R-:W-:Y:S01]  /*29d0*/  LOP3.LUT R52, R10, 0x66, RZ, 0xfc, !PT ;  /* 0x000000660a347812 */ /* 0x000fe200078efcff */
[----:B------:R-:W-:Y:S02]  /*29e0*/  IMAD.MOV R50, RZ, RZ, -R50 ;  /* 0x000000ffff327224 */ /* 0x000fe400078e0a32 */
[----:B------:R-:W-:Y:S01]  /*29f0*/  IMAD.MOV.U32 R59, RZ, RZ, R53 ;  /* 0x000000ffff3b7224 */ /* 0x000fe200078e0035 */
[----:B------:R-:W-:Y:S01]  /*2a00*/  IABS R75, R52 ;  /* 0x00000034004b7213 */ /* 0x000fe20000000000 */
[C---:B------:R-:W-:Y:S02]  /*2a10*/  IMAD R53, R0.reuse, R50, R65 ;  /* 0x0000003200357224 */ /* 0x040fe400078e0241 */
[----:B------:R-:W-:Y:S01]  /*2a20*/  @!P4 IMAD.MOV R61, RZ, RZ, -R61 ;  /* 0x000000ffff3dc224 */ /* 0x000fe200078e0a3d */
[C---:B------:R-:W-:Y:S01]  /*2a30*/  ISETP.GT.U32.AND P4, PT, R0.reuse, R69, PT ;  /* 0x000000450000720c */ /* 0x040fe20003f84070 */
[----:B------:R-:W-:Y:S01]  /*2a40*/  @!P6 IMAD.IADD R63, R63, 0x1, -R0 ;  /* 0x000000013f3fe824 */ /* 0x000fe200078e0a00 */
[C---:B------:R-:W-:Y:S01]  /*2a50*/  ISETP.GT.U32.AND P6, PT, R0.reuse, R53, PT ;  /* 0x000000350000720c */ /* 0x040fe20003fc4070 */
[----:B------:R-:W-:Y:S01]  /*2a60*/  @!P1 IMAD.MOV R59, RZ, RZ, -R59 ;  /* 0x000000ffff3b9224 */ /* 0x000fe200078e0a3b */
[----:B------:R-:W-:Y:S01]  /*2a70*/  ISETP.GT.U32.AND P1, PT, R0, R51, PT ;  /* 0x000000330000720c */ /* 0x000fe20003f24070 */
[----:B------:R-:W-:Y:S01]  /*2a80*/  IMAD.HI.U32 R50, R8, R71, RZ ;  /* 0x0000004708327227 */ /* 0x000fe200078e00ff */
[----:B------:R-:W-:-:S03]  /*2a90*/  @!P3 IADD3 R63, -R63, RZ, RZ ;  /* 0x000000ff3f3fb210 */ /* 0x000fc60007ffe1ff */
[--C-:B------:R-:W-:Y:S01]  /*2aa0*/  @!P2 IMAD.IADD R67, R67, 0x1, -R0.reuse ;  /* 0x000000014343a824 */ /* 0x100fe200078e0a00 */
[----:B------:R-:W-:Y:S02]  /*2ab0*/  IADD3 R50, -R50, RZ, RZ ;  /* 0x000000ff32327210 */ /* 0x000fe40007ffe1ff */
[----:B------:R-:W-:Y:S01]  /*2ac0*/  ISETP.GE.AND P2, PT, R56, RZ, PT ;  /* 0x000000ff3800720c */ /* 0x000fe20003f46270 */
[--C-:B------:R-:W-:Y:S01]  /*2ad0*/  @!P4 IMAD.IADD R69, R69, 0x1, -R0.reuse ;  /* 0x000000014545c824 */ /* 0x100fe200078e0a00 */
[----:B------:R-:W-:Y:S01]  /*2ae0*/  LOP3.LUT R56, R10, 0x6a, RZ, 0xfc, !PT ;  /* 0x0000006a0a387812 */ /* 0x000fe200078efcff */
[--C-:B------:R-:W-:Y:S01]  /*2af0*/  @!P6 IMAD.IADD R53, R53, 0x1, -R0.reuse ;  /* 0x000000013535e824 */ /* 0x100fe200078e0a00 */
[C---:B------:R-:W-:Y:S01]  /*2b00*/  ISETP.GT.U32.AND P4, PT, R0.reuse, R67, PT ;  /* 0x000000430000720c */ /* 0x040fe20003f84070 */
[----:B------:R-:W-:Y:S01]  /*2b10*/  @!P1 IMAD.IADD R51, R51, 0x1, -R0 ;  /* 0x0000000133339824 */ /* 0x000fe200078e0a00 */
[C---:B------:R-:W-:Y:S01]  /*2b20*/  ISETP.GT.U32.AND P6, PT, R0.reuse, R69, PT ;  /* 0x000000450000720c */ /* 0x040fe20003fc4070 */
[----:B------:R-:W-:Y:S01]  /*2b30*/  IMAD R55, R0, R50, R71 ;  /* 0x0000003200377224 */ /* 0x000fe200078e0247 */
[----:B------:R-:W-:Y:S01]  /*2b40*/  ISETP.GE.AND P1, PT, R54, RZ, PT ;  /* 0x000000ff3600720c */ /* 0x000fe20003f26270 */
[----:B------:R-:W-:Y:S01]  /*2b50*/  IMAD.HI.U32 R50, R8, R75, RZ ;  /* 0x0000004b08327227 */ /* 0x000fe200078e00ff */
[----:B------:R-:W-:-:S02]  /*2b60*/  LOP3.LUT R54, R10, 0x68, RZ, 0xfc, !PT ;  /* 0x000000680a367812 */ /* 0x000fc400078efcff */
[C---:B------:R-:W-:Y:S01]  /*2b70*/  ISETP.GT.U32.AND P3, PT, R0.reuse, R53, PT ;  /* 0x000000350000720c */ /* 0x040fe20003f64070 */
[----:B------:R-:W-:Y:S01]  /*2b80*/  IMAD.MOV.U32 R65, RZ, RZ, R51 ;  /* 0x000000ffff417224 */ /* 0x000fe200078e0033 */
[----:B------:R-:W-:Y:S01]  /*2b90*/  IABS R77, R54 ;  /* 0x00000036004d7213 */ /* 0x000fe20000000000 */
[----:B------:R-:W-:Y:S01]  /*2ba0*/  IMAD.MOV R51, RZ, RZ, -R50 ;  /* 0x000000ffff337224 */ /* 0x000fe200078e0a32 */
[----:B------:R-:W-:Y:S01]  /*2bb0*/  IABS R79, R56 ;  /* 0x00000038004f7213 */ /* 0x000fe20000000000 */
[----:B------:R-:W-:Y:S01]  /*2bc0*/  @!P0 IMAD.MOV R65, RZ, RZ, -R65 ;  /* 0x000000ffff418224 */ /* 0x000fe200078e0a41 */
[C---:B------:R-:W-:Y:S01]  /*2bd0*/  ISETP.GT.U32.AND P0, PT, R0.reuse, R55, PT ;  /* 0x000000370000720c */ /* 0x040fe20003f04070 */
[----:B------:R-:W-:Y:S01]  /*2be0*/  IMAD R75, R0, R51, R75 ;  /* 0x00000033004b7224 */ /* 0x000fe200078e024b */
[----:B------:R-:W-:Y:S01]  /*2bf0*/  @!P4 IADD3 R67, R67, -R0, RZ ;  /* 0x800000004343c210 */ /* 0x000fe20007ffe0ff */
[----:B------:R-:W-:Y:S01]  /*2c00*/  @!P6 IMAD.IADD R69, R69, 0x1, -R0 ;  /* 0x000000014545e824 */ /* 0x000fe200078e0a00 */
[----:B------:R-:W-:Y:S01]  /*2c10*/  ISETP.GE.AND P4, PT, R58, RZ, PT ;  /* 0x000000ff3a00720c */ /* 0x000fe20003f86270 */
[----:B------:R-:W-:Y:S01]  /*2c20*/  IMAD.HI.U32 R50, R8, R77, RZ ;  /* 0x0000004d08327227 */ /* 0x000fe200078e00ff */
[----:B------:R-:W-:-:S02]  /*2c30*/  ISETP.GT.U32.AND P6, PT, R0, R75, PT ;  /* 0x0000004b0000720c */ /* 0x000fc40003fc4070 */
[----:B------:R-:W-:Y:S01]  /*2c40*/  LOP3.LUT R58, R10, 0x70, RZ, 0xfc, !PT ;  /* 0x000000700a3a7812 */ /* 0x000fe200078efcff */
[----:B------:R-:W-:Y:S01]  /*2c50*/  IMAD.MOV R50, RZ, RZ, -R50 ;  /* 0x000000ffff327224 */ /* 0x000fe200078e0a32 */
[----:B------:R-:W-:Y:S01]  /*2c60*/  @!P5 IADD3 R67, -R67, RZ, RZ ;  /* 0x000000ff4343d210 */ /* 0x000fe20007ffe1ff */
[--C-:B------:R-:W-:Y:S01]  /*2c70*/  @!P3 IMAD.IADD R53, R53, 0x1, -R0.reuse ;  /* 0x000000013535b824 */ /* 0x100fe200078e0a00 */
[----:B------:R-:W-:Y:S01]  /*2c80*/  ISETP.GE.AND P3, PT, R52, RZ, PT ;  /* 0x000000ff3400720c */ /* 0x000fe20003f66270 */
[----:B------:R-:W-:Y:S01]  /*2c90*/  IMAD R77, R0, R50, R77 ;  /* 0x00000032004d7224 */ /* 0x000fe200078e024d */
[----:B------:R-:W-:Y:S01]  /*2ca0*/  LOP3.LUT R52, R10, 0x6c, RZ, 0xfc, !PT ;  /* 0x0000006c0a347812 */ /* 0x000fe200078efcff */
[----:B------:R-:W-:Y:S01]  /*2cb0*/  IMAD.HI.U32 R50, R8, R79, RZ ;  /* 0x0000004f08327227 */ /* 0x000fe200078e00ff */
[----:B------:R-:W-:Y:S02]  /*2cc0*/  @!P0 IADD3 R55, R55, -R0, RZ ;  /* 0x8000000037378210 */ /* 0x000fe40007ffe0ff */
[----:B------:R-:W-:Y:S01]  /*2cd0*/  IABS R73, R52 ;  /* 0x0000003400497213 */ /* 0x000fe20000000000 */
[----:B------:R-:W-:Y:S01]  /*2ce0*/  @!P6 IMAD.IADD R75, R75, 0x1, -R0 ;  /* 0x000000014b4be824 */ /* 0x000fe200078e0a00 */
[----:B------:R-:W-:Y:S01]  /*2cf0*/  ISETP.GT.U32.AND P6, PT, R0, R77, PT ;  /* 0x0000004d0000720c */ /* 0x000fe20003fc4070 */
[----:B------:R-:W-:Y:S01]  /*2d00*/  IMAD.MOV R50, RZ, RZ, -R50 ;  /* 0x000000ffff327224 */ /* 0x000fe200078e0a32 */
[----:B------:R-:W-:Y:S01]  /*2d10*/  ISETP.GE.AND P0, PT, R54, RZ, PT ;  /* 0x000000ff3600720c */ /* 0x000fe20003f06270 */
[----:B------:R-:W-:Y:S01]  /*2d20*/  IMAD.MOV.U32 R71, RZ, RZ, R53 ;  /* 0x000000ffff477224 */ /* 0x000fe200078e0035 */
[----:B------:R-:W-:Y:S01]  /*2d30*/  LOP3.LUT R54, R10, 0x6e, RZ, 0xfc, !PT ;  /* 0x0000006e0a367812 */ /* 0x000fe200078efcff */
[C---:B------:R-:W-:Y:S01]  /*2d40*/  IMAD R79, R0.reuse, R50, R79 ;  /* 0x00000032004f7224 */ /* 0x040fe200078e024f */
[----:B------:R-:W-:Y:S01]  /*2d50*/  ISETP.GT.U32.AND P5, PT, R0, R75, PT ;  /* 0x0000004b0000720c */ /* 0x000fe20003fa4070 */
[----:B------:R-:W-:Y:S01]  /*2d60*/  IMAD.HI.U32 R50, R8, R73, RZ ;  /* 0x0000004908327227 */ /* 0x000fe200078e00ff */
[----:B------:R-:W-:-:S02]  /*2d70*/  IABS R83, R54 ;  /* 0x0000003600537213 */ /* 0x000fc40000000000 */
[----:B------:R-:W-:Y:S01]  /*2d80*/  IABS R85, R58 ;  /* 0x0000003a00557213 */ /* 0x000fe20000000000 */
[----:B------:R-:W-:Y:S02]  /*2d90*/  IMAD.MOV R50, RZ, RZ, -R50 ;  /* 0x000000ffff327224 */ /* 0x000fe400078e0a32 */
[----:B------:R-:W-:Y:S01]  /*2da0*/  @!P6 IMAD.IADD R77, R77, 0x1, -R0 ;  /* 0x000000014d4de824 */ /* 0x000fe200078e0a00 */
[C---:B------:R-:W-:Y:S01]  /*2db0*/  ISETP.GT.U32.AND P6, PT, R0.reuse, R55, PT ;  /* 0x000000370000720c */ /* 0x040fe20003fc4070 */
[----:B------:R-:W-:Y:S01]  /*2dc0*/  @!P2 IMAD.MOV R71, RZ, RZ, -R71 ;  /* 0x000000ffff47a224 */ /* 0x000fe200078e0a47 */
[C---:B------:R-:W-:Y:S01]  /*2dd0*/  ISETP.GT.U32.AND P2, PT, R0.reuse, R79, PT ;  /* 0x0000004f0000720c */ /* 0x040fe20003f44070 */
[----:B------:R-:W-:Y:S02]  /*2de0*/  IMAD R53, R0, R50, R73 ;  /* 0x0000003200357224 */ /* 0x000fe400078e0249 */
[----:B------:R-:W-:-:S04]  /*2df0*/  IMAD.HI.U32 R51, R8, R83, RZ ;  /* 0x0000005308337227 */ /* 0x000fc800078e00ff */
[----:B------:R-:W-:Y:S01]  /*2e00*/  IMAD.HI.U32 R50, R8, R85, RZ ;  /* 0x0000005508327227 */ /* 0x000fe200078e00ff */
[----:B------:R-:W-:-:S03]  /*2e10*/  IADD3 R51, -R51, RZ, RZ ;  /* 0x000000ff33337210 */ /* 0x000fc60007ffe1ff */
[--C-:B------:R-:W-:Y:S01]  /*2e20*/  @!P6 IMAD.IADD R55, R55, 0x1, -R0.reuse ;  /* 0x000000013737e824 */ /* 0x100fe200078e0a00 */
[----:B------:R-:W-:Y:S01]  /*2e30*/  ISETP.GT.U32.AND P6, PT, R0, R53, PT ;  /* 0x000000350000720c */ /* 0x000fe20003fc4070 */
[--C-:B------:R-:W-:Y:S01]  /*2e40*/  @!P2 IMAD.IADD R79, R79, 0x1, -R0.reuse ;  /* 0x000000014f4fa824 */ /* 0x100fe200078e0a00 */
[----:B------:R-:W-:Y:S01]  /*2e50*/  IADD3 R50, -R50, RZ, RZ ;  /* 0x000000ff32327210 */ /* 0x000fe20007ffe1ff */
[----:B------:R-:W-:Y:S01]  /*2e60*/  @!P5 IMAD.IADD R75, R75, 0x1, -R0 ;  /* 0x000000014b4bd824 */ /* 0x000fe200078e0a00 */
[----:B------:R-:W-:Y:S01]  /*2e70*/  ISETP.GE.AND P5, PT, R56, RZ, PT ;  /* 0x000000ff3800720c */ /* 0x000fe20003fa6270 */
[----:B------:R-:W-:Y:S01]  /*2e80*/  IMAD R83, R0, R51, R83 ;  /* 0x0000003300537224 */ /* 0x000fe200078e0253 */
[----:B------:R-:W-:Y:S01]  /*2e90*/  LOP3.LUT R56, R10, 0x74, RZ, 0xfc, !PT ;  /* 0x000000740a387812 */ /* 0x000fe200078efcff */
[----:B------:R-:W-:Y:S01]  /*2ea0*/  IMAD R85, R0, R50, R85 ;  /* 0x0000003200557224 */ /* 0x000fe200078e0255 */
[----:B------:R-:W-:Y:S01]  /*2eb0*/  MOV R73, R55 ;  /* 0x0000003700497202 */ /* 0x000fe20000000f00 */
[----:B------:R-:W-:Y:S01]  /*2ec0*/  @!P1 IMAD.MOV R69, RZ, RZ, -R69 ;  /* 0x000000ffff459224 */ /* 0x000fe200078e0a45 */
[----:B------:R-:W-:Y:S01]  /*2ed0*/  IABS R89, R56 ;  /* 0x0000003800597213 */ /* 0x000fe20000000000 */
[----:B------:R-:W-:Y:S01]  /*2ee0*/  IMAD.HI.U32 R51, R8, R87, RZ ;  /* 0x0000005708337227 */ /* 0x000fe200078e00ff */
[----:B------:R-:W-:-:S02]  /*2ef0*/  ISETP.GT.U32.AND P1, PT, R0, R77, PT ;  /* 0x0000004d0000720c */ /* 0x000fc40003f24070 */
[----:B------:R-:W-:Y:S01]  /*2f00*/  ISETP.GE.AND P2, PT, R52, RZ, PT ;  /* 0x000000ff3400720c */ /* 0x000fe20003f46270 */
[----:B------:R-:W-:Y:S01]  /*2f10*/  @!P6 IMAD.IADD R53, R53, 0x1, -R0 ;  /* 0x000000013535e824 */ /* 0x000fe200078e0a00 */
[----:B------:R-:W-:Y:S01]  /*2f20*/  ISETP.GT.U32.AND P6, PT, R0, R79, PT ;  /* 0x0000004f0000720c */ /* 0x000fe20003fc4070 */
[----:B------:R-:W-:Y:S01]  /*2f30*/  IMAD.MOV R51, RZ, RZ, -R51 ;  /* 0x000000ffff337224 */ /* 0x000fe200078e0a33 */
[----:B------:R-:W-:Y:S01]  /*2f40*/  IABS R55, R80 ;  /* 0x0000005000377213 */ /* 0x000fe20000000000 */
[----:B------:R-:W-:-:S04]  /*2f50*/  IMAD.HI.U32 R50, R8, R89, RZ ;  /* 0x0000005908327227 */ /* 0x000fc800078e00ff */
[C---:B------:R-:W-:Y:S02]  /*2f60*/  IMAD R87, R0.reuse, R51, R87 ;  /* 0x0000003300577224 */ /* 0x040fe400078e0257 */
[----:B------:R-:W-:Y:S02]  /*2f70*/  IMAD.MOV R51, RZ, RZ, -R50 ;  /* 0x000000ffff337224 */ /* 0x000fe400078e0a32 */
[----:B------:R-:W-:Y:S01]  /*2f80*/  @!P1 IMAD.IADD R77, R77, 0x1, -R0 ;  /* 0x000000014d4d9824 */ /* 0x000fe200078e0a00 */
[C---:B------:R-:W-:Y:S01]  /*2f90*/  ISETP.GT.U32.AND P1, PT, R0.reuse, R83, PT ;  /* 0x000000530000720c */ /* 0x040fe20003f24070 */
[----:B------:R-:W-:Y:S01]  /*2fa0*/  IMAD R89, R0, R51, R89 ;  /* 0x0000003300597224 */ /* 0x000fe200078e0259 */
[----:B------:R-:W-:Y:S01]  /*2fb0*/  @!P6 IADD3 R79, R79, -R0, RZ ;  /* 0x800000004f4fe210 */ /* 0x000fe20007ffe0ff */
[----:B------:R-:W-:Y:S01]  /*2fc0*/  IMAD.HI.U32 R50, R8, R91, RZ ;  /* 0x0000005b08327227 */ /* 0x000fe200078e00ff */
[----:B------:R-:W-:Y:S02]  /*2fd0*/  ISETP.GT.U32.AND P6, PT, R0, R85, PT ;  /* 0x000000550000720c */ /* 0x000fe40003fc4070 */
[----:B------:R-:W-:Y:S01]  /*2fe0*/  @!P5 IADD3 R79, -R79, RZ, RZ ;  /* 0x000000ff4f4fd210 */ /* 0x000fe20007ffe1ff */
[----:B------:R-:W-:Y:S01]  /*2ff0*/  @!P4 IMAD.MOV R73, RZ, RZ, -R73 ;  /* 0x000000ffff49c224 */ /* 0x000fe200078e0a49 */
[----:B------:R-:W-:Y:S01]  /*3000*/  IADD3 R50, -R50, RZ, RZ ;  /* 0x000000ff32327210 */ /* 0x000fe20007ffe1ff */
[----:B------:R-:W-:Y:S01]  /*3010*/  IMAD.HI.U32 R51, R8, R93, RZ ;  /* 0x0000005d08337227 */ /* 0x000fe200078e00ff */
[----:B------:R-:W-:-:S03]  /*3020*/  ISETP.GT.U32.AND P4, PT, R0, R53, PT ;  /* 0x000000350000720c */ /* 0x000fc60003f84070 */
[C---:B------:R-:W-:Y:S02]  /*3030*/  IMAD R91, R0.reuse, R50, R91 ;  /* 0x00000032005b7224 */ /* 0x040fe400078e025b */
[--C-:B------:R-:W-:Y:S02]  /*3040*/  @!P1 IMAD.IADD R83, R83, 0x1, -R0.reuse ;  /* 0x0000000153539824 */ /* 0x100fe400078e0a00 */
[----:B------:R-:W-:Y:S01]  /*3050*/  @!P6 IMAD.IADD R85, R85, 0x1, -R0 ;  /* 0x000000015555e824 */ /* 0x000fe200078e0a00 */
[C---:B------:R-:W-:Y:S01]  /*3060*/  ISETP.GT.U32.AND P6, PT, R0.reuse, R89, PT ;  /* 0x000000590000720c */ /* 0x040fe20003fc4070 */
[----:B------:R-:W-:Y:S01]  /*3070*/  IMAD.MOV R51, RZ, RZ, -R51 ;  /* 0x000000ffff337224 */ /* 0x000fe200078e0a33 */
[----:B------:R-:W-:Y:S01]  /*3080*/  ISETP.GT.U32.AND P1, PT, R0, R83, PT ;  /* 0x000000530000720c */ /* 0x000fe20003f24070 */
[----:B------:R-:W-:-:S04]  /*3090*/  IMAD.HI.U32 R52, R8, R95, RZ ;  /* 0x0000005f08347227 */ /* 0x000fc800078e00ff */
[--C-:B------:R-:W-:Y:S01]  /*30a0*/  @!P4 IMAD.IADD R53, R53, 0x1, -R0.reuse ;  /* 0x000000013535c824 */ /* 0x100fe200078e0a00 */
[C---:B------:R-:W-:Y:S01]  /*30b0*/  ISETP.GT.U32.AND P4, PT, R0.reuse, R87, PT ;  /* 0x000000570000720c */ /* 0x040fe20003f84070 */
[C---:B------:R-:W-:Y:S01]  /*30c0*/  IMAD R93, R0.reuse, R51, R93 ;  /* 0x00000033005d7224 */ /* 0x040fe200078e025d */
[----:B------:R-:W-:Y:S01]  /*30d0*/  IABS R51, R68 ;  /* 0x0000004400337213 */ /* 0x000fe20000000000 */
[----:B------:R-:W-:Y:S01]  /*30e0*/  @!P3 IMAD.MOV R75, RZ, RZ, -R75 ;  /* 0x000000ffff4bb224 */ /* 0x000fe200078e0a4b */
[C---:B------:R-:W-:Y:S01]  /*30f0*/  ISETP.GT.U32.AND P3, PT, R0.reuse, R85, PT ;  /* 0x000000550000720c */ /* 0x040fe20003f64070 */
[--C-:B------:R-:W-:Y:S01]  /*3100*/  @!P6 IMAD.IADD R89, R89, 0x1, -R0.reuse ;  /* 0x000000015959e824 */ /* 0x100fe200078e0a00 */
[----:B------:R-:W-:Y:S01]  /*3110*/  ISETP.GT.U32.AND P6, PT, R0, R91, PT ;  /* 0x0000005b0000720c */ /* 0x000fe20003fc4070 */
[--C-:B------:R-:W-:Y:S01]  /*3120*/  @!P1 IMAD.IADD R83, R83, 0x1, -R0.reuse ;  /* 0x0000000153539824 */ /* 0x100fe200078e0a00 */
[----:B------:R-:W-:Y:S01]  /*3130*/  ISETP.GE.AND P1, PT, R54, RZ, PT ;  /* 0x000000ff3600720c */ /* 0x000fe20003f26270 */
[----:B------:R-:W-:Y:S01]  /*3140*/  IMAD.MOV.U32 R81, RZ, RZ, R53 ;  /* 0x000000ffff517224 */ /* 0x000fe200078e0035 */
[----:B------:R-:W-:Y:S01]  /*3150*/  LOP3.LUT R54, R10, 0x7c, RZ, 0xfc, !PT ;  /* 0x0000007c0a367812 */ /* 0x000fe200078efcff */
[----:B------:R-:W-:Y:S01]  /*3160*/  @!P0 IMAD.MOV R77, RZ, RZ, -R77 ;  /* 0x000000ffff4d8224 */ /* 0x000fe200078e0a4d */
[----:B------:R-:W-:Y:S01]  /*3170*/  IADD3 R52, -R52, RZ, RZ ;  /* 0x000000ff34347210 */ /* 0x000fe20007ffe1ff */
[----:B------:R-:W-:Y:S01]  /*3180*/  @!P4 IMAD.IADD R87, R87, 0x1, -R0 ;  /* 0x000000015757c824 */ /* 0x000fe200078e0a00 */
[----:B------:R-:W-:Y:S01]  /*3190*/  IABS R97, R54 ;  /* 0x0000003600617213 */ /* 0x000fe20000000000 */
[----:B------:R-:W-:Y:S01]  /*31a0*/  IMAD.HI.U32 R10, R6, R55, RZ ;  /* 0x00000037060a7227 */ /* 0x000fe200078e00ff */
[----:B------:R-:W-:-:S02]  /*31b0*/  ISETP.GE.AND P4, PT, R58, RZ, PT ;  /* 0x000000ff3a00720c */ /* 0x000fc40003f86270 */
[C---:B------:R-:W-:Y:S01]  /*31c0*/  ISETP.GT.U32.AND P0, PT, R0.reuse, R87, PT ;  /* 0x000000570000720c */ /* 0x040fe20003f04070 */
[----:B------:R-:W-:Y:S01]  /*31d0*/  @!P6 IMAD.IADD R91, R91, 0x1, -R0 ;  /* 0x000000015b5be824 */ /* 0x000fe200078e0a00 */
[----:B------:R-:W-:Y:S01]  /*31e0*/  ISETP.GT.U32.AND P6, PT, R0, R93, PT ;  /* 0x0000005d0000720c */ /* 0x000fe20003fc4070 */
[----:B------:R-:W-:Y:S01]  /*31f0*/  IMAD.HI.U32 R13, R8, R97, RZ ;  /* 0x00000061080d7227 */ /* 0x000fe200078e00ff */
[----:B------:R-:W-:-:S03]  /*3200*/  @!P3 IADD3 R85, R85, -R0, RZ ;  /* 0x800000005555b210 */ /* 0x000fc60007ffe0ff */
[----:B------:R-:W-:Y:S01]  /*3210*/  IMAD.HI.U32 R8, R6, R51, RZ ;  /* 0x0000003306087227 */ /* 0x000fe200078e00ff */
[----:B------:R-:W-:-:S03]  /*3220*/  IADD3 R50, -R13, RZ, RZ ;  /* 0x000000ff0d327210 */ /* 0x000fc60007ffe1ff */
[----:B------:R-:W-:Y:S01]  /*3230*/  @!P2 IMAD.MOV R81, RZ, RZ, -R81 ;  /* 0x000000ffff51a224 */ /* 0x000fe200078e0a51 */
[----:B------:R-:W-:Y:S01]  /*3240*/  ISETP.GT.U32.AND P2, PT, R0, R91, PT ;  /* 0x0000005b0000720c */ /* 0x000fe20003f44070 */
[----:B------:R-:W-:Y:S01]  /*3250*/  IMAD.MOV R13, RZ, RZ, -R8 ;  /* 0x000000ffff0d7224 */ /* 0x000fe200078e0a08 */
[----:B------:R-:W-:Y:S01]  /*3260*/  @!P4 IADD3 R85, -R85, RZ, RZ ;  /* 0x000000ff5555c210 */ /* 0x000fe20007ffe1ff */
[----:B------:R-:W-:Y:S01]  /*3270*/  IMAD.HI.U32 R8, R6, R99, RZ ;  /* 0x0000006306087227 */ /* 0x000fe200078e00ff */
[----:B------:R-:W-:Y:S02]  /*3280*/  @!P6 IADD3 R93, R93, -R0, RZ ;  /* 0x800000005d5de210 */ /* 0x000fe40007ffe0ff */
[C---:B------:R-:W-:Y:S01]  /*3290*/  ISETP.GT.U32.AND P6, PT, R0.reuse, R89, PT ;  /* 0x000000590000720c */ /* 0x040fe20003fc4070 */
[----:B------:R-:W-:Y:S01]  /*32a0*/  IMAD.MOV R10, RZ, RZ, -R10 ;  /* 0x000000ffff0a7224 */ /* 0x000fe200078e0a0a */
[C---:B------:R-:W-:Y:S01]  /*32b0*/  ISETP.GT.U32.AND P5, PT, R0.reuse, R93, PT ;  /* 0x0000005d0000720c */ /* 0x040fe20003fa4070 */
[----:B------:R-:W-:-:S02]  /*32c0*/  IMAD R97, R0, R50, R97 ;  /* 0x0000003200617224 */ /* 0x000fc400078e0261 */
[----:B------:R-:W-:Y:S02]  /*32d0*/  IMAD R13, R2, R13, R51 ;  /* 0x0000000d020d7224 */ /* 0x000fe400078e0233 */
[----:B------:R-:W-:Y:S01]  /*32e0*/  IMAD.MOV R8, RZ, RZ, -R8 ;  /* 0x000000ffff087224 */ /* 0x000fe200078e0a08 */
[----:B------:R-:W-:Y:S01]  /*32f0*/  ISETP.GT.U32.AND P3, PT, R0, R97, PT ;  /* 0x000000610000720c */ /* 0x000fe20003f64070 */
[----:B------:R-:W-:Y:S02]  /*3300*/  IMAD R51, R2, R10, R55 ;  /* 0x0000000a02337224 */ /* 0x000fe400078e0237 */
[----:B------:R-:W-:Y:S02]  /*3310*/  IMAD R95, R0, R52, R95 ;  /* 0x00000034005f7224 */ /* 0x000fe400078e025f */
[C---:B------:R-:W-:Y:S02]  /*3320*/  IMAD R53, R2.reuse, R8, R99 ;  /* 0x0000000802357224 */ /* 0x040fe400078e0263 */
[--C-:B------:R-:W-:Y:S01]  /*3330*/  @!P0 IMAD.IADD R87, R87, 0x1, -R0.reuse ;  /* 0x0000000157578824 */ /* 0x100fe200078e0a00 */
[C---:B------:R-:W-:Y:S01]  /*3340*/  ISETP.GT.U32.AND P0, PT, R2.reuse, R13, PT ;  /* 0x0000000d0200720c */ /* 0x040fe20003f04070 */
[----:B------:R-:W-:Y:S01]  /*3350*/  @!P6 IMAD.IADD R89, R89, 0x1, -R0 ;  /* 0x000000015959e824 */ /* 0x000fe200078e0a00 */
[----:B------:R-:W-:Y:S01]  /*3360*/  ISETP.GT.U32.AND P6, PT, R2, R51, PT ;  /* 0x000000330200720c */ /* 0x000fe20003fc4070 */
[----:B------:R-:W-:-:S04]  /*3370*/  IMAD.HI.U32 R6, R6, R101, RZ ;  /* 0x0000006506067227 */ /* 0x000fc800078e00ff */
[----:B------:R-:W-:Y:S01]  /*3380*/  @!P1 IMAD.MOV R83, RZ, RZ, -R83 ;  /* 0x000000ffff539224 */ /* 0x000fe200078e0a53 */
[----:B------:R-:W-:Y:S01]  /*3390*/  ISETP.GT.U32.AND P1, PT, R0, R95, PT ;  /* 0x0000005f0000720c */ /* 0x000fe20003f24070 */
[----:B------:R-:W-:Y:S01]  /*33a0*/  @!P2 IMAD.IADD R91, R91, 0x1, -R0 ;  /* 0x000000015b5ba824 */ /* 0x000fe200078e0a00 */
[C---:B------:R-:W-:Y:S01]  /*33b0*/  ISETP.GT.U32.AND P2, PT, R2.reuse, R53, PT ;  /* 0x000000350200720c */ /* 0x040fe20003f44070 */
[----:B------:R-:W-:Y:S02]  /*33c0*/  IMAD.MOV R6, RZ, RZ, -R6 ;  /* 0x000000ffff067224 */ /* 0x000fe400078e0a06 */
[--C-:B------:R-:W-:Y:S01]  /*33d0*/  @!P5 IMAD.IADD R93, R93, 0x1, -R0.reuse ;  /* 0x000000015d5dd824 */ /* 0x100fe200078e0a00 */
[----:B------:R-:W-:Y:S01]  /*33e0*/  @!P0 IADD3 R13, R13, -R2, RZ ;  /* 0x800000020d0d8210 */ /* 0x000fe20007ffe0ff */
[----:B------:R-:W-:Y:S01]  /*33f0*/  IMAD R55, R2, R6, R101 ;  /* 0x0000000602377224 */ /* 0x000fe200078e0265 */
[----:B------:R-:W-:Y:S01]  /*3400*/  IADD3 R6, R252, -0x1, RZ ;  /* 0xfffffffffc067810 */ /* 0x000fe20007ffe0ff */
[----:B------:R-:W-:Y:S01]  /*3410*/  @!P3 IMAD.IADD R97, R97, 0x1, -R0 ;  /* 0x000000016161b824 */ /* 0x000fe200078e0a00 */
[----:B------:R-:W-:Y:S01]  /*3420*/  ISETP.GE.AND P3, PT, R56, RZ, PT ;  /* 0x000000ff3800720c */ /* 0x000fe20003f66270 */
[----:B------:R-:W-:Y:S01]  /*3430*/  @!P6 IMAD.IADD R51, R51, 0x1, -R2 ;  /* 0x000000013333e824 */ /* 0x000fe200078e0a02 */
[----:B------:R-:W-:Y:S01]  /*3440*/  ISETP.GT.U32.AND P5, PT, R2, R55, PT ;  /* 0x000000370200720c */ /* 0x000fe20003fa4070 */
[----:B------:R-:W-:Y:S01]  /*3450*/  @!P1 IMAD.IADD R95, R95, 0x1, -R0 ;  /* 0x000000015f5f9824 */ /* 0x000fe200078e0a00 */
[----:B------:R-:W-:Y:S01]  /*3460*/  ISETP.GE.AND P1, PT, R60, RZ, PT ;  /* 0x000000ff3c00720c */ /* 0x000fe20003f26270 */
[----:B------:R-:W-:Y:S01]  /*3470*/  @!P2 IMAD.IADD R53, R53, 0x1, -R2 ;  /* 0x000000013535a824 */ /* 0x000fe200078e0a02 */
[----:B------:R-:W-:-:S02]  /*3480*/  ISETP.GT.U32.AND P6, PT, R0, R97, PT ;  /* 0x000000610000720c */ /* 0x000fc40003fc4070 */
[C---:B------:R-:W-:Y:S02]  /*3490*/  ISETP.GT.U32.AND P2, PT, R2.reuse, R13, PT ;  /* 0x0000000d0200720c */ /* 0x040fe40003f44070 */
[----:B------:R-:W-:Y:S02]  /*34a0*/  ISETP.GT.U32.AND P4, PT, R2, R51, PT ;  /* 0x000000330200720c */ /* 0x000fe40003f84070 */
[----:B------:R-:W-:Y:S01]  /*34b0*/  ISETP.GT.U32.AND P0, PT, R0, R95, PT ;  /* 0x0000005f0000720c */ /* 0x000fe20003f04070 */
[----:B------:R-:W-:Y:S01]  /*34c0*/  @!P3 IMAD.MOV R89, RZ, RZ, -R89 ;  /* 0x000000ffff59b224 */ /* 0x000fe200078e0a59 */
[----:B------:R-:W-:Y:S01]  /*34d0*/  ISETP.GE.AND P3, PT, R62, RZ, PT ;  /* 0x000000ff3e00720c */ /* 0x000fe20003f66270 */
[----:B------:R-:W-:Y:S02]  /*34e0*/  @!P5 IMAD.IADD R55, R55, 0x1, -R2 ;  /* 0x000000013737d824 */ /* 0x000fe400078e0a02 */
[----:B------:R-:W-:Y:S01]  /*34f0*/  @!P1 IMAD.MOV R87, RZ, RZ, -R87 ;  /* 0x000000ffff579224 */ /* 0x000fe200078e0a57 */
[----:B------:R-:W-:-:S02]  /*3500*/  ISETP.GT.U32.AND P1, PT, R2, R53, PT ;  /* 0x000000350200720c */ /* 0x000fc40003f24070 */
[----:B------:R-:W-:Y:S01]  /*3510*/  @!P6 IADD3 R97, R97, -R0, RZ ;  /* 0x800000006161e210 */ /* 0x000fe20007ffe0ff */
[--C-:B------:R-:W-:Y:S01]  /*3520*/  @!P2 IMAD.IADD R13, R13, 0x1, -R2.reuse ;  /* 0x000000010d0da824 */ /* 0x100fe200078e0a02 */
[----:B------:R-:W-:Y:S01]  /*3530*/  ISETP.GT.U32.AND P5, PT, R2, R55, PT ;  /* 0x000000370200720c */ /* 0x000fe20003fa4070 */
[----:B------:R-:W-:Y:S01]  /*3540*/  @!P4 IMAD.IADD R51, R51, 0x1, -R2 ;  /* 0x000000013333c824 */ /* 0x000fe200078e0a02 */
[----:B------:R-:W-:Y:S01]  /*3550*/  ISETP.GE.AND P6, PT, R64, RZ, PT ;  /* 0x000000ff4000720c */ /* 0x000fe20003fc6270 */
[----:B------:R-:W-:Y:S01]  /*3560*/  @!P0 IMAD.IADD R95, R95, 0x1, -R0 ;  /* 0x000000015f5f8824 */ /* 0x000fe200078e0a00 */
[----:B------:R-:W-:Y:S01]  /*3570*/  ISETP.GE.AND P2, PT, R66, RZ, PT ;  /* 0x000000ff4200720c */ /* 0x000fe20003f46270 */
[----:B------:R-:W-:Y:S01]  /*3580*/  @!P3 IMAD.MOV R91, RZ, RZ, -R91 ;  /* 0x000000ffff5bb224 */ /* 0x000fe200078e0a5b */
[----:B------:R-:W-:Y:S02]  /*3590*/  ISETP.GE.AND P4, PT, R54, RZ, PT ;  /* 0x000000ff3600720c */ /* 0x000fe40003f86270 */
[----:B------:R-:W-:Y:S01]  /*35a0*/  IADD3 R0, R252, -0x5, RZ ;  /* 0xfffffffbfc007810 */ /* 0x000fe20007ffe0ff */
[----:B------:R-:W-:Y:S01]  /*35b0*/  @!P1 IMAD.IADD R53, R53, 0x1, -R2 ;  /* 0x0000000135359824 */ /* 0x000fe200078e0a02 */
[----:B------:R-:W-:-:S02]  /*35c0*/  ISETP.GE.U32.AND P0, PT, R6, 0x7fffffc0, PT ;  /* 0x7fffffc00600780c */ /* 0x000fc40003f06070 */
[----:B------:R-:W-:Y:S02]  /*35d0*/  ISETP.GE.U32.AND P1, PT, R0, 0x7fffffbc, PT ;  /* 0x7fffffbc0000780c */ /* 0x000fe40003f26070 */
[----:B------:R-:W-:Y:S01]  /*35e0*/  @!P5 IADD3 R55, R55, -R2, RZ ;  /* 0x800000023737d210 */ /* 0x000fe20007ffe0ff */
[----:B------:R-:W-:Y:S01]  /*35f0*/  @!P6 IMAD.MOV R93, RZ, RZ, -R93 ;  /* 0x000000ffff5de224 */ /* 0x000fe200078e0a5d */
[----:B------:R-:W-:Y:S01]  /*3600*/  ISETP.NE.AND P5, PT, RZ, c[0x0][0x17c], PT ;  /* 0x00005f00ff007a0c */ /* 0x000fe20003fa5270 */
[----:B------:R-:W-:Y:S01]  /*3610*/  @!P2 IMAD.MOV R95, RZ, RZ, -R95 ;  /* 0x000000ffff5fa224 */ /* 0x000fe200078e0a5f */
[----:B------:R-:W-:Y:S02]  /*3620*/  LOP3.LUT R0, RZ, c[0x0][0x17c], RZ, 0x33, !PT ;  /* 0x00005f00ff007a12 */ /* 0x000fe400078e33ff */
[----:B------:R-:W-:Y:S02]  /*3630*/  @!P4 IADD3 R97, -R97, RZ, RZ ;  /* 0x000000ff6161c210 */ /* 0x000fe40007ffe1ff */
[----:B------:R-:W-:-:S02]  /*3640*/  ISETP.GE.AND P3, PT, R68, RZ, PT ;  /* 0x000000ff4400720c */ /* 0x000fc40003f66270 */
[C---:B------:R-:W-:Y:S02]  /*3650*/  SEL R8, R0.reuse, R4, !P5 ;  /* 0x0000000400087207 */ /* 0x040fe40006800000 */
[C---:B------:R-:W-:Y:S02]  /*3660*/  SEL R10, R0.reuse, R5, !P5 ;  /* 0x00000005000a7207 */ /* 0x040fe40006800000 */
[----:B------:R-:W-:Y:S01]  /*3670*/  SEL R50, R0, R7, !P5 ;  /* 0x0000000700327207 */ /* 0x000fe20006800000 */
[----:B------:R-:W-:Y:S01]  /*3680*/  IMAD R7, R8, c[0x0][0x190], RZ ;  /* 0x0000640008077a24 */ /* 0x000fe200078e02ff */
[----:B------:R-:W-:Y:S01]  /*3690*/  SEL R52, R0, R9, !P5 ;  /* 0x0000000900347207 */ /* 0x000fe20006800000 */
[----:B------:R-:W-:Y:S01]  /*36a0*/  IMAD R8, R10, c[0x0][0x190], RZ ;  /* 0x000064000a087a24 */ /* 0x000fe200078e02ff */
[----:B------:R-:W-:Y:S01]  /*36b0*/  SEL R11, R0, R11, !P5 ;  /* 0x0000000b000b7207 */ /* 0x000fe20006800000 */
[----:B------:R-:W-:Y:S01]  /*36c0*/  IMAD R9, R50, c[0x0][0x190], RZ ;  /* 0x0000640032097a24 */ /* 0x000fe200078e02ff */
[C---:B------:R-:W-:Y:S01]  /*36d0*/  SEL R12, R0.reuse, R12, !P5 ;  /* 0x0000000c000c7207 */ /* 0x040fe20006800000 */
[----:B------:R-:W-:Y:S01]  /*36e0*/  @!P3 IMAD.MOV R13, RZ, RZ, -R13 ;  /* 0x000000ffff0db224 */ /* 0x000fe200078e0a0d */
[C---:B------:R-:W-:Y:S01]  /*36f0*/  SEL R14, R0.reuse, R14, !P5 ;  /* 0x0000000e000e7207 */ /* 0x040fe20006800000 */
[----:B------:R-:W-:Y:S01]  /*3700*/  IMAD R11, R11, c[0x0][0x190], RZ ;  /* 0x000064000b0b7a24 */ /* 0x000fe200078e02ff */
[----:B------:R-:W-:Y:S01]  /*3710*/  SEL R15, R0, R15, !P5 ;  /* 0x0000000f000f7207 */ /* 0x000fe20006800000 */
[----:B------:R-:W-:Y:S01]  /*3720*/  IMAD R10, R52, c[0x0][0x190], RZ ;  /* 0x00006400340a7a24 */ /* 0x000fe200078e02ff */
[----:B------:R-:W-:Y:S01]  /*3730*/  SEL R54, R0, R16, !P5 ;  /* 0x0000001000367207 */ /* 0x000fe20006800000 */
[----:B------:R-:W-:Y:S01]  /*3740*/  IMAD R12, R12, c[0x0][0x190], RZ ;  /* 0x000064000c0c7a24 */ /* 0x000fe200078e02ff */
[----:B------:R-:W-:-:S02]  /*3750*/  SEL R17, R0, R17, !P5 ;  /* 0x0000001100117207 */ /* 0x000fc40006800000 */
[C---:B------:R-:W-:Y:S02]  /*3760*/  SEL R18, R0.reuse, R18, !P5 ;  /* 0x0000001200127207 */ /* 0x040fe40006800000 */
[C---:B------:R-:W-:Y:S01]  /*3770*/  SEL R19, R0.reuse, R19, !P5 ;  /* 0x0000001300137207 */ /* 0x040fe20006800000 */
[----:B------:R-:W-:Y:S01]  /*3780*/  IMAD R17, R17, c[0x0][0x190], RZ ;  /* 0x0000640011117a24 */ /* 0x000fe200078e02ff */
[----:B------:R-:W-:Y:S01]  /*3790*/  SEL R20, R0, R20, !P5 ;  /* 0x0000001400147207 */ /* 0x000fe20006800000 */
[----:B------:R-:W-:Y:S01]  /*37a0*/  IMAD R18, R18, c[0x0][0x190], RZ ;  /* 0x0000640012127a24 */ /* 0x000fe200078e02ff */
        /* <DEDUP_REMOVED lines=38> */
[C---:B------:R-:W-:Y:S01]  /*3a10*/  SEL R40, R0.reuse, R40, !P5 ;  /* 0x0000002800287207 */ /* 0x040fe20006800000 */
[----:B------:R-:W-:Y:S01]  /*3a20*/  IMAD R38, R39, c[0x0][0x190], RZ ;  /* 0x0000640027267a24 */ /* 0x000fe200078e02ff */
[----:B------:R-:W-:Y:S01]  /*3a30*/  SEL R41, R0, R41, !P5 ;  /* 0x0000002900297207 */ /* 0x000fe20006800000 */
        /* <DEDUP_REMOVED lines=21> */
[C---:B------:R-:W-:Y:S01]  /*3b90*/  SEL R61, R0.reuse, R61, !P5 ;  /* 0x0000003d003d7207 */ /* 0x040fe20006800000 */
[----:B------:R-:W-:Y:S01]  /*3ba0*/  IMAD R50, R57, c[0x0][0x190], RZ ;  /* 0x0000640039327a24 */ /* 0x000fe200078e02ff */
[----:B------:R-:W-:-:S02]  /*3bb0*/  SEL R63, R0, R63, !P5 ;  /* 0x0000003f003f7207 */ /* 0x000fc40006800000 */
[C---:B------:R-:W-:Y:S01]  /*3bc0*/  SEL R65, R0.reuse, R65, !P5 ;  /* 0x0000004100417207 */ /* 0x040fe20006800000 */
[----:B------:R-:W-:Y:S01]  /*3bd0*/  IMAD R52, R61, c[0x0][0x190], RZ ;  /* 0x000064003d347a24 */ /* 0x000fe200078e02ff */
[C---:B------:R-:W-:Y:S02]  /*3be0*/  SEL R67, R0.reuse, R67, !P5 ;  /* 0x0000004300437207 */ /* 0x040fe40006800000 */
[C---:B------:R-:W-:Y:S02]  /*3bf0*/  SEL R69, R0.reuse, R69, !P5 ;  /* 0x0000004500457207 */ /* 0x040fe40006800000 */
[C---:B------:R-:W-:Y:S02]  /*3c00*/  SEL R71, R0.reuse, R71, !P5 ;  /* 0x0000004700477207 */ /* 0x040fe40006800000 */
[C---:B------:R-:W-:Y:S01]  /*3c10*/  SEL R73, R0.reuse, R73, !P5 ;  /* 0x0000004900497207 */ /* 0x040fe20006800000 */
[----:B------:R-:W-:Y:S01]  /*3c20*/  IMAD R56, R69, c[0x0][0x190], RZ ;  /* 0x0000640045387a24 */ /* 0x000fe200078e02ff */
[C---:B------:R-:W-:Y:S01]  /*3c30*/  SEL R75, R0.reuse, R75, !P5 ;  /* 0x0000004b004b7207 */ /* 0x040fe20006800000 */
[----:B------:R-:W-:Y:S01]  /*3c40*/  IMAD R57, R71, c[0x0][0x190], RZ ;  /* 0x0000640047397a24 */ /* 0x000fe200078e02ff */
[C---:B------:R-:W-:Y:S01]  /*3c50*/  SEL R60, R0.reuse, R77, !P5 ;  /* 0x0000004d003c7207 */ /* 0x040fe20006800000 */
[----:B------:R-:W-:Y:S01]  /*3c60*/  IMAD R58, R73, c[0x0][0x190], RZ ;  /* 0x00006400493a7a24 */ /* 0x000fe200078e02ff */
[----:B------:R-:W-:-:S02]  /*3c70*/  SEL R79, R0, R79, !P5 ;  /* 0x0000004f004f7207 */ /* 0x000fc40006800000 */
[----:B------:R-:W-:Y:S01]  /*3c80*/  SEL R62, R0, R81, !P5 ;  /* 0x00000051003e7207 */ /* 0x000fe20006800000 */
[----:B------:R-:W-:Y:S01]  /*3c90*/  IMAD R60, R60, c[0x0][0x190], RZ ;  /* 0x000064003c3c7a24 */ /* 0x000fe200078e02ff */
[C---:B------:R-:W-:Y:S01]  /*3ca0*/  SEL R83, R0.reuse, R83, !P5 ;  /* 0x0000005300537207 */ /* 0x040fe20006800000 */
[----:B------:R-:W-:Y:S01]  /*3cb0*/  IMAD R61, R79, c[0x0][0x190], RZ ;  /* 0x000064004f3d7a24 */ /* 0x000fe200078e02ff */
[----:B------:R-:W-:Y:S01]  /*3cc0*/  SEL R64, R0, R85, !P5 ;  /* 0x0000005500407207 */ /* 0x000fe20006800000 */
[----:B------:R-:W-:Y:S01]  /*3cd0*/  IMAD R62, R62, c[0x0][0x190], RZ ;  /* 0x000064003e3e7a24 */ /* 0x000fe200078e02ff */
[C---:B------:R-:W-:Y:S02]  /*3ce0*/  SEL R87, R0.reuse, R87, !P5 ;  /* 0x0000005700577207 */ /* 0x040fe40006800000 */
[----:B------:R-:W-:Y:S01]  /*3cf0*/  SEL R66, R0, R89, !P5 ;  /* 0x0000005900427207 */ /* 0x000fe20006800000 */
[----:B------:R-:W-:Y:S01]  /*3d00*/  IMAD R64, R64, c[0x0][0x190], RZ ;  /* 0x0000640040407a24 */ /* 0x000fe200078e02ff */
[----:B------:R-:W-:-:S02]  /*3d10*/  SEL R91, R0, R91, !P5 ;  /* 0x0000005b005b7207 */ /* 0x000fc40006800000 */
[----:B-1----:R-:W-:Y:S01]  /*3d20*/  SEL R68, R0, R93, !P5 ;  /* 0x0000005d00447207 */ /* 0x002fe20006800000 */
[----:B------:R-:W-:Y:S01]  /*3d30*/  IMAD R66, R66, c[0x0][0x190], RZ ;  /* 0x0000640042427a24 */ /* 0x000fe200078e02ff */
[C---:B------:R-:W-:Y:S02]  /*3d40*/  SEL R95, R0.reuse, R95, !P5 ;  /* 0x0000005f005f7207 */ /* 0x040fe40006800000 */
[----:B------:R-:W-:Y:S01]  /*3d50*/  SEL R70, R0, R97, !P5 ;  /* 0x0000006100467207 */ /* 0x000fe20006800000 */
[----:B------:R-:W-:Y:S01]  /*3d60*/  IMAD R68, R68, c[0x0][0x190], RZ ;  /* 0x0000640044447a24 */ /* 0x000fe200078e02ff */
[----:B------:R-:W-:Y:S01]  /*3d70*/  SEL R6, R0, R3, !P5 ;  /* 0x0000000300067207 */ /* 0x000fe20006800000 */
[----:B------:R-:W-:Y:S01]  /*3d80*/  IMAD R69, R95, c[0x0][0x190], RZ ;  /* 0x000064005f457a24 */ /* 0x000fe200078e02ff */
[----:B------:R-:W-:Y:S01]  /*3d90*/  ISETP.GE.AND P5, PT, R76, RZ, PT ;  /* 0x000000ff4c00720c */ /* 0x000fe20003fa6270 */
[----:B------:R-:W-:Y:S01]  /*3da0*/  IMAD R70, R70, c[0x0][0x190], RZ ;  /* 0x0000640046467a24 */ /* 0x000fe200078e02ff */
[----:B------:R-:W-:Y:S01]  /*3db0*/  LOP3.LUT R3, R78, 0x3f, RZ, 0xc0, !PT ;  /* 0x0000003f4e037812 */ /* 0x000fe200078ec0ff */
[----:B------:R-:W-:Y:S01]  /*3dc0*/  IMAD R71, R6, c[0x0][0x190], RZ ;  /* 0x0000640006477a24 */ /* 0x000fe200078e02ff */
[----:B------:R-:W-:-:S02]  /*3dd0*/  ISETP.GE.AND P4, PT, R80, RZ, PT ;  /* 0x000000ff5000720c */ /* 0x000fc40003f86270 */
[----:B------:R-:W-:Y:S01]  /*3de0*/  ISETP.GE.AND P6, PT, R72, RZ, PT ;  /* 0x000000ff4800720c */ /* 0x000fe20003fc6270 */
[----:B------:R-:W-:Y:S01]  /*3df0*/  IMAD R5, R3, c[0x0][0x18c], RZ ;  /* 0x0000630003057a24 */ /* 0x000fe200078e02ff */
[C---:B------:R-:W-:Y:S02]  /*3e00*/  IADD3 R0, R252.reuse, -0x9, RZ ;  /* 0xfffffff7fc007810 */ /* 0x040fe40007ffe0ff */
[----:B------:R-:W-:Y:S02]  /*3e10*/  IADD3 R2, R252, -0xd, RZ ;  /* 0xfffffff3fc027810 */ /* 0x000fe40007ffe0ff */
[----:B------:R-:W-:Y:S01]  /*3e20*/  ISETP.GE.U32.AND P2, PT, R0, 0x7fffffb8, PT ;  /* 0x7fffffb80000780c */ /* 0x000fe20003f46070 */
[----:B------:R-:W-:Y:S01]  /*3e30*/  @!P5 IMAD.MOV R53, RZ, RZ, -R53 ;  /* 0x000000ffff35d224 */ /* 0x000fe200078e0a35 */
[C---:B------:R-:W-:Y:S02]  /*3e40*/  LEA R4, P5, R5.reuse, c[0x0][0x168], 0x2 ;  /* 0x00005a0005047a11 */ /* 0x040fe400078a10ff */
[----:B------:R-:W-:Y:S01]  /*3e50*/  LOP3.LUT R0, RZ, c[0x0][0x178], RZ, 0x33, !PT ;  /* 0x00005e00ff007a12 */ /* 0x000fe200078e33ff */
[----:B------:R-:W-:Y:S01]  /*3e60*/  @!P4 IMAD.MOV R51, RZ, RZ, -R51 ;  /* 0x000000ffff33c224 */ /* 0x000fe200078e0a33 */
[----:B------:R-:W-:-:S02]  /*3e70*/  LEA.HI.X.SX32 R5, R5, c[0x0][0x16c], 0x2, P5 ;  /* 0x00005b0005057a11 */ /* 0x000fc400028f16ff */
[-C--:B--2---:R-:W-:Y:S02]  /*3e80*/  LEA R76, P5, R7, R4.reuse, 0x2 ;  /* 0x00000004074c7211 */ /* 0x084fe400078a10ff */
[----:B------:R-:W-:Y:S02]  /*3e90*/  ISETP.NE.AND P4, PT, RZ, c[0x0][0x178], PT ;  /* 0x00005e00ff007a0c */ /* 0x000fe40003f85270 */
[----:B------:R-:W-:Y:S02]  /*3ea0*/  @!P6 IADD3 R55, -R55, RZ, RZ ;  /* 0x000000ff3737e210 */ /* 0x000fe40007ffe1ff */
[----:B------:R-:W-:Y:S02]  /*3eb0*/  ISETP.GE.U32.AND P3, PT, R2, 0x7fffffb4, PT ;  /* 0x7fffffb40200780c */ /* 0x000fe40003f66070 */
[----:B------:R-:W-:Y:S02]  /*3ec0*/  LEA.HI.X.SX32 R77, R7, R5, 0x2, P5 ;  /* 0x00000005074d7211 */ /* 0x000fe400028f16ff */
[----:B------:R-:W-:Y:S01]  /*3ed0*/  SEL R2, R0, R13, !P4 ;  /* 0x0000000d00027207 */ /* 0x000fe20006000000 */
[----:B------:R-:W-:Y:S01]  /*3ee0*/  IMAD R13, R14, c[0x0][0x190], RZ ;  /* 0x000064000e0d7a24 */ /* 0x000fe200078e02ff */
[C---:B------:R-:W-:Y:S01]  /*3ef0*/  SEL R3, R0.reuse, R51, !P4 ;  /* 0x0000003300037207 */ /* 0x040fe20006000000 */
[----:B------:R1:W-:Y:S01]  /*3f00*/  STL.64 [R1+0x1c0], R76 ;  /* 0x0001c04c01007387 */ /* 0x0003e20000100a00 */
[C---:B------:R-:W-:Y:S01]  /*3f10*/  SEL R16, R0.reuse, R53, !P4 ;  /* 0x0000003500107207 */ /* 0x040fe20006000000 */
[----:B------:R-:W-:Y:S01]  /*3f20*/  IMAD R14, R15, c[0x0][0x190], RZ ;  /* 0x000064000f0e7a24 */ /* 0x000fe200078e02ff */
[----:B------:R-:W-:Y:S01]  /*3f30*/  SEL R0, R0, R55, !P4 ;  /* 0x0000003700007207 */ /* 0x000fe20006000000 */
[----:B------:R-:W-:Y:S01]  /*3f40*/  IMAD R15, R54, c[0x0][0x190], RZ ;  /* 0x00006400360f7a24 */ /* 0x000fe200078e02ff */
[-C--:B------:R-:W-:Y:S01]  /*3f50*/  LEA R80, P4, R8, R4.reuse, 0x2 ;  /* 0x0000000408507211 */ /* 0x080fe200078810ff */
[----:B------:R-:W-:Y:S01]  /*3f60*/  IMAD R51, R59, c[0x0][0x190], RZ ;  /* 0x000064003b337a24 */ /* 0x000fe200078e02ff */
[-C--:B------:R-:W-:Y:S01]  /*3f70*/  LEA R78, P6, R10, R4.reuse, 0x2 ;  /* 0x000000040a4e7211 */ /* 0x080fe200078c10ff */
[----:B------:R-:W-:Y:S01]  /*3f80*/  IMAD R53, R63, c[0x0][0x190], RZ ;  /* 0x000064003f357a24 */ /* 0x000fe200078e02ff */
[-C--:B------:R-:W-:Y:S01]  /*3f90*/  LEA.HI.X.SX32 R81, R8, R5.reuse, 0x2, P4 ;  /* 0x0000000508517211 */ /* 0x080fe200020f16ff */
[----:B------:R-:W-:Y:S01]  /*3fa0*/  IMAD R54, R65, c[0x0][0x190], RZ ;  /* 0x0000640041367a24 */ /* 0x000fe200078e02ff */
[-C--:B------:R-:W-:Y:S01]  /*3fb0*/  LEA R6, P4, R11, R4.reuse, 0x2 ;  /* 0x000000040b067211 */ /* 0x080fe200078810ff */
[----:B------:R-:W-:Y:S01]  /*3fc0*/  IMAD R55, R67, c[0x0][0x190], RZ ;  /* 0x0000640043377a24 */ /* 0x000fe200078e02ff */
[-C--:B-1----:R-:W-:Y:S01]  /*3fd0*/  LEA R76, P5, R9, R4.reuse, 0x2 ;  /* 0x00000004094c7211 */ /* 0x082fe200078a10ff */
[----:B------:R-:W-:Y:S01]  /*3fe0*/  IMAD R59, R75, c[0x0][0x190], RZ ;  /* 0x000064004b3b7a24 */ /* 0x000fe200078e02ff */
[-C--:B------:R-:W-:Y:S01]  /*3ff0*/  LEA.HI.X.SX32 R7, R11, R5.reuse, 0x2, P4 ;  /* 0x000000050b077211 */ /* 0x080fe200020f16ff */
[----:B------:R-:W-:Y:S01]  /*4000*/  IMAD R63, R83, c[0x0][0x190], RZ ;  /* 0x00006400533f7a24 */ /* 0x000fe200078e02ff */
[-C--:B------:R-:W-:Y:S01]  /*4010*/  LEA.HI.X.SX32 R77, R9, R5.reuse, 0x2, P5 ;  /* 0x00000005094d7211 */ /* 0x080fe200028f16ff */
[----:B------:R-:W-:Y:S01]  /*4020*/  IMAD R65, R87, c[0x0][0x190], RZ ;  /* 0x0000640057417a24 */ /* 0x000fe200078e02ff */
[-C--:B------:R-:W-:Y:S01]  /*4030*/  LEA.HI.X.SX32 R79, R10, R5.reuse, 0x2, P6 ;  /* 0x000000050a4f7211 */ /* 0x080fe200030f16ff */
[----:B------:R-:W-:Y:S01]  /*4040*/  IMAD R67, R91, c[0x0][0x190], RZ ;  /* 0x000064005b437a24 */ /* 0x000fe200078e02ff */
[----:B------:R-:W-:Y:S01]  /*4050*/  LEA R8, P6, R13, R4, 0x2 ;  /* 0x000000040d087211 */ /* 0x000fe200078c10ff */
[----:B------:R1:W-:Y:S01]  /*4060*/  STL.64 [R1+0x1a8], R76 ;  /* 0x0001a84c01007387 */ /* 0x0003e20000100a00 */
[----:B------:R-:W-:Y:S01]  /*4070*/  IMAD R2, R2, c[0x0][0x184], RZ ;  /* 0x0000610002027a24 */ /* 0x000fe200078e02ff */
[----:B------:R-:W-:Y:S01]  /*4080*/  IADD3 R72, R252, -0x11, RZ ;  /* 0xffffffeffc487810 */ /* 0x000fe20007ffe0ff */
[----:B------:R-:W-:Y:S01]  /*4090*/  IMAD R3, R3, c[0x0][0x184], RZ ;  /* 0x0000610003037a24 */ /* 0x000fe200078e02ff */
[----:B------:R-:W-:Y:S01]  /*40a0*/  STL.64 [R1+0x1b0], R80 ;  /* 0x0001b05001007387 */ /* 0x000fe20000100a00 */
[----:B------:R-:W-:Y:S01]  /*40b0*/  LEA.HI.X.SX32 R9, R13, R5, 0x2, P6 ;  /* 0x000000050d097211 */ /* 0x000fe200030f16ff */
[----:B------:R-:W-:-:S02]  /*40c0*/  IMAD R0, R0, c[0x0][0x184], RZ ;  /* 0x0000610000007a24 */ /* 0x000fc400078e02ff */
[----:B------:R2:W-:Y:S01]  /*40d0*/  STL.64 [R1+0x198], R6 ;  /* 0x0001980601007387 */ /* 0x0005e20000100a00 */
[----:B-1----:R-:W-:-:S03]  /*40e0*/  LEA R76, P5, R12, R4, 0x2 ;  /* 0x000000040c4c7211 */ /* 0x002fc600078a10ff */
[----:B------:R-:W-:Y:S01]  /*40f0*/  STL.64 [R1+0x1a0], R78 ;  /* 0x0001a04e01007387 */ /* 0x000fe20000100a00 */
[----:B------:R-:W-:-:S03]  /*4100*/  LEA.HI.X.SX32 R77, R12, R5, 0x2, P5 ;  /* 0x000000050c4d7211 */ /* 0x000fc600028f16ff */
[----:B------:R1:W-:Y:S01]  /*4110*/  STL.64 [R1+0x188], R8 ;  /* 0x0001880801007387 */ /* 0x0003e20000100a00 */
[CC--:B------:R-:W-:Y:S02]  /*4120*/  LEA R10, P5, R15.reuse, R4.reuse, 0x2 ;  /* 0x000000040f0a7211 */ /* 0x0c0fe400078a10ff */
[CC--:B--2---:R-:W-:Y:S01]  /*4130*/  LEA R6, P4, R14.reuse, R4.reuse, 0x2 ;  /* 0x000000040e067211 */ /* 0x0c4fe200078810ff */
[----:B------:R-:W-:Y:S01]  /*4140*/  STL.64 [R1+0x190], R76 ;  /* 0x0001904c01007387 */ /* 0x000fe20000100a00 */
[-C--:B------:R-:W-:Y:S02]  /*4150*/  LEA.HI.X.SX32 R11, R15, R5.reuse, 0x2, P5 ;  /* 0x000000050f0b7211 */ /* 0x080fe400028f16ff */
[----:B------:R-:W-:Y:S02]  /*4160*/  LEA.HI.X.SX32 R7, R14, R5, 0x2, P4 ;  /* 0x000000050e077211 */ /* 0x000fe400020f16ff */
[----:B-1----:R-:W-:-:S03]  /*4170*/  LEA R8, P6, R17, R4, 0x2 ;  /* 0x0000000411087211 */ /* 0x002fc600078c10ff */
[----:B------:R1:W-:Y:S01]  /*4180*/  STL.64 [R1+0x180], R6 ;  /* 0x0001800601007387 */ /* 0x0003e20000100a00 */
[----:B------:R-:W-:-:S03]  /*4190*/  LEA.HI.X.SX32 R9, R17, R5, 0x2, P6 ;  /* 0x0000000511097211 */ /* 0x000fc600030f16ff */
[----:B------:R2:W-:Y:S04]  /*41a0*/  STL.64 [R1+0x178], R10 ;  /* 0x0001780a01007387 */ /* 0x0005e80000100a00 */
[----:B------:R3:W-:Y:S01]  /*41b0*/  STL.64 [R1+0x170], R8 ;  /* 0x0001700801007387 */ /* 0x0007e20000100a00 */
[CC--:B-1----:R-:W-:Y:S02]  /*41c0*/  LEA R6, P4, R18.reuse, R4.reuse, 0x2 ;  /* 0x0000000412067211 */ /* 0x0c2fe400078810ff */
[-C--:B--2---:R-:W-:Y:S02]  /*41d0*/  LEA R10, P5, R19, R4.reuse, 0x2 ;  /* 0x00000004130a7211 */ /* 0x084fe400078a10ff */
[----:B------:R-:W-:Y:S02]  /*41e0*/  LEA.HI.X.SX32 R7, R18, R5, 0x2, P4 ;  /* 0x0000000512077211 */ /* 0x000fe400020f16ff */
[----:B---3--:R-:W-:-:S02]  /*41f0*/  LEA R8, P6, R20, R4, 0x2 ;  /* 0x0000000414087211 */ /* 0x008fc400078c10ff */
[-C--:B------:R-:W-:Y:S01]  /*4200*/  LEA.HI.X.SX32 R11, R19, R5.reuse, 0x2, P5 ;  /* 0x00000005130b7211 */ /* 0x080fe200028f16ff */
[----:B------:R1:W-:Y:S01]  /*4210*/  STL.64 [R1+0x168], R6 ;  /* 0x0001680601007387 */ /* 0x0003e20000100a00 */
[----:B------:R-:W-:-:S03]  /*4220*/  LEA.HI.X.SX32 R9, R20, R5, 0x2, P6 ;  /* 0x0000000514097211 */ /* 0x000fc600030f16ff */
[----:B------:R2:W-:Y:S04]  /*4230*/  STL.64 [R1+0x160], R10 ;  /* 0x0001600a01007387 */ /* 0x0005e80000100a00 */
[----:B------:R3:W-:Y:S01]  /*4240*/  STL.64 [R1+0x158], R8 ;  /* 0x0001580801007387 */ /* 0x0007e20000100a00 */
[CC--:B-1----:R-:W-:Y:S02]  /*4250*/  LEA R6, P4, R21.reuse, R4.reuse, 0x2 ;  /* 0x0000000415067211 */ /* 0x0c2fe400078810ff */
[-C--:B--2---:R-:W-:Y:S02]  /*4260*/  LEA R10, P5, R22, R4.reuse, 0x2 ;  /* 0x00000004160a7211 */ /* 0x084fe400078a10ff */
[----:B------:R-:W-:Y:S01]  /*4270*/  LEA.HI.X.SX32 R7, R21, R5, 0x2, P4 ;  /* 0x0000000515077211 */ /* 0x000fe200020f16ff */
[----:B------:R-:W-:Y:S01]  /*4280*/  IMAD R21, R16, c[0x0][0x184], RZ ;  /* 0x0000610010157a24 */ /* 0x000fe200078e02ff */
[----:B---3--:R-:W-:-:S02]  /*4290*/  LEA R8, P6, R23, R4, 0x2 ;  /* 0x0000000417087211 */ /* 0x008fc400078c10ff */
[-C--:B------:R-:W-:Y:S01]  /*42a0*/  LEA.HI.X.SX32 R11, R22, R5.reuse, 0x2, P5 ;  /* 0x00000005160b7211 */ /* 0x080fe200028f16ff */
[----:B------:R1:W-:Y:S01]  /*42b0*/  STL.64 [R1+0x150], R6 ;  /* 0x0001500601007387 */ /* 0x0003e20000100a00 */
[----:B------:R-:W-:Y:S02]  /*42c0*/  LEA.HI.X.SX32 R9, R23, R5, 0x2, P6 ;  /* 0x0000000517097211 */ /* 0x000fe400030f16ff */
[----:B------:R-:W-:Y:S01]  /*42d0*/  IADD3 R23, R252, -0x15, RZ ;  /* 0xffffffebfc177810 */ /* 0x000fe20007ffe0ff */
[----:B------:R2:W-:Y:S04]  /*42e0*/  STL.64 [R1+0x148], R10 ;  /* 0x0001480a01007387 */ /* 0x0005e80000100a00 */
[----:B------:R3:W-:Y:S01]  /*42f0*/  STL.64 [R1+0x140], R8 ;  /* 0x0001400801007387 */ /* 0x0007e20000100a00 */
[----:B-1----:R-:W-:-:S02]  /*4300*/  LEA R6, P4, R24, R4, 0x2 ;  /* 0x0000000418067211 */ /* 0x002fc400078810ff */
[CC--:B--2---:R-:W-:Y:S02]  /*4310*/  LEA R10, P5, R25.reuse, R4.reuse, 0x2 ;  /* 0x00000004190a7211 */ /* 0x0c4fe400078a10ff */
[-C--:B------:R-:W-:Y:S02]  /*4320*/  LEA.HI.X.SX32 R7, R24, R5.reuse, 0x2, P4 ;  /* 0x0000000518077211 */ /* 0x080fe400020f16ff */
[CC--:B---3--:R-:W-:Y:S02]  /*4330*/  LEA R8, P6, R26.reuse, R4.reuse, 0x2 ;  /* 0x000000041a087211 */ /* 0x0c8fe400078c10ff */
        /* <DEDUP_REMOVED lines=9> */
[C---:B---3--:R-:W-:Y:S02]  /*43d0*/  LEA R8, P6, R29.reuse, R4, 0x2 ;  /* 0x000000041d087211 */ /* 0x048fe400078c10ff */
[-C--:B------:R-:W-:Y:S01]  /*43e0*/  LEA.HI.X.SX32 R11, R28, R5.reuse, 0x2, P5 ;  /* 0x000000051c0b7211 */ /* 0x080fe200028f16ff */
        /* <DEDUP_REMOVED lines=100> */
[-C--:B------:R-:W-:Y:S02]  /*4a30*/  LEA R250, P5, R64, R4.reuse, 0x2 ;  /* 0x0000000440fa7211 */ /* 0x080fe400078a10ff */
[-C--:B------:R-:W-:Y:S01]  /*4a40*/  LEA.HI.X.SX32 R9, R62, R5.reuse, 0x2, P6 ;  /* 0x000000053e097211 */ /* 0x080fe200030f16ff */
[----:B------:R-:W-:Y:S01]  /*4a50*/  STL.64 [R1+0x10], R10 ;  /* 0x0000100a01007387 */ /* 0x000fe20000100a00 */
[-C--:B------:R-:W-:Y:S02]  /*4a60*/  LEA.HI.X.SX32 R251, R64, R5.reuse, 0x2, P5 ;  /* 0x0000000540fb7211 */ /* 0x080fe400028f16ff */
[CC--:B------:R-:W-:Y:S01]  /*4a70*/  LEA R248, P6, R65.reuse, R4.reuse, 0x2 ;  /* 0x0000000441f87211 */ /* 0x0c0fe200078c10ff */
[----:B------:R2:W-:Y:S03]  /*4a80*/  STL.64 [R1+0x8], R8 ;  /* 0x0000080801007387 */ /* 0x0005e60000100a00 */
[----:B------:R-:W-:Y:S01]  /*4a90*/  LEA.HI.X.SX32 R249, R65, R5, 0x2, P6 ;  /* 0x0000000541f97211 */ /* 0x000fe200030f16ff */
[----:B------:R3:W-:Y:S01]  /*4aa0*/  STL.64 [R1+0x1488], R250 ;  /* 0x001488fa01007387 */ /* 0x0007e20000100a00 */
[----:B-1----:R-:W-:-:S04]  /*4ab0*/  LEA R6, P4, R63, R4, 0x2 ;  /* 0x000000043f067211 */ /* 0x002fc800078810ff */
[-C--:B------:R-:W-:Y:S02]  /*4ac0*/  LEA.HI.X.SX32 R7, R63, R5.reuse, 0x2, P4 ;  /* 0x000000053f077211 */ /* 0x080fe400020f16ff */
[-C--:B------:R-:W-:Y:S02]  /*4ad0*/  LEA R14, P4, R66, R4.reuse, 0x2 ;  /* 0x00000004420e7211 */ /* 0x080fe400078810ff */
[-C--:B--2---:R-:W-:Y:S01]  /*4ae0*/  LEA R8, P6, R68, R4.reuse, 0x2 ;  /* 0x0000000444087211 */ /* 0x084fe200078c10ff */
[----:B------:R1:W-:Y:S01]  /*4af0*/  STL.64 [R1], R6 ;  /* 0x0000000601007387 */ /* 0x0003e20000100a00 */
[-C--:B------:R-:W-:Y:S01]  /*4b00*/  LEA.HI.X.SX32 R15, R66, R5.reuse, 0x2, P4 ;  /* 0x00000005420f7211 */ /* 0x080fe200020f16ff */
[----:B---3--:R-:W-:Y:S01]  /*4b10*/  IMAD.SHL.U32 R251, R74, 0x4, RZ ;  /* 0x000000044afb7824 */ /* 0x008fe200078e00ff */
[----:B------:R-:W-:Y:S01]  /*4b20*/  LEA R10, P4, R69, R4, 0x2 ;  /* 0x00000004450a7211 */ /* 0x000fe200078810ff */
[----:B------:R-:W-:Y:S01]  /*4b30*/  STL.64 [R1+0x1470], R248 ;  /* 0x001470f801007387 */ /* 0x000fe20000100a00 */
[----:B------:R-:W-:-:S02]  /*4b40*/  LEA.HI.X.SX32 R9, R68, R5, 0x2, P6 ;  /* 0x0000000544097211 */ /* 0x000fc400030f16ff */
[-C--:B------:R-:W-:Y:S01]  /*4b50*/  LEA.HI.X.SX32 R11, R69, R5.reuse, 0x2, P4 ;  /* 0x00000005450b7211 */ /* 0x080fe200020f16ff */
[----:B------:R-:W-:Y:S01]  /*4b60*/  STL.64 [R1+0x1478], R14 ;  /* 0x0014780e01007387 */ /* 0x000fe20000100a00 */
[----:B------:R-:W-:Y:S02]  /*4b70*/  ISETP.GE.U32.AND P4, PT, R72, 0x7fffffb0, PT ;  /* 0x7fffffb04800780c */ /* 0x000fe40003f86070 */
[CC--:B-1----:R-:W-:Y:S01]  /*4b80*/  LEA R6, P5, R67.reuse, R4.reuse, 0x2 ;  /* 0x0000000443067211 */ /* 0x0c2fe200078a10ff */
[----:B------:R-:W1:Y:S03]  /*4b90*/  S2R R250, SR_TID.X ;  /* 0x0000000000fa7919 */ /* 0x000e660000002100 */
[----:B------:R-:W-:Y:S02]  /*4ba0*/  LEA.HI.X.SX32 R7, R67, R5, 0x2, P5 ;  /* 0x0000000543077211 */ /* 0x000fe400028f16ff */
[----:B------:R-:W-:-:S02]  /*4bb0*/  LEA R12, P5, R70, R4, 0x2 ;  /* 0x00000004460c7211 */ /* 0x000fc400078a10ff */
[C---:B------:R-:W-:Y:S01]  /*4bc0*/  LEA R4, P6, R71.reuse, R4, 0x2 ;  /* 0x0000000447047211 */ /* 0x040fe200078c10ff */
[----:B------:R-:W-:Y:S01]  /*4bd0*/  STL.64 [R1+0x1420], R6 ;  /* 0x0014200601007387 */ /* 0x000fe20000100a00 */
[-C--:B------:R-:W-:Y:S02]  /*4be0*/  LEA.HI.X.SX32 R13, R70, R5.reuse, 0x2, P5 ;  /* 0x00000005460d7211 */ /* 0x080fe400028f16ff */
[C---:B------:R-:W-:Y:S01]  /*4bf0*/  LEA R16, P5, R2.reuse, c[0x0][0x160], 0x2 ;  /* 0x0000580002107a11 */ /* 0x040fe200078a10ff */
[----:B------:R-:W-:Y:S01]  /*4c00*/  STL.64 [R1+0x1490], R8 ;  /* 0x0014900801007387 */ /* 0x000fe20000100a00 */
[----:B------:R-:W-:Y:S02]  /*4c10*/  LEA.HI.X.SX32 R5, R71, R5, 0x2, P6 ;  /* 0x0000000547057211 */ /* 0x000fe400030f16ff */
[----:B------:R-:W-:Y:S01]  /*4c20*/  LEA R18, P6, R3, c[0x0][0x160], 0x2 ;  /* 0x0000580003127a11 */ /* 0x000fe200078c10ff */
[----:B------:R-:W-:Y:S01]  /*4c30*/  STL.64 [R1+0x1480], R10 ;  /* 0x0014800a01007387 */ /* 0x000fe20000100a00 */
[----:B------:R-:W-:Y:S01]  /*4c40*/  LEA.HI.X.SX32 R17, R2, c[0x0][0x164], 0x2, P5 ;  /* 0x0000590002117a11 */ /* 0x000fe200028f16ff */
[----:B------:R-:W-:Y:S01]  /*4c50*/  IMAD.MOV.U32 R2, RZ, RZ, c[0x0][0x188] ;  /* 0x00006200ff027624 */ /* 0x000fe200078e00ff */
[----:B------:R-:W-:Y:S01]  /*4c60*/  LEA R20, P5, R21, c[0x0][0x160], 0x2 ;  /* 0x0000580015147a11 */ /* 0x000fe200078a10ff */
[----:B------:R-:W-:Y:S01]  /*4c70*/  STL.64 [R1+0x1498], R12 ;  /* 0x0014980c01007387 */ /* 0x000fe20000100a00 */
[----:B------:R-:W-:Y:S01]  /*4c80*/  LEA.HI.X.SX32 R19, R3, c[0x0][0x164], 0x2, P6 ;  /* 0x0000590003137a11 */ /* 0x000fe200030f16ff */
[----:B------:R-:W-:Y:S01]  /*4c90*/  IMAD.SHL.U32 R31, R2, 0x4, RZ ;  /* 0x00000004021f7824 */ /* 0x000fe200078e00ff */
[C---:B------:R-:W-:Y:S01]  /*4ca0*/  LEA R22, P6, R0.reuse, c[0x0][0x160], 0x2 ;  /* 0x0000580000167a11 */ /* 0x040fe200078c10ff */
[----:B------:R1:W-:Y:S01]  /*4cb0*/  LDGSTS.E [R251], [R16.64], !P0 ;  /* 0x0000000010fb7fae */ /* 0x0003e2000c121848 */
[----:B------:R-:W-:Y:S01]  /*4cc0*/  LEA.HI.X.SX32 R21, R21, c[0x0][0x164], 0x2, P5 ;  /* 0x0000590015157a11 */ /* 0x000fe200028f16ff */
[----:B------:R-:W-:Y:S01]  /*4cd0*/  IMAD.WIDE R26, R31, 0x4, R18 ;  /* 0x000000041f1a7825 */ /* 0x000fe200078e0212 */
[----:B------:R-:W-:Y:S01]  /*4ce0*/  ISETP.GE.U32.AND P5, PT, R23, 0x7fffffac, PT ;  /* 0x7fffffac1700780c */ /* 0x000fe20003fa6070 */
[----:B------:R1:W-:Y:S01]  /*4cf0*/  LDGSTS.E [R251+0x200], [R18.64], !P0 ;  /* 0x0020000012fb7fae */ /* 0x0003e2000c121848 */
[----:B------:R-:W-:Y:S01]  /*4d00*/  LEA.HI.X.SX32 R23, R0, c[0x0][0x164], 0x2, P6 ;  /* 0x0000590000177a11 */ /* 0x000fe200030f16ff */
[C---:B------:R-:W-:Y:S01]  /*4d10*/  IMAD.WIDE R28, R31.reuse, 0x4, R20 ;  /* 0x000000041f1c7825 */ /* 0x040fe200078e0214 */
[----:B------:R-:W-:Y:S01]  /*4d20*/  ISETP.GE.U32.AND P6, PT, R24, 0x7fffffa8, PT ;  /* 0x7fffffa81800780c */ /* 0x000fe20003fc6070 */
[----:B------:R1:W-:Y:S01]  /*4d30*/  LDGSTS.E [R251+0x400], [R20.64], !P0 ;  /* 0x0040000014fb7fae */ /* 0x0003e2000c121848 */
[----:B------:R-:W-:Y:S01]  /*4d40*/  IADD3 R0, R252, -0x1d, RZ ;  /* 0xffffffe3fc007810 */ /* 0x000fe20007ffe0ff */
[C---:B------:R-:W-:Y:S01]  /*4d50*/  IMAD.WIDE R24, R31.reuse, 0x4, R16 ;  /* 0x000000041f187825 */ /* 0x040fe200078e0210 */
[----:B------:R-:W-:Y:S01]  /*4d60*/  SHF.L.U32 R39, R2, 0x3, RZ ;  /* 0x0000000302277819 */ /* 0x000fe200000006ff */
[----:B------:R1:W-:Y:S01]  /*4d70*/  LDGSTS.E [R251+0x600], [R22.64], !P0 ;  /* 0x0060000016fb7fae */ /* 0x0003e2000c121848 */
[----:B------:R-:W-:Y:S01]  /*4d80*/  ISETP.GE.U32.AND P0, PT, R0, 0x7fffffa4, PT ;  /* 0x7fffffa40000780c */ /* 0x000fe20003f06070 */
[----:B------:R-:W-:Y:S01]  /*4d90*/  IMAD.WIDE R30, R31, 0x4, R22 ;  /* 0x000000041f1e7825 */ /* 0x000fe200078e0216 */
[C---:B------:R-:W-:Y:S01]  /*4da0*/  IADD3 R0, R252.reuse, -0x21, RZ ;  /* 0xffffffdffc007810 */ /* 0x040fe20007ffe0ff */
[----:B------:R2:W-:Y:S01]  /*4db0*/  LDGSTS.E [R251+0x2000], [R24.64], !P1 ;  /* 0x0200000018fb7fae */ /* 0x0005e2000c921848 */
[----:B------:R-:W-:Y:S01]  /*4dc0*/  IADD3 R3, R252, -0xf, RZ ;  /* 0xfffffff1fc037810 */ /* 0x000fe20007ffe0ff */
[----:B------:R-:W-:-:S02]  /*4dd0*/  IMAD.WIDE R32, R39, 0x4, R16 ;  /* 0x0000000427207825 */ /* 0x000fc400078e0210 */
[----:B------:R1:W-:Y:S02]  /*4de0*/  LDGSTS.E [R251+0x2200], [R26.64], !P1 ;  /* 0x022000001afb7fae */ /* 0x0003e4000c921848 */
[----:B------:R-:W-:Y:S02]  /*4df0*/  IMAD R47, R2, 0xc, RZ ;  /* 0x0000000c022f7824 */ /* 0x000fe400078e02ff */
[C---:B------:R-:W-:Y:S01]  /*4e00*/  IMAD.WIDE R34, R39.reuse, 0x4, R18 ;  /* 0x0000000427227825 */ /* 0x040fe200078e0212 */
[----:B------:R1:W-:Y:S03]  /*4e10*/  LDGSTS.E [R251+0x2400], [R28.64], !P1 ;  /* 0x024000001cfb7fae */ /* 0x0003e6000c921848 */
[----:B------:R-:W-:Y:S01]  /*4e20*/  IMAD.WIDE R36, R39, 0x4, R20 ;  /* 0x0000000427247825 */ /* 0x000fe200078e0214 */
[----:B------:R1:W-:Y:S01]  /*4e30*/  LDGSTS.E [R251+0x2600], [R30.64], !P1 ;  /* 0x026000001efb7fae */ /* 0x0003e2000c921848 */
[----:B------:R-:W-:-:S02]  /*4e40*/  ISETP.GE.U32.AND P1, PT, R0, 0x7fffffa0, PT ;  /* 0x7fffffa00000780c */ /* 0x000fc40003f26070 */
[----:B------:R-:W-:Y:S01]  /*4e50*/  IMAD.WIDE R38, R39, 0x4, R22 ;  /* 0x0000000427267825 */ /* 0x000fe200078e0216 */
[----:B------:R-:W-:Y:S01]  /*4e60*/  IADD3 R0, R252, -0x25, RZ ;  /* 0xffffffdbfc007810 */ /* 0x000fe20007ffe0ff */
[----:B------:R1:W-:Y:S02]  /*4e70*/  LDGSTS.E [R251+0x4000], [R32.64], !P2 ;  /* 0x0400000020fb7fae */ /* 0x0003e4000d121848 */
[C---:B------:R-:W-:Y:S02]  /*4e80*/  IMAD.WIDE R40, R47.reuse, 0x4, R16 ;  /* 0x000000042f287825 */ /* 0x040fe400078e0210 */
[----:B------:R1:W-:Y:S02]  /*4e90*/  LDGSTS.E [R251+0x4200], [R34.64], !P2 ;  /* 0x0420000022fb7fae */ /* 0x0003e4000d121848 */
[----:B------:R-:W-:Y:S02]  /*4ea0*/  IMAD.SHL.U32 R55, R2, 0x10, RZ ;  /* 0x0000001002377824 */ /* 0x000fe400078e00ff */
        /* <DEDUP_REMOVED lines=118> */
[----:B------:R-:W-:Y:S02]  /*5610*/  IMAD.WIDE R128, R134, 0x4, R16 ;  /* 0x0000000486807825 */ /* 0x000fe400078e0210 */
        /* <DEDUP_REMOVED lines=12> */
[C---:B------:R-:W-:Y:S02]  /*56e0*/  IMAD.WIDE R138, R142.reuse, 0x4, R18 ;  /* 0x000000048e8a7825 */ /* 0x040fe400078e0212 */
[----:B------:R1:W-:Y:S02]  /*56f0*/  LDGSTS.E [R251+0x1c400], [R132.64], !P0 ;  /* 0x1c40000084fb7fae */ /* 0x0003e4000c121848 */
[----:B------:R-:W-:-:S02]  /*5700*/  IMAD.WIDE R140, R142, 0x4, R20 ;  /* 0x000000048e8c7825 */ /* 0x000fc400078e0214 */
[----:B------:R1:W-:Y:S01]  /*5710*/  LDGSTS.E [R251+0x1c600], [R134.64], !P0 ;  /* 0x1c60000086fb7fae */ /* 0x0003e2000c121848 */
[----:B------:R-:W-:Y:S01]  /*5720*/  ISETP.GE.U32.AND P0, PT, R0, 0x7fffffab, PT ;  /* 0x7fffffab0000780c */ /* 0x000fe20003f06070 */
[----:B------:R-:W-:Y:S01]  /*5730*/  IMAD.WIDE R142, R142, 0x4, R22 ;  /* 0x000000048e8e7825 */ /* 0x000fe200078e0216 */
[----:B------:R-:W-:Y:S01]  /*5740*/  IADD3 R0, R252, -0x1a, RZ ;  /* 0xffffffe6fc007810 */ /* 0x000fe20007ffe0ff */
[----:B------:R3:W-:Y:S02]  /*5750*/  STL.64 [R1+0x1428], R4 ;  /* 0x0014280401007387 */ /* 0x0007e40000100a00 */
[C---:B------:R-:W-:Y:S02]  /*5760*/  IMAD.WIDE R144, R2.reuse, 0x4, R16 ;  /* 0x0000000402907825 */ /* 0x040fe400078e0210 */
[----:B------:R1:W-:Y:S02]  /*5770*/  LDGSTS.E [R251+0x1e000], [R136.64], !P1 ;  /* 0x1e00000088fb7fae */ /* 0x0003e4000c921848 */
[----:B------:R-:W-:-:S02]  /*5780*/  IMAD R158, R2, 0x5, RZ ;  /* 0x00000005029e7824 */ /* 0x000fc400078e02ff */
[----:B------:R1:W-:Y:S01]  /*5790*/  LDGSTS.E [R251+0x1e200], [R138.64], !P1 ;  /* 0x1e2000008afb7fae */ /* 0x0003e2000c921848 */
[C---:B------:R-:W-:Y:S01]  /*57a0*/  IMAD.WIDE R146, R2.reuse, 0x4, R18 ;  /* 0x0000000402927825 */ /* 0x040fe200078e0212 */
[----:B---3--:R-:W-:Y:S02]  /*57b0*/  LOP3.LUT R4, R251, 0x20, RZ, 0x3c, !PT ;  /* 0x00000020fb047812 */ /* 0x008fe400078e3cff */
[----:B------:R1:W-:Y:S01]  /*57c0*/  LDGSTS.E [R251+0x1e400], [R140.64], !P1 ;  /* 0x1e4000008cfb7fae */ /* 0x0003e2000c921848 */
[----:B------:R-:W-:-:S03]  /*57d0*/  IMAD.WIDE R148, R2, 0x4, R20 ;  /* 0x0000000402947825 */ /* 0x000fc600078e0214 */
[----:B------:R1:W-:Y:S01]  /*57e0*/  LDGSTS.E [R251+0x1e600], [R142.64], !P1 ;  /* 0x1e6000008efb7fae */ /* 0x0003e2000c921848 */
[----:B------:R-:W-:Y:S01]  /*57f0*/  IMAD.WIDE R150, R2, 0x4, R22 ;  /* 0x0000000402967825 */ /* 0x000fe200078e0216 */
[----:B------:R-:W-:Y:S02]  /*5800*/  ISETP.GE.U32.AND P1, PT, R0, 0x7fffffa7, PT ;  /* 0x7fffffa70000780c */ /* 0x000fe40003f26070 */
[----:B------:R-:W-:Y:S01]  /*5810*/  IADD3 R0, R252, -0x1e, RZ ;  /* 0xffffffe2fc007810 */ /* 0x000fe20007ffe0ff */
[----:B------:R3:W-:Y:S01]  /*5820*/  LDGSTS.E [R4+0x800], [R144.64], !P2 ;  /* 0x0080000090047fae */ /* 0x0007e2000d121848 */
[----:B------:R-:W-:-:S03]  /*5830*/  IMAD.WIDE R152, R158, 0x4, R16 ;  /* 0x000000049e987825 */ /* 0x000fc600078e0210 */
[----:B------:R3:W-:Y:S01]  /*5840*/  LDGSTS.E [R4+0xa00], [R146.64], !P2 ;  /* 0x00a0000092047fae */ /* 0x0007e2000d121848 */
[----:B------:R-:W-:Y:S02]  /*5850*/  IMAD R166, R2, 0x9, RZ ;  /* 0x0000000902a67824 */ /* 0x000fe400078e02ff */
[C---:B------:R-:W-:Y:S01]  /*5860*/  IMAD.WIDE R154, R158.reuse, 0x4, R18 ;  /* 0x000000049e9a7825 */ /* 0x040fe200078e0212 */
[----:B------:R3:W-:Y:S03]  /*5870*/  LDGSTS.E [R4+0xc00], [R148.64], !P2 ;  /* 0x00c0000094047fae */ /* 0x0007e6000d121848 */
[----:B------:R-:W-:Y:S01]  /*5880*/  IMAD.WIDE R156, R158, 0x4, R20 ;  /* 0x000000049e9c7825 */ /* 0x000fe200078e0214 */
[----:B------:R3:W-:Y:S01]  /*5890*/  LDGSTS.E [R4+0xe00], [R150.64], !P2 ;  /* 0x00e0000096047fae */ /* 0x0007e2000d121848 */
[----:B------:R-:W-:Y:S02]  /*58a0*/  ISETP.GE.U32.AND P2, PT, R0, 0x7fffffa3, PT ;  /* 0x7fffffa30000780c */ /* 0x000fe40003f46070 */
[----:B------:R-:W-:Y:S01]  /*58b0*/  IMAD.WIDE R158, R158, 0x4, R22 ;  /* 0x000000049e9e7825 */ /* 0x000fe200078e0216 */
[----:B------:R-:W-:Y:S01]  /*58c0*/  IADD3 R0, R252, -0x22, RZ ;  /* 0xffffffdefc007810 */ /* 0x000fe20007ffe0ff */
[----:B------:R3:W-:Y:S02]  /*58d0*/  LDGSTS.E [R4+0x2800], [R152.64], !P3 ;  /* 0x0280000098047fae */ /* 0x0007e4000d921848 */
        /* <DEDUP_REMOVED lines=108> */
[----:B------:R3:W-:Y:S02]  /*5fa0*/  LDGSTS.E [R4+0x16800], [R232.64], !P6 ;  /* 0x16800000e8047fae */ /* 0x0007e4000f121848 */
[----:B------:R-:W-:Y:S02]  /*5fb0*/  IMAD R246, R2, 0x31, RZ ;  /* 0x0000003102f67824 */ /* 0x000fe400078e02ff */
[----:B------:R3:W-:Y:S02]  /*5fc0*/  LDGSTS.E [R4+0x16a00], [R234.64], !P6 ;  /* 0x16a00000ea047fae */ /* 0x0007e4000f121848 */
[----:B------:R-:W-:-:S02]  /*5fd0*/  IMAD.WIDE R240, R246, 0x4, R16 ;  /* 0x00000004f6f07825 */ /* 0x000fc400078e0210 */
[----:B------:R3:W-:Y:S02]  /*5fe0*/  LDGSTS.E [R4+0x16c00], [R236.64], !P6 ;  /* 0x16c00000ec047fae */ /* 0x0007e4000f121848 */
[----:B------:R-:W-:Y:S02]  /*5ff0*/  IMAD.WIDE R242, R246, 0x4, R18 ;  /* 0x00000004f6f27825 */ /* 0x000fe400078e0212 */
[----:B------:R3:W-:Y:S01]  /*6000*/  LDGSTS.E [R4+0x16e00], [R238.64], !P6 ;  /* 0x16e00000ee047fae */ /* 0x0007e2000f121848 */
[----:B------:R-:W-:Y:S01]  /*6010*/  ISETP.GE.U32.AND P6, PT, R0, 0x7fffffb6, PT ;  /* 0x7fffffb60000780c */ /* 0x000fe20003fc6070 */
[----:B------:R-:W-:Y:S02]  /*6020*/  IMAD R0, R2, 0x35, RZ ;  /* 0x0000003502007824 */ /* 0x000fe400078e02ff */
[C---:B------:R-:W-:Y:S01]  /*6030*/  IMAD.WIDE R244, R246.reuse, 0x4, R20 ;  /* 0x00000004f6f47825 */ /* 0x040fe200078e0214 */
[----:B------:R2:W-:Y:S03]  /*6040*/  STL.64 [R1+0x1430], R24 ;  /* 0x0014301801007387 */ /* 0x0005e60000100a00 */
[----:B------:R-:W-:Y:S01]  /*6050*/  IMAD.WIDE R246, R246, 0x4, R22 ;  /* 0x00000004f6f67825 */ /* 0x000fe200078e0216 */
[----:B------:R-:W-:Y:S03]  /*6060*/  STL.64 [R1+0x1438], R26 ;  /* 0x0014381a01007387 */ /* 0x000fe60000100a00 */
[C---:B------:R-:W-:Y:S01]  /*6070*/  IMAD.WIDE R12, R0.reuse, 0x4, R16 ;  /* 0x00000004000c7825 */ /* 0x040fe200078e0210 */
[----:B------:R3:W-:Y:S03]  /*6080*/  LDGSTS.E [R4+0x18800], [R240.64], !P0 ;  /* 0x18800000f0047fae */ /* 0x0007e6000c121848 */
[----:B------:R-:W-:Y:S01]  /*6090*/  IMAD.WIDE R10, R0, 0x4, R18 ;  /* 0x00000004000a7825 */ /* 0x000fe200078e0212 */
[----:B------:R-:W-:Y:S01]  /*60a0*/  STL.64 [R1+0x1440], R28 ;  /* 0x0014401c01007387 */ /* 0x000fe20000100a00 */
[----:B--2---:R-:W-:-:S02]  /*60b0*/  LOP3.LUT R24, R251, 0x60, RZ, 0x3c, !PT ;  /* 0x00000060fb187812 */ /* 0x004fc400078e3cff */
[C---:B------:R-:W-:Y:S01]  /*60c0*/  IMAD.WIDE R8, R0.reuse, 0x4, R20 ;  /* 0x0000000400087825 */ /* 0x040fe200078e0214 */
[----:B------:R3:W-:Y:S03]  /*60d0*/  LDGSTS.E [R4+0x18a00], [R242.64], !P0 ;  /* 0x18a00000f2047fae */ /* 0x0007e6000c121848 */
[----:B------:R-:W-:Y:S01]  /*60e0*/  IMAD.WIDE R6, R0, 0x4, R22 ;  /* 0x0000000400067825 */ /* 0x000fe200078e0216 */
[----:B------:R-:W-:Y:S01]  /*60f0*/  STL.64 [R1+0x1448], R30 ;  /* 0x0014481e01007387 */ /* 0x000fe20000100a00 */
[----:B------:R-:W-:-:S03]  /*6100*/  IADD3 R0, R252, -0x13, RZ ;  /* 0xffffffedfc007810 */ /* 0x000fc60007ffe0ff */
[----:B------:R3:W-:Y:S04]  /*6110*/  LDGSTS.E [R4+0x18c00], [R244.64], !P0 ;  /* 0x18c00000f4047fae */ /* 0x0007e8000c121848 */
[----:B------:R-:W-:Y:S04]  /*6120*/  STL.64 [R1+0x1450], R32 ;  /* 0x0014502001007387 */ /* 0x000fe80000100a00 */
[----:B------:R3:W-:Y:S01]  /*6130*/  LDGSTS.E [R4+0x18e00], [R246.64], !P0 ;  /* 0x18e00000f6047fae */ /* 0x0007e2000c121848 */
[----:B------:R-:W-:Y:S01]  /*6140*/  ISETP.GE.U32.AND P0, PT, R3, 0x7fffffb2, PT ;  /* 0x7fffffb20300780c */ /* 0x000fe20003f06070 */
[----:B------:R-:W-:-:S02]  /*6150*/  IMAD R3, R2, 0x39, RZ ;  /* 0x0000003902037824 */ /* 0x000fc400078e02ff */
[----:B------:R-:W-:Y:S04]  /*6160*/  STL.64 [R1+0x1458], R34 ;  /* 0x0014582201007387 */ /* 0x000fe80000100a00 */
[----:B------:R-:W-:Y:S04]  /*6170*/  STL.64 [R1+0x1460], R36 ;  /* 0x0014602401007387 */ /* 0x000fe80000100a00 */
[----:B------:R-:W-:Y:S04]  /*6180*/  STL.64 [R1+0x1468], R38 ;  /* 0x0014682601007387 */ /* 0x000fe80000100a00 */
[----:B------:R2:W-:Y:S04]  /*6190*/  LDGSTS.E [R4+0x1a800], [R12.64], !P1 ;  /* 0x1a8000000c047fae */ /* 0x0005e8000c921848 */
[----:B------:R-:W-:Y:S04]  /*61a0*/  STL.64 [R1+0x14a0], R40 ;  /* 0x0014a02801007387 */ /* 0x000fe80000100a00 */
[----:B------:R4:W-:Y:S04]  /*61b0*/  LDGSTS.E [R4+0x1aa00], [R10.64], !P1 ;  /* 0x1aa000000a047fae */ /* 0x0009e8000c921848 */
[----:B------:R2:W-:Y:S04]  /*61c0*/  STL.64 [R1+0x1b8], R12 ;  /* 0x0001b80c01007387 */ /* 0x0005e80000100a00 */
[----:B------:R1:W-:Y:S04]  /*61d0*/  LDGSTS.E [R4+0x1ac00], [R8.64], !P1 ;  /* 0x1ac0000008047fae */ /* 0x0003e8000c921848 */
[----:B------:R4:W-:Y:S04]  /*61e0*/  STL.64 [R1+0x1c8], R10 ;  /* 0x0001c80a01007387 */ /* 0x0009e80000100a00 */
[----:B------:R1:W-:Y:S01]  /*61f0*/  LDGSTS.E [R4+0x1ae00], [R6.64], !P1 ;  /* 0x1ae0000006047fae */ /* 0x0003e2000c921848 */
[----:B--2---:R-:W-:Y:S01]  /*6200*/  IMAD.WIDE R12, R3, 0x4, R16 ;  /* 0x00000004030c7825 */ /* 0x004fe200078e0210 */
[----:B------:R-:W-:-:S02]  /*6210*/  ISETP.GE.U32.AND P1, PT, R0, 0x7fffffae, PT ;  /* 0x7fffffae0000780c */ /* 0x000fc40003f26070 */
[----:B------:R1:W-:Y:S01]  /*6220*/  STL.64 [R1+0x1d0], R8 ;  /* 0x0001d00801007387 */ /* 0x0003e20000100a00 */
[----:B------:R-:W-:Y:S02]  /*6230*/  IMAD R0, R2, 0x3d, RZ ;  /* 0x0000003d02007824 */ /* 0x000fe400078e02ff */
[C---:B----4-:R-:W-:Y:S01]  /*6240*/  IMAD.WIDE R10, R3.reuse, 0x4, R18 ;  /* 0x00000004030a7825 */ /* 0x050fe200078e0212 */
[----:B------:R2:W-:Y:S04]  /*6250*/  STL.64 [R1+0x1d8], R6 ;  /* 0x0001d80601007387 */ /* 0x0005e80000100a00 */
[----:B------:R4:W-:Y:S01]  /*6260*/  STL.64 [R1+0x1e0], R12 ;  /* 0x0001e00c01007387 */ /* 0x0009e20000100a00 */
[----:B-1----:R-:W-:-:S03]  /*6270*/  IMAD.WIDE R8, R3, 0x4, R20 ;  /* 0x0000000403087825 */ /* 0x002fc600078e0214 */
[----:B------:R4:W-:Y:S01]  /*6280*/  LDGSTS.E [R4+0x1c800], [R12.64], !P2 ;  /* 0x1c8000000c047fae */ /* 0x0009e2000d121848 */
[----:B--2---:R-:W-:Y:S01]  /*6290*/  IMAD.WIDE R6, R3, 0x4, R22 ;  /* 0x0000000403067825 */ /* 0x004fe200078e0216 */
[----:B------:R-:W-:Y:S02]  /*62a0*/  IADD3 R3, R252, -0x17, RZ ;  /* 0xffffffe9fc037810 */ /* 0x000fe40007ffe0ff */
[----:B------:R1:W-:Y:S04]  /*62b0*/  STL.64 [R1+0x1e8], R10 ;  /* 0x0001e80a01007387 */ /* 0x0003e80000100a00 */
[----:B------:R1:W-:Y:S01]  /*62c0*/  LDGSTS.E [R4+0x1ca00], [R10.64], !P2 ;  /* 0x1ca000000a047fae */ /* 0x0003e2000d121848 */
[----:B----4-:R-:W-:-:S03]  /*62d0*/  IMAD.WIDE R12, R0, 0x4, R16 ;  /* 0x00000004000c7825 */ /* 0x010fc600078e0210 */
[----:B------:R2:W-:Y:S04]  /*62e0*/  STL.64 [R1+0x1f0], R8 ;  /* 0x0001f00801007387 */ /* 0x0005e80000100a00 */
[----:B------:R2:W-:Y:S01]  /*62f0*/  LDGSTS.E [R4+0x1cc00], [R8.64], !P2 ;  /* 0x1cc0000008047fae */ /* 0x0005e2000d121848 */
[----:B-1----:R-:W-:-:S03]  /*6300*/  IMAD.WIDE R10, R0, 0x4, R18 ;  /* 0x00000004000a7825 */ /* 0x002fc600078e0212 */
[----:B------:R1:W-:Y:S04]  /*6310*/  STL.64 [R1+0x1f8], R6 ;  /* 0x0001f80601007387 */ /* 0x0003e80000100a00 */
[----:B------:R1:W-:Y:S01]  /*6320*/  LDGSTS.E [R4+0x1ce00], [R6.64], !P2 ;  /* 0x1ce0000006047fae */ /* 0x0003e2000d121848 */
[----:B------:R-:W-:Y:S01]  /*6330*/  ISETP.GE.U32.AND P2, PT, R3, 0x7fffffaa, PT ;  /* 0x7fffffaa0300780c */ /* 0x000fe20003f46070 */
[----:B------:R-:W-:Y:S02]  /*6340*/  IMAD.SHL.U32 R3, R2, 0x2, RZ ;  /* 0x0000000202037824 */ /* 0x000fe400078e00ff */
[C---:B--2---:R-:W-:Y:S01]  /*6350*/  IMAD.WIDE R8, R0.reuse, 0x4, R20 ;  /* 0x0000000400087825 */ /* 0x044fe200078e0214 */
[----:B------:R2:W-:Y:S04]  /*6360*/  LDGSTS.E [R4+0x1e800], [R12.64], !P3 ;  /* 0x1e8000000c047fae */ /* 0x0005e8000d921848 */
[----:B------:R3:W-:Y:S01]  /*6370*/  LDGSTS.E [R4+0x1ea00], [R10.64], !P3 ;  /* 0x1ea000000a047fae */ /* 0x0007e2000d921848 */
[----:B-1----:R-:W-:Y:S01]  /*6380*/  IMAD.WIDE R6, R0, 0x4, R22 ;  /* 0x0000000400067825 */ /* 0x002fe200078e0216 */
[----:B------:R-:W-:-:S02]  /*6390*/  IADD3 R0, R252, -0x1b, RZ ;  /* 0xffffffe5fc007810 */ /* 0x000fc40007ffe0ff */
[----:B------:R3:W-:Y:S04]  /*63a0*/  LDGSTS.E [R4+0x1ec00], [R8.64], !P3 ;  /* 0x1ec0000008047fae */ /* 0x0007e8000d921848 */
[----:B------:R2:W-:Y:S04]  /*63b0*/  STL.64 [R1+0x200], R12 ;  /* 0x0002000c01007387 */ /* 0x0005e80000100a00 */
[----:B------:R3:W-:Y:S01]  /*63c0*/  LDGSTS.E [R4+0x1ee00], [R6.64], !P3 ;  /* 0x1ee0000006047fae */ /* 0x0007e2000d921848 */
[----:B------:R-:W-:Y:S01]  /*63d0*/  ISETP.GE.U32.AND P3, PT, R0, 0x7fffffa6, PT ;  /* 0x7fffffa60000780c */ /* 0x000fe20003f66070 */
[----:B------:R-:W-:-:S02]  /*63e0*/  IMAD R0, R2, 0x6, RZ ;  /* 0x0000000602007824 */ /* 0x000fc400078e02ff */
[----:B------:R1:W-:Y:S01]  /*63f0*/  STL.64 [R1+0x208], R10 ;  /* 0x0002080a01007387 */ /* 0x0003e20000100a00 */
[----:B--2---:R-:W-:-:S03]  /*6400*/  IMAD.WIDE R12, R3, 0x4, R16 ;  /* 0x00000004030c7825 */ /* 0x004fc600078e0210 */
[----:B------:R2:W-:Y:S01]  /*6410*/  STL.64 [R1+0x210], R8 ;  /* 0x0002100801007387 */ /* 0x0005e20000100a00 */
[----:B---3--:R-:W-:-:S03]  /*6420*/  LOP3.LUT R4, R251, 0x40, RZ, 0x3c, !PT ;  /* 0x00000040fb047812 */ /* 0x008fc600078e3cff */
[----:B------:R3:W-:Y:S01]  /*6430*/  STL.64 [R1+0x218], R6 ;  /* 0x0002180601007387 */ /* 0x0007e20000100a00 */
[----:B------:R-:W-:Y:S01]  /*6440*/  LOP3.LUT R251, R250, 0x3f, RZ, 0xc0, !PT ;  /* 0x0000003ffafb7812 */ /* 0x000fe200078ec0ff */
[----:B-1----:R-:W-:Y:S02]  /*6450*/  IMAD.WIDE R10, R3, 0x4, R18 ;  /* 0x00000004030a7825 */ /* 0x002fe400078e0212 */
[----:B------:R1:W-:Y:S02]  /*6460*/  STL.64 [R1+0x220], R12 ;  /* 0x0002200c01007387 */ /* 0x0003e40000100a00 */
[----:B------:R-:W-:Y:S02]  /*6470*/  IMAD.SHL.U32 R25, R251, 0x4, RZ ;  /* 0x00000004fb197824 */ /* 0x000fe400078e00ff */
[----:B------:R1:W-:Y:S01]  /*6480*/  LDGSTS.E [R4+0x1000], [R12.64], !P4 ;  /* 0x010000000c047fae */ /* 0x0003e2000e121848 */
[----:B--2---:R-:W-:-:S03]  /*6490*/  IMAD.WIDE R8, R3, 0x4, R20 ;  /* 0x0000000403087825 */ /* 0x004fc600078e0214 */
[----:B------:R2:W-:Y:S01]  /*64a0*/  STL.64 [R1+0x228], R10 ;  /* 0x0002280a01007387 */ /* 0x0005e20000100a00 */
[----:B---3--:R-:W-:Y:S01]  /*64b0*/  IMAD.WIDE R6, R3, 0x4, R22 ;  /* 0x0000000403067825 */ /* 0x008fe200078e0216 */
[----:B------:R-:W-:Y:S02]  /*64c0*/  IADD3 R3, R252, -0x1f, RZ ;  /* 0xffffffe1fc037810 */ /* 0x000fe40007ffe0ff */
[----:B------:R2:W-:Y:S01]  /*64d0*/  LDGSTS.E [R4+0x1200], [R10.64], !P4 ;  /* 0x012000000a047fae */ /* 0x0005e2000e121848 */
[----:B-1----:R-:W-:-:S03]  /*64e0*/  IMAD.WIDE R12, R0, 0x4, R16 ;  /* 0x00000004000c7825 */ /* 0x002fc600078e0210 */
[----:B------:R1:W-:Y:S04]  /*64f0*/  STL.64 [R1+0x230], R8 ;  /* 0x0002300801007387 */ /* 0x0003e80000100a00 */
[----:B------:R1:W-:Y:S01]  /*6500*/  LDGSTS.E [R4+0x1400], [R8.64], !P4 ;  /* 0x0140000008047fae */ /* 0x0003e2000e121848 */
[----:B--2---:R-:W-:-:S03]  /*6510*/  IMAD.WIDE R10, R0, 0x4, R18 ;  /* 0x00000004000a7825 */ /* 0x004fc600078e0212 */
[----:B------:R2:W-:Y:S04]  /*6520*/  STL.64 [R1+0x238], R6 ;  /* 0x0002380601007387 */ /* 0x0005e80000100a00 */
[----:B------:R2:W-:Y:S01]  /*6530*/  LDGSTS.E [R4+0x1600], [R6.64], !P4 ;  /* 0x0160000006047fae */ /* 0x0005e2000e121848 */
[----:B------:R-:W-:Y:S01]  /*6540*/  ISETP.GE.U32.AND P4, PT, R3, 0x7fffffa2, PT ;  /* 0x7fffffa20300780c */ /* 0x000fe20003f86070 */
[----:B------:R-:W-:Y:S02]  /*6550*/  IMAD R3, R2, 0xa, RZ ;  /* 0x0000000a02037824 */ /* 0x000fe400078e02ff */
[C---:B-1----:R-:W-:Y:S01]  /*6560*/  IMAD.WIDE R8, R0.reuse, 0x4, R20 ;  /* 0x0000000400087825 */ /* 0x042fe200078e0214 */
[----:B------:R1:W-:Y:S04]  /*6570*/  LDGSTS.E [R4+0x3000], [R12.64], !P5 ;  /* 0x030000000c047fae */ /* 0x0003e8000e921848 */
[----:B------:R3:W-:Y:S01]  /*6580*/  LDGSTS.E [R4+0x3200], [R10.64], !P5 ;  /* 0x032000000a047fae */ /* 0x0007e2000e921848 */
[----:B--2---:R-:W-:Y:S01]  /*6590*/  IMAD.WIDE R6, R0, 0x4, R22 ;  /* 0x0000000400067825 */ /* 0x004fe200078e0216 */
[----:B------:R-:W-:-:S02]  /*65a0*/  IADD3 R0, R252, -0x23, RZ ;  /* 0xffffffddfc007810 */ /* 0x000fc40007ffe0ff */
[----:B------:R1:W-:Y:S04]  /*65b0*/  STL.64 [R1+0x240], R12 ;  /* 0x0002400c01007387 */ /* 0x0003e80000100a00 */
[----:B------:R2:W-:Y:S04]  /*65c0*/  LDGSTS.E [R4+0x3400], [R8.64], !P5 ;  /* 0x0340000008047fae */ /* 0x0005e8000e921848 */
[----:B------:R3:W-:Y:S04]  /*65d0*/  STL.64 [R1+0x248], R10 ;  /* 0x0002480a01007387 */ /* 0x0007e80000100a00 */
[----:B------:R4:W-:Y:S01]  /*65e0*/  LDGSTS.E [R4+0x3600], [R6.64], !P5 ;  /* 0x0360000006047fae */ /* 0x0009e2000e921848 */
[----:B-1----:R-:W-:Y:S01]  /*65f0*/  IMAD.WIDE R12, R3, 0x4, R16 ;  /* 0x00000004030c7825 */ /* 0x002fe200078e0210 */
[----:B------:R-:W-:-:S02]  /*6600*/  ISETP.GE.U32.AND P5, PT, R0, 0x7fffff9e, PT ;  /* 0x7fffff9e0000780c */ /* 0x000fc40003fa6070 */
[----:B------:R2:W-:Y:S01]  /*6610*/  STL.64 [R1+0x250], R8 ;  /* 0x0002500801007387 */ /* 0x0005e20000100a00 */
[----:B------:R-:W-:Y:S02]  /*6620*/  IMAD R0, R2, 0xe, RZ ;  /* 0x0000000e02007824 */ /* 0x000fe400078e02ff */
[C---:B---3--:R-:W-:Y:S01]  /*6630*/  IMAD.WIDE R10, R3.reuse, 0x4, R18 ;  /* 0x00000004030a7825 */ /* 0x048fe200078e0212 */
[----:B------:R4:W-:Y:S04]  /*6640*/  STL.64 [R1+0x258], R6 ;  /* 0x0002580601007387 */ /* 0x0009e80000100a00 */
[----:B------:R1:W-:Y:S01]  /*6650*/  STL.64 [R1+0x260], R12 ;  /* 0x0002600c01007387 */ /* 0x0003e20000100a00 */
[----:B--2---:R-:W-:-:S03]  /*6660*/  IMAD.WIDE R8, R3, 0x4, R20 ;  /* 0x0000000403087825 */ /* 0x004fc600078e0214 */
[----:B------:R1:W-:Y:S01]  /*6670*/  LDGSTS.E [R4+0x5000], [R12.64], !P6 ;  /* 0x050000000c047fae */ /* 0x0003e2000f121848 */
[----:B----4-:R-:W-:Y:S01]  /*6680*/  IMAD.WIDE R6, R3, 0x4, R22 ;  /* 0x0000000403067825 */ /* 0x010fe200078e0216 */
[----:B------:R-:W-:Y:S02]  /*6690*/  IADD3 R3, R252, -0x27, RZ ;  /* 0xffffffd9fc037810 */ /* 0x000fe40007ffe0ff */
[----:B------:R2:W-:Y:S04]  /*66a0*/  STL.64 [R1+0x268], R10 ;  /* 0x0002680a01007387 */ /* 0x0005e80000100a00 */
        /* <DEDUP_REMOVED lines=191> */
[----:B------:R-:W-:Y:S01]  /*72a0*/  STL.64 [R1+0x400], R12 ;  /* 0x0004000c01007387 */ /* 0x000fe20000100a00 */
[----:B--2---:R-:W-:Y:S01]  /*72b0*/  IMAD.WIDE R6, R0, 0x4, R22 ;  /* 0x0000000400067825 */ /* 0x004fe200078e0216 */
[----:B------:R-:W-:-:S02]  /*72c0*/  IADD3 R0, R252, -0x1c, RZ ;  /* 0xffffffe4fc007810 */ /* 0x000fc40007ffe0ff */
        /* <DEDUP_REMOVED lines=9> */
[C---:B---3--:R-:W-:Y:S01]  /*7360*/  IMAD.WIDE R8, R3.reuse, 0x4, R18 ;  /* 0x0000000403087825 */ /* 0x048fe200078e0212 */
[----:B------:R3:W-:Y:S03]  /*7370*/  STL.64 [R1+0x420], R10 ;  /* 0x0004200a01007387 */ /* 0x0007e60000100a00 */
[C---:B-1----:R-:W-:Y:S01]  /*7380*/  IMAD.WIDE R4, R3.reuse, 0x4, R22 ;  /* 0x0000000403047825 */ /* 0x042fe200078e0216 */
[----:B------:R3:W-:Y:S03]  /*7390*/  LDGSTS.E [R24+0x1800], [R10.64], !P6 ;  /* 0x018000000a187fae */ /* 0x0007e6000f121848 */
[----:B--2---:R-:W-:Y:S01]  /*73a0*/  IMAD.WIDE R6, R3, 0x4, R20 ;  /* 0x0000000403067825 */ /* 0x004fe200078e0214 */
[----:B------:R-:W-:Y:S01]  /*73b0*/  IADD3 R3, R252, -0x20, RZ ;  /* 0xffffffe0fc037810 */ /* 0x000fe20007ffe0ff */
[----:B------:R1:W-:Y:S04]  /*73c0*/  STL.64 [R1+0x428], R8 ;  /* 0x0004280801007387 */ /* 0x0003e80000100a00 */
[----:B------:R1:W-:Y:S01]  /*73d0*/  LDGSTS.E [R24+0x1a00], [R8.64], !P6 ;  /* 0x01a0000008187fae */ /* 0x0003e2000f121848 */
[----:B---3--:R-:W-:-:S03]  /*73e0*/  IMAD.WIDE R10, R0, 0x4, R16 ;  /* 0x00000004000a7825 */ /* 0x008fc600078e0210 */
[----:B------:R2:W-:Y:S04]  /*73f0*/  STL.64 [R1+0x430], R6 ;  /* 0x0004300601007387 */ /* 0x0005e80000100a00 */
[----:B------:R2:W-:Y:S01]  /*7400*/  LDGSTS.E [R24+0x1c00], [R6.64], !P6 ;  /* 0x01c0000006187fae */ /* 0x0005e2000f121848 */
[----:B-1----:R-:W-:-:S03]  /*7410*/  IMAD.WIDE R8, R0, 0x4, R18 ;  /* 0x0000000400087825 */ /* 0x002fc600078e0212 */
[----:B------:R1:W-:Y:S04]  /*7420*/  STL.64 [R1+0x438], R4 ;  /* 0x0004380401007387 */ /* 0x0003e80000100a00 */
[----:B------:R1:W-:Y:S01]  /*7430*/  LDGSTS.E [R24+0x1e00], [R4.64], !P6 ;  /* 0x01e0000004187fae */ /* 0x0003e2000f121848 */
[----:B------:R-:W-:Y:S01]  /*7440*/  ISETP.GE.U32.AND P6, PT, R3, 0x7fffffa1, PT ;  /* 0x7fffffa10300780c */ /* 0x000fe20003fc6070 */
[----:B------:R-:W-:Y:S02]  /*7450*/  IMAD R3, R2, 0xb, RZ ;  /* 0x0000000b02037824 */ /* 0x000fe400078e02ff */
[C---:B--2---:R-:W-:Y:S01]  /*7460*/  IMAD.WIDE R6, R0.reuse, 0x4, R20 ;  /* 0x0000000400067825 */ /* 0x044fe200078e0214 */
[----:B------:R2:W-:Y:S04]  /*7470*/  LDGSTS.E [R24+0x3800], [R10.64], !P0 ;  /* 0x038000000a187fae */ /* 0x0005e8000c121848 */
[----:B------:R3:W-:Y:S01]  /*7480*/  LDGSTS.E [R24+0x3a00], [R8.64], !P0 ;  /* 0x03a0000008187fae */ /* 0x0007e2000c121848 */
[----:B-1----:R-:W-:Y:S01]  /*7490*/  IMAD.WIDE R4, R0, 0x4, R22 ;  /* 0x0000000400047825 */ /* 0x002fe200078e0216 */
[----:B------:R-:W-:-:S02]  /*74a0*/  IADD3 R0, R252, -0x24, RZ ;  /* 0xffffffdcfc007810 */ /* 0x000fc40007ffe0ff */
        /* <DEDUP_REMOVED lines=9> */
[----:B------:R4:W-:Y:S04]  /*7540*/  STL.64 [R1+0x458], R4 ;  /* 0x0004580401007387 */ /* 0x0009e80000100a00 */
[----:B------:R2:W-:Y:S01]  /*7550*/  STL.64 [R1+0x460], R10 ;  /* 0x0004600a01007387 */ /* 0x0005e20000100a00 */
[----:B-1----:R-:W-:-:S03]  /*7560*/  IMAD.WIDE R6, R3, 0x4, R20 ;  /* 0x0000000403067825 */ /* 0x002fc600078e0214 */
[----:B------:R2:W-:Y:S01]  /*7570*/  LDGSTS.E [R24+0x5800], [R10.64], !P1 ;  /* 0x058000000a187fae */ /* 0x0005e2000c921848 */
[----:B----4-:R-:W-:Y:S01]  /*7580*/  IMAD.WIDE R4, R3, 0x4, R22 ;  /* 0x0000000403047825 */ /* 0x010fe200078e0216 */
[----:B------:R-:W-:Y:S02]  /*7590*/  IADD3 R3, R252, -0x28, RZ ;  /* 0xffffffd8fc037810 */ /* 0x000fe40007ffe0ff */
[----:B------:R1:W-:Y:S04]  /*75a0*/  STL.64 [R1+0x468], R8 ;  /* 0x0004680801007387 */ /* 0x0003e80000100a00 */
[----:B------:R1:W-:Y:S01]  /*75b0*/  LDGSTS.E [R24+0x5a00], [R8.64], !P1 ;  /* 0x05a0000008187fae */ /* 0x0003e2000c921848 */
[----:B--2---:R-:W-:-:S03]  /*75c0*/  IMAD.WIDE R10, R0, 0x4, R16 ;  /* 0x00000004000a7825 */ /* 0x004fc600078e0210 */
        /* <DEDUP_REMOVED lines=55> */
[----:B----4-:R-:W-:-:S03]  /*7940*/  IMAD.WIDE R4, R3, 0x4, R22 ;  /* 0x0000000403047825 */ /* 0x010fc600078e0216 */
[----:B------:R1:W-:Y:S01]  /*7950*/  STL.64 [R1+0x4e8], R8 ;  /* 0x0004e80801007387 */ /* 0x0003e20000100a00 */
[----:B------:R-:W-:-:S03]  /*7960*/  IADD3 R3, R252, -0x38, RZ ;  /* 0xffffffc8fc037810 */ /* 0x000fc60007ffe0ff */
        /* <DEDUP_REMOVED lines=10> */
[----:B------:R2:W-:Y:S03]  /*7a10*/  LDGSTS.E [R24+0xf800], [R10.64], !P6 ;  /* 0x0f8000000a187fae */ /* 0x0005e6000f121848 */
[----:B------:R-:W-:Y:S01]  /*7a20*/  IMAD.WIDE R12, R3, 0x4, R16 ;  /* 0x00000004030c7825 */ /* 0x000fe200078e0210 */
[----:B------:R3:W-:Y:S03]  /*7a30*/  LDGSTS.E [R24+0xfa00], [R8.64], !P6 ;  /* 0x0fa0000008187fae */ /* 0x0007e6000f121848 */
[----:B-1----:R-:W-:Y:S01]  /*7a40*/  IMAD.WIDE R4, R0, 0x4, R22 ;  /* 0x0000000400047825 */ /* 0x002fe200078e0216 */
[----:B------:R-:W-:Y:S01]  /*7a50*/  IADD3 R0, R252, -0x3c, RZ ;  /* 0xffffffc4fc007810 */ /* 0x000fe20007ffe0ff */
[----:B------:R1:W-:Y:S04]  /*7a60*/  LDGSTS.E [R24+0xfc00], [R6.64], !P6 ;  /* 0x0fc0000006187fae */ /* 0x0003e8000f121848 */
[----:B------:R4:W-:Y:S01]  /*7a70*/  LDGSTS.E [R24+0xfe00], [R4.64], !P6 ;  /* 0x0fe0000004187fae */ /* 0x0009e2000f121848 */
[----:B------:R-:W-:Y:S01]  /*7a80*/  ISETP.GE.U32.AND P6, PT, R0, 0x7fffff85, PT ;  /* 0x7fffff850000780c */ /* 0x000fe20003fc6070 */
[----:B------:R-:W-:-:S02]  /*7a90*/  IMAD R0, R2, 0x23, RZ ;  /* 0x0000002302007824 */ /* 0x000fc400078e02ff */
[----:B------:R2:W-:Y:S02]  /*7aa0*/  STL.64 [R1+0x500], R10 ;  /* 0x0005000a01007387 */ /* 0x0005e40000100a00 */
[C---:B------:R-:W-:Y:S02]  /*7ab0*/  IMAD.WIDE R30, R0.reuse, 0x4, R16 ;  /* 0x00000004001e7825 */ /* 0x040fe400078e0210 */
[----:B------:R3:W-:Y:S02]  /*7ac0*/  STL.64 [R1+0x508], R8 ;  /* 0x0005080801007387 */ /* 0x0007e40000100a00 */
[C---:B------:R-:W-:Y:S02]  /*7ad0*/  IMAD.WIDE R28, R0.reuse, 0x4, R18 ;  /* 0x00000004001c7825 */ /* 0x040fe400078e0212 */
[----:B------:R-:W-:Y:S02]  /*7ae0*/  STL.64 [R1+0x510], R6 ;  /* 0x0005100601007387 */ /* 0x000fe40000100a00 */
[----:B------:R-:W-:-:S02]  /*7af0*/  IMAD.WIDE R26, R0, 0x4, R20 ;  /* 0x00000004001a7825 */ /* 0x000fc400078e0214 */
[----:B------:R4:W-:Y:S02]  /*7b00*/  STL.64 [R1+0x518], R4 ;  /* 0x0005180401007387 */ /* 0x0009e40000100a00 */
[----:B------:R-:W-:Y:S02]  /*7b10*/  IMAD.WIDE R14, R0, 0x4, R22 ;  /* 0x00000004000e7825 */ /* 0x000fe400078e0216 */
[----:B------:R-:W-:Y:S02]  /*7b20*/  STL.64 [R1+0x520], R30 ;  /* 0x0005201e01007387 */ /* 0x000fe40000100a00 */
[C---:B--2---:R-:W-:Y:S02]  /*7b30*/  IMAD.WIDE R10, R3.reuse, 0x4, R18 ;  /* 0x00000004030a7825 */ /* 0x044fe400078e0212 */
[----:B------:R2:W-:Y:S02]  /*7b40*/  LDGSTS.E [R24+0x11800], [R30.64], !P0 ;  /* 0x118000001e187fae */ /* 0x0005e4000c121848 */
[----:B---3--:R-:W-:-:S02]  /*7b50*/  IMAD.WIDE R8, R3, 0x4, R20 ;  /* 0x0000000403087825 */ /* 0x008fc400078e0214 */
[----:B------:R-:W-:Y:S01]  /*7b60*/  STL.64 [R1+0x528], R12 ;  /* 0x0005280c01007387 */ /* 0x000fe20000100a00 */
[----:B----4-:R-:W-:Y:S01]  /*7b70*/  IADD3 R5, R252, -0x40, RZ ;  /* 0xffffffc0fc057810 */ /* 0x010fe20007ffe0ff */
[----:B------:R-:W-:Y:S02]  /*7b80*/  IMAD R4, R2, 0x2b, RZ ;  /* 0x0000002b02047824 */ /* 0x000fe400078e02ff */
[----:B------:R3:W-:Y:S01]  /*7b90*/  LDGSTS.E [R24+0x11a00], [R28.64], !P0 ;  /* 0x11a000001c187fae */ /* 0x0007e2000c121848 */
[----:B-1----:R-:W-:Y:S01]  /*7ba0*/  IMAD.WIDE R6, R3, 0x4, R22 ;  /* 0x0000000403067825 */ /* 0x002fe200078e0216 */
[----:B------:R-:W-:Y:S02]  /*7bb0*/  IADD3 R3, R252, -0x41, RZ ;  /* 0xffffffbffc037810 */ /* 0x000fe40007ffe0ff */
[----:B------:R-:W-:Y:S01]  /*7bc0*/  STL.64 [R1+0x530], R28 ;  /* 0x0005301c01007387 */ /* 0x000fe20000100a00 */
[----:B------:R-:W-:-:S03]  /*7bd0*/  IMAD R0, R2, 0x2f, RZ ;  /* 0x0000002f02007824 */ /* 0x000fc600078e02ff */
[----:B------:R1:W-:Y:S04]  /*7be0*/  LDGSTS.E [R24+0x11c00], [R26.64], !P0 ;  /* 0x11c000001a187fae */ /* 0x0003e8000c121848 */
[----:B------:R-:W-:Y:S04]  /*7bf0*/  STL.64 [R1+0x538], R26 ;  /* 0x0005381a01007387 */ /* 0x000fe80000100a00 */
[----:B------:R4:W-:Y:S01]  /*7c00*/  LDGSTS.E [R24+0x11e00], [R14.64], !P0 ;  /* 0x11e000000e187fae */ /* 0x0009e2000c121848 */
[----:B------:R-:W-:-:S03]  /*7c10*/  ISETP.GE.U32.AND P0, PT, R5, 0x7fffff81, PT ;  /* 0x7fffff810500780c */ /* 0x000fc60003f06070 */
[----:B------:R-:W-:Y:S04]  /*7c20*/  STL.64 [R1+0x540], R14 ;  /* 0x0005400e01007387 */ /* 0x000fe80000100a00 */
[----:B------:R1:W-:Y:S04]  /*7c30*/  LDGSTS.E [R24+0x13800], [R12.64], !P1 ;  /* 0x138000000c187fae */ /* 0x0003e8000c921848 */
[----:B------:R1:W-:Y:S04]  /*7c40*/  STL.64 [R1+0x548], R10 ;  /* 0x0005480a01007387 */ /* 0x0003e80000100a00 */
[----:B------:R1:W-:Y:S04]  /*7c50*/  LDGSTS.E [R24+0x13a00], [R10.64], !P1 ;  /* 0x13a000000a187fae */ /* 0x0003e8000c921848 */
[----:B------:R2:W-:Y:S04]  /*7c60*/  STL.64 [R1+0x550], R8 ;  /* 0x0005500801007387 */ /* 0x0005e80000100a00 */
[----:B------:R2:W-:Y:S01]  /*7c70*/  LDGSTS.E [R24+0x13c00], [R8.64], !P1 ;  /* 0x13c0000008187fae */ /* 0x0005e2000c921848 */
[----:B-1----:R-:W-:-:S03]  /*7c80*/  IMAD.WIDE R10, R4, 0x4, R16 ;  /* 0x00000004040a7825 */ /* 0x002fc600078e0210 */
[----:B------:R1:W-:Y:S04]  /*7c90*/  STL.64 [R1+0x558], R6 ;  /* 0x0005580601007387 */ /* 0x0003e80000100a00 */
[----:B------:R1:W-:Y:S01]  /*7ca0*/  LDGSTS.E [R24+0x13e00], [R6.64], !P1 ;  /* 0x13e0000006187fae */ /* 0x0003e2000c921848 */
[----:B------:R-:W-:Y:S01]  /*7cb0*/  ISETP.GE.AND P1, PT, R251, R5, PT ;  /* 0x00000005fb00720c */ /* 0x000fe20003f26270 */
[C---:B--2---:R-:W-:Y:S02]  /*7cc0*/  IMAD.WIDE R8, R4.reuse, 0x4, R18 ;  /* 0x0000000404087825 */ /* 0x044fe400078e0212 */
[----:B------:R2:W-:Y:S04]  /*7cd0*/  LDGSTS.E [R24+0x15800], [R10.64], !P2 ;  /* 0x158000000a187fae */ /* 0x0005e8000d121848 */
[----:B------:R2:W-:Y:S01]  /*7ce0*/  STL.64 [R1+0x560], R10 ;  /* 0x0005600a01007387 */ /* 0x0005e20000100a00 */
[----:B-1----:R-:W-:-:S03]  /*7cf0*/  IMAD.WIDE R6, R4, 0x4, R20 ;  /* 0x0000000404067825 */ /* 0x002fc600078e0214 */
[----:B------:R1:W-:Y:S01]  /*7d00*/  LDGSTS.E [R24+0x15a00], [R8.64], !P2 ;  /* 0x15a0000008187fae */ /* 0x0003e2000d121848 */
[----:B------:R-:W-:-:S03]  /*7d10*/  IMAD.WIDE R4, R4, 0x4, R22 ;  /* 0x0000000404047825 */ /* 0x000fc600078e0216 */
[----:B------:R1:W-:Y:S01]  /*7d20*/  STL.64 [R1+0x568], R8 ;  /* 0x0005680801007387 */ /* 0x0003e20000100a00 */
[----:B--2---:R-:W-:-:S03]  /*7d30*/  IMAD.WIDE R10, R0, 0x4, R16 ;  /* 0x00000004000a7825 */ /* 0x004fc600078e0210 */
[----:B------:R2:W-:Y:S04]  /*7d40*/  LDGSTS.E [R24+0x15c00], [R6.64], !P2 ;  /* 0x15c0000006187fae */ /* 0x0005e8000d121848 */
[----:B------:R2:W-:Y:S04]  /*7d50*/  STL.64 [R1+0x570], R6 ;  /* 0x0005700601007387 */ /* 0x0005e80000100a00 */
[----:B------:R3:W-:Y:S01]  /*7d60*/  LDGSTS.E [R24+0x15e00], [R4.64], !P2 ;  /* 0x15e0000004187fae */ /* 0x0007e2000d121848 */
[----:B-1----:R-:W-:Y:S01]  /*7d70*/  IMAD.WIDE R8, R0, 0x4, R18 ;  /* 0x0000000400087825 */ /* 0x002fe200078e0212 */
[----:B------:R-:W-:-:S02]  /*7d80*/  ISETP.GE.U32.AND P2, PT, R3, 0x7fffff80, PT ;  /* 0x7fffff800300780c */ /* 0x000fc40003f46070 */
[----:B------:R3:W-:Y:S01]  /*7d90*/  STL.64 [R1+0x578], R4 ;  /* 0x0005780401007387 */ /* 0x0007e20000100a00 */
[----:B------:R-:W-:Y:S02]  /*7da0*/  IMAD R3, R2, 0x33, RZ ;  /* 0x0000003302037824 */ /* 0x000fe400078e02ff */
[C---:B--2---:R-:W-:Y:S01]  /*7db0*/  IMAD.WIDE R6, R0.reuse, 0x4, R20 ;  /* 0x0000000400067825 */ /* 0x044fe200078e0214 */
[----:B------:R1:W-:Y:S03]  /*7dc0*/  LDGSTS.E [R24+0x17800], [R10.64], !P3 ;  /* 0x178000000a187fae */ /* 0x0003e6000d921848 */
[C---:B------:R-:W-:Y:S01]  /*7dd0*/  IMAD.WIDE R12, R3.reuse, 0x4, R16 ;  /* 0x00000004030c7825 */ /* 0x040fe200078e0210 */
[----:B------:R2:W-:Y:S03]  /*7de0*/  LDGSTS.E [R24+0x17a00], [R8.64], !P3 ;  /* 0x17a0000008187fae */ /* 0x0005e6000d921848 */
[----:B---3--:R-:W-:Y:S01]  /*7df0*/  IMAD.WIDE R4, R0, 0x4, R22 ;  /* 0x0000000400047825 */ /* 0x008fe200078e0216 */
[----:B------:R-:W-:Y:S01]  /*7e00*/  IADD3 R0, R252, -0x45, RZ ;  /* 0xffffffbbfc007810 */ /* 0x000fe20007ffe0ff */
        /* <DEDUP_REMOVED lines=9> */
[----:B------:R1:W-:Y:S04]  /*7ea0*/  STL.64 [R1+0x598], R4 ;  /* 0x0005980401007387 */ /* 0x0003e80000100a00 */
[----:B------:R2:W-:Y:S01]  /*7eb0*/  LDGSTS.E [R24+0x19800], [R12.64], !P4 ;  /* 0x198000000c187fae */ /* 0x0005e2000e121848 */
[----:B---3--:R-:W-:Y:S01]  /*7ec0*/  IMAD.WIDE R6, R3, 0x4, R22 ;  /* 0x0000000403067825 */ /* 0x008fe200078e0216 */
[----:B------:R-:W-:-:S02]  /*7ed0*/  IADD3 R3, R252, -0x49, RZ ;  /* 0xffffffb7fc037810 */ /* 0x000fc40007ffe0ff */
[----:B------:R2:W-:Y:S01]  /*7ee0*/  STL.64 [R1+0x5a0], R12 ;  /* 0x0005a00c01007387 */ /* 0x0005e20000100a00 */
[----:B-1----:R-:W-:-:S03]  /*7ef0*/  MOV R4, 0x3f ;  /* 0x0000003f00047802 */ /* 0x002fc60000000f00 */
[----:B------:R1:W-:Y:S01]  /*7f00*/  LDGSTS.E [R24+0x19a00], [R10.64], !P4 ;  /* 0x19a000000a187fae */ /* 0x0003e2000e121848 */
[----:B------:R-:W-:-:S03]  /*7f10*/  IADD3 R4, R4, c[0x0][0x180], RZ ;  /* 0x0000600004047a10 */ /* 0x000fc60007ffe0ff */
[----:B------:R1:W-:Y:S04]  /*7f20*/  STL.64 [R1+0x5a8], R10 ;  /* 0x0005a80a01007387 */ /* 0x0003e80000100a00 */
[----:B------:R3:W-:Y:S01]  /*7f30*/  LDGSTS.E [R24+0x19c00], [R8.64], !P4 ;  /* 0x19c0000008187fae */ /* 0x0007e2000e121848 */
[----:B--2---:R-:W-:-:S03]  /*7f40*/  IMAD.WIDE R12, R0, 0x4, R16 ;  /* 0x00000004000c7825 */ /* 0x004fc600078e0210 */
[----:B------:R3:W-:Y:S04]  /*7f50*/  STL.64 [R1+0x5b0], R8 ;  /* 0x0005b00801007387 */ /* 0x0007e80000100a00 */
[----:B------:R2:W-:Y:S01]  /*7f60*/  LDGSTS.E [R24+0x19e00], [R6.64], !P4 ;  /* 0x19e0000006187fae */ /* 0x0005e2000e121848 */
[----:B-1----:R-:W-:Y:S01]  /*7f70*/  IMAD.WIDE R10, R0, 0x4, R18 ;  /* 0x00000004000a7825 */ /* 0x002fe200078e0212 */
[----:B------:R-:W-:Y:S02]  /*7f80*/  ISETP.GE.U32.AND P4, PT, R3, 0x7fffff78, PT ;  /* 0x7fffff780300780c */ /* 0x000fe40003f86070 */
[----:B------:R2:W-:Y:S01]  /*7f90*/  STL.64 [R1+0x5b8], R6 ;  /* 0x0005b80601007387 */ /* 0x0005e20000100a00 */
[----:B------:R-:W-:Y:S02]  /*7fa0*/  IMAD R3, R2, 0x3b, RZ ;  /* 0x0000003b02037824 */ /* 0x000fe400078e02ff */
[C---:B---3--:R-:W-:Y:S01]  /*7fb0*/  IMAD.WIDE R8, R0.reuse, 0x4, R20 ;  /* 0x0000000400087825 */ /* 0x048fe200078e0214 */
[----:B------:R1:W-:Y:S04]  /*7fc0*/  LDGSTS.E [R24+0x1b800], [R12.64], !P5 ;  /* 0x1b8000000c187fae */ /* 0x0003e8000e921848 */
[----:B------:R1:W-:Y:S01]  /*7fd0*/  STL.64 [R1+0x5c0], R12 ;  /* 0x0005c00c01007387 */ /* 0x0003e20000100a00 */
[----:B--2---:R-:W-:-:S03]  /*7fe0*/  IMAD.WIDE R6, R0, 0x4, R22 ;  /* 0x0000000400067825 */ /* 0x004fc600078e0216 */
[----:B------:R2:W-:Y:S01]  /*7ff0*/  LDGSTS.E [R24+0x1ba00], [R10.64], !P5 ;  /* 0x1ba000000a187fae */ /* 0x0005e2000e921848 */
[----:B------:R-:W-:-:S03]  /*8000*/  SHF.R.S32.HI R0, RZ, 0x6, R250 ;  /* 0x00000006ff007819 */ /* 0x000fc600000114fa */
[----:B------:R2:W-:Y:S01]  /*8010*/  STL.64 [R1+0x5e0], R10 ;  /* 0x0005e00a01007387 */ /* 0x0005e20000100a00 */
[----:B------:R-:W-:-:S03]  /*8020*/  SGXT R30, R0, 0x1 ;  /* 0x00000001001e781a */ /* 0x000fc60000000200 */
[----:B------:R3:W-:Y:S01]  /*8030*/  LDGSTS.E [R24+0x1bc00], [R8.64], !P5 ;  /* 0x1bc0000008187fae */ /* 0x0007e2000e921848 */
[----:B-1----:R-:W-:-:S03]  /*8040*/  IMAD.WIDE R12, R3, 0x4, R16 ;  /* 0x00000004030c7825 */ /* 0x002fc600078e0210 */
[----:B------:R3:W-:Y:S04]  /*8050*/  STL.64 [R1+0x5d8], R8 ;  /* 0x0005d80801007387 */ /* 0x0007e80000100a00 */
[----:B------:R1:W-:Y:S01]  /*8060*/  LDGSTS.E [R24+0x1be00], [R6.64], !P5 ;  /* 0x1be0000006187fae */ /* 0x0003e2000e921848 */
[C---:B--2---:R-:W-:Y:S01]  /*8070*/  IMAD.WIDE R10, R3.reuse, 0x4, R18 ;  /* 0x00000004030a7825 */ /* 0x044fe200078e0212 */
[----:B------:R-:W-:Y:S02]  /*8080*/  ISETP.GT.AND P5, PT, R4, 0x3f, PT ;  /* 0x0000003f0400780c */ /* 0x000fe40003fa4270 */
[----:B------:R1:W-:Y:S01]  /*8090*/  STL.64 [R1+0x5d0], R6 ;  /* 0x0005d00601007387 */ /* 0x0003e20000100a00 */
[----:B------:R-:W-:Y:S01]  /*80a0*/  IMAD.WIDE R4, R3, 0x4, R22 ;  /* 0x0000000403047825 */ /* 0x000fe200078e0216 */
[----:B------:R-:W-:-:S02]  /*80b0*/  SEL R0, RZ, 0x4, !P5 ;  /* 0x00000004ff007807 */ /* 0x000fc40006800000 */
[----:B------:R2:W-:Y:S01]  /*80c0*/  STL.64 [R1+0x5c8], R12 ;  /* 0x0005c80c01007387 */ /* 0x0005e20000100a00 */
[----:B---3--:R-:W-:Y:S01]  /*80d0*/  IMAD.WIDE R8, R3, 0x4, R20 ;  /* 0x0000000403087825 */ /* 0x008fe200078e0214 */
[----:B------:R-:W-:Y:S02]  /*80e0*/  ISETP.GE.AND P5, PT, R251, c[0x0][0x180], PT ;  /* 0x00006000fb007a0c */ /* 0x000fe40003fa6270 */
[----:B------:R2:W-:Y:S04]  /*80f0*/  LDGSTS.E [R24+0x1d800], [R12.64], !P6 ;  /* 0x1d8000000c187fae */ /* 0x0005e8000f121848 */
[----:B------:R-:W-:Y:S01]  /*8100*/  STL.64 [R1+0x5e8], R10 ;  /* 0x0005e80a01007387 */ /* 0x000fe20000100a00 */
[----:B------:R-:W-:Y:S01]  /*8110*/  IMAD R3, R2, 0x3f, RZ ;  /* 0x0000003f02037824 */ /* 0x000fe200078e02ff */
[----:B------:R-:W-:-:S02]  /*8120*/  SEL R0, R0, RZ, !P5 ;  /* 0x000000ff00007207 */ /* 0x000fc40006800000 */
[----:B------:R3:W-:Y:S01]  /*8130*/  LDGSTS.E [R24+0x1da00], [R10.64], !P6 ;  /* 0x1da000000a187fae */ /* 0x0007e2000f121848 */
[----:B-1----:R-:W-:-:S03]  /*8140*/  IADD3 R6, R252, -0x4d, RZ ;  /* 0xffffffb3fc067810 */ /* 0x002fc60007ffe0ff */
[----:B------:R1:W-:Y:S04]  /*8150*/  STL.64 [R1+0x5f0], R8 ;  /* 0x0005f00801007387 */ /* 0x0003e80000100a00 */
[----:B------:R1:W-:Y:S04]  /*8160*/  LDGSTS.E [R24+0x1dc00], [R8.64], !P6 ;  /* 0x1dc0000008187fae */ /* 0x0003e8000f121848 */
[----:B------:R1:W-:Y:S04]  /*8170*/  STL.64 [R1+0x5f8], R4 ;  /* 0x0005f80401007387 */ /* 0x0003e80000100a00 */
[----:B------:R3:W-:Y:S04]  /*8180*/  LDGSTS.E [R24+0x1de00], [R4.64], !P6 ;  /* 0x1de0000004187fae */ /* 0x0007e8000f121848 */
[----:B--2---:R-:W2:Y:S04]  /*8190*/  LDL.64 R12, [R1+0x198] ;  /* 0x00019800010c7983 */ /* 0x004ea80000100a00 */
[----:B-1----:R-:W2:Y:S04]  /*81a0*/  LDL.64 R8, [R1+0x178] ;  /* 0x0001780001087983 */ /* 0x002ea80000100a00 */
[----:B---3--:R-:W3:Y:S01]  /*81b0*/  LDL.64 R4, [R1+0x1c0] ;  /* 0x0001c00001047983 */ /* 0x008ee20000100a00 */
[----:B------:R-:W-:Y:S01]  /*81c0*/  IMAD.WIDE R40, R3, 0x4, R16 ;  /* 0x0000000403287825 */ /* 0x000fe200078e0210 */
[----:B------:R-:W-:-:S02]  /*81d0*/  ISETP.GE.U32.AND P5, PT, R6, 0x7fffff74, PT ;  /* 0x7fffff740600780c */ /* 0x000fc40003fa6070 */
[----:B------:R-:W2:Y:S01]  /*81e0*/  LDL.64 R250, [R1+0x158] ;  /* 0x0001580001fa7983 */ /* 0x000ea20000100a00 */
[----:B------:R-:W-:-:S03]  /*81f0*/  IMAD.WIDE R248, R3, 0x4, R18 ;  /* 0x0000000403f87825 */ /* 0x000fc600078e0212 */
[----:B------:R-:W2:Y:S01]  /*8200*/  LDL.64 R38, [R1+0x138] ;  /* 0x0001380001267983 */ /* 0x000ea20000100a00 */
[----:B------:R-:W-:-:S03]  /*8210*/  IMAD.WIDE R32, R3, 0x4, R20 ;  /* 0x0000000403207825 */ /* 0x000fc600078e0214 */
[----:B------:R-:W2:Y:S01]  /*8220*/  LDL.64 R36, [R1+0x118] ;  /* 0x0001180001247983 */ /* 0x000ea20000100a00 */
[----:B------:R-:W-:-:S03]  /*8230*/  IMAD.WIDE R28, R3, 0x4, R22 ;  /* 0x00000004031c7825 */ /* 0x000fc600078e0216 */
[----:B------:R-:W2:Y:S04]  /*8240*/  LDL.64 R34, [R1+0xf8] ;  /* 0x0000f80001227983 */ /* 0x000ea80000100a00 */
[----:B------:R-:W2:Y:S04]  /*8250*/  LDL.64 R26, [R1+0xd8] ;  /* 0x0000d800011a7983 */ /* 0x000ea80000100a00 */
[----:B------:R-:W2:Y:S04]  /*8260*/  LDL.64 R10, [R1+0xb8] ;  /* 0x0000b800010a7983 */ /* 0x000ea80000100a00 */
[----:B----4-:R-:W2:Y:S04]  /*8270*/  LDL.64 R14, [R1+0x98] ;  /* 0x00009800010e7983 */ /* 0x010ea80000100a00 */
[----:B------:R1:W-:Y:S04]  /*8280*/  STL.64 [R1+0x618], R40 ;  /* 0x0006182801007387 */ /* 0x0003e80000100a00 */
[----:B------:R1:W-:Y:S04]  /*8290*/  STL.64 [R1+0x610], R248 ;  /* 0x000610f801007387 */ /* 0x0003e80000100a00 */
[----:B------:R1:W-:Y:S04]  /*82a0*/  LDGSTS.E [R24+0x1f800], [R40.64], !P0 ;  /* 0x1f80000028187fae */ /* 0x0003e8000c121848 */
[----:B------:R1:W-:Y:S01]  /*82b0*/  LDGSTS.E [R24+0x1fa00], [R248.64], !P0 ;  /* 0x1fa00000f8187fae */ /* 0x0003e2000c121848 */
[----:B------:R-:W-:-:S02]  /*82c0*/  ISETP.NE.U32.AND P6, PT, R0, RZ, PT ;  /* 0x000000ff0000720c */ /* 0x000fc40003fc5070 */
[----:B------:R-:W-:Y:S01]  /*82d0*/  LOP3.LUT R6, R25, 0x110, R30, 0x78, !PT ;  /* 0x0000011019067812 */ /* 0x000fe200078e781e */
[----:B------:R1:W-:Y:S04]  /*82e0*/  LDGSTS.E [R24+0x1fc00], [R32.64], !P0 ;  /* 0x1fc0000020187fae */ /* 0x0003e8000c121848 */
[----:B-1----:R-:W2:Y:S04]  /*82f0*/  LDL.LU.64 R40, [R1+0x14a0] ;  /* 0x0014a00001287983 */ /* 0x002ea80000300a00 */
[----:B------:R1:W-:Y:S04]  /*8300*/  STL.64 [R1+0x608], R32 ;  /* 0x0006082001007387 */ /* 0x0003e80000100a00 */
[----:B------:R1:W-:Y:S04]  /*8310*/  STL.64 [R1+0x600], R28 ;  /* 0x0006001c01007387 */ /* 0x0003e80000100a00 */
[----:B------:R-:W2:Y:S01]  /*8320*/  LDL.64 R248, [R1+0x78] ;  /* 0x0000780001f87983 */ /* 0x000ea20000100a00 */
[----:B------:R-:W-:-:S02]  /*8330*/  IADD3 R0, R6, 0x100000, RZ ;  /* 0x0010000006007810 */ /* 0x000fc40007ffe0ff */
[----:B------:R-:W-:Y:S01]  /*8340*/  IADD3 R3, R6, 0x100000, RZ ;  /* 0x0010000006037810 */ /* 0x000fe20007ffe0ff */
[----:B------:R1:W-:Y:S04]  /*8350*/  LDGSTS.E [R24+0x1fe00], [R28.64], !P0 ;  /* 0x1fe000001c187fae */ /* 0x0003e8000c121848 */
[----:B------:R-:W0:Y:S04]  /*8360*/  LDGDEPBAR ;  /* 0x00000000000079af */ /* 0x000e280000000000 */
[----:B-1----:R-:W2:Y:S04]  /*8370*/  LDL.64 R32, [R1+0x58] ;  /* 0x0000580001207983 */ /* 0x002ea80000100a00 */
[----:B------:R-:W2:Y:S04]  /*8380*/  LDL.64 R28, [R1+0x38] ;  /* 0x00003800011c7983 */ /* 0x000ea80000100a00 */
[----:B---3--:R1:W-:Y:S04]  /*8390*/  LDGSTS.E [R0+-0x80000], [R4.64], P6 ;  /* 0x8000000004007fae */ /* 0x0083e8000b121848 */
[----:B--2---:R2:W-:Y:S04]  /*83a0*/  LDGSTS.E [R3+-0x7f800], [R12.64], P6 ;  /* 0x808000000c037fae */ /* 0x0045e8000b121848 */
[----:B------:R3:W-:Y:S04]  /*83b0*/  LDGSTS.E [R0+-0x7f000], [R8.64], P6 ;  /* 0x8100000008007fae */ /* 0x0007e8000b121848 */
[----:B-1----:R-:W4:Y:S04]  /*83c0*/  LDL.64 R4, [R1+0x18] ;  /* 0x0000180001047983 */ /* 0x002f280000100a00 */
[----:B--2---:R-:W2:Y:S04]  /*83d0*/  LDL.LU.64 R12, [R1+0x1498] ;  /* 0x00149800010c7983 */ /* 0x004ea80000300a00 */
[----:B---3--:R-:W3:Y:S04]  /*83e0*/  LDL.LU.64 R8, [R1+0x1490] ;  /* 0x0014900001087983 */ /* 0x008ee80000300a00 */
[----:B------:R1:W-:Y:S04]  /*83f0*/  LDGSTS.E [R3+-0x7e800], [R250.64], P6 ;  /* 0x81800000fa037fae */ /* 0x0003e8000b121848 */
[----:B------:R1:W-:Y:S04]  /*8400*/  LDGSTS.E [R0+-0x7e000], [R38.64], P6 ;  /* 0x8200000026007fae */ /* 0x0003e8000b121848 */
[----:B------:R1:W-:Y:S04]  /*8410*/  LDGSTS.E [R3+-0x7d800], [R36.64], P6 ;  /* 0x8280000024037fae */ /* 0x0003e8000b121848 */
[----:B-1----:R-:W2:Y:S04]  /*8420*/  LDL.LU.64 R250, [R1+0x1488] ;  /* 0x0014880001fa7983 */ /* 0x002ea80000300a00 */
[----:B------:R1:W-:Y:S04]  /*8430*/  LDGSTS.E [R0+-0x7d000], [R34.64], P6 ;  /* 0x8300000022007fae */ /* 0x0003e8000b121848 */
[----:B------:R1:W-:Y:S04]  /*8440*/  LDGSTS.E [R3+-0x7c800], [R26.64], P6 ;  /* 0x838000001a037fae */ /* 0x0003e8000b121848 */
[----:B------:R1:W-:Y:S04]  /*8450*/  LDGSTS.E [R0+-0x7c000], [R10.64], P6 ;  /* 0x840000000a007fae */ /* 0x0003e8000b121848 */
[----:B------:R1:W-:Y:S04]  /*8460*/  LDGSTS.E [R3+-0x7b800], [R14.64], P6 ;  /* 0x848000000e037fae */ /* 0x0003e8000b121848 */
[----:B-1----:R-:W3:Y:S04]  /*8470*/  LDL.64 R26, [R1+0x190] ;  /* 0x00019000011a7983 */ /* 0x002ee80000100a00 */
[----:B------:R-:W3:Y:S04]  /*8480*/  LDL.64 R10, [R1+0x1b0] ;  /* 0x0001b000010a7983 */ /* 0x000ee80000100a00 */
[----:B------:R1:W-:Y:S04]  /*8490*/  LDGSTS.E [R0+-0x7b000], [R248.64], P6 ;  /* 0x85000000f8007fae */ /* 0x0003e8000b121848 */
[----:B------:R-:W3:Y:S01]  /*84a0*/  LDL.64 R14, [R1+0x170] ;  /* 0x00017000010e7983 */ /* 0x000ee20000100a00 */
[----:B------:R-:W-:-:S02]  /*84b0*/  IADD3 R7, R252, -0x51, RZ ;  /* 0xffffffaffc077810 */ /* 0x000fc40007ffe0ff */
[C---:B------:R-:W-:Y:S01]  /*84c0*/  LOP3.LUT R24, R6.reuse, 0x20, RZ, 0x3c, !PT ;  /* 0x0000002006187812 */ /* 0x040fe200078e3cff */
[----:B------:R-:W3:Y:S04]  /*84d0*/  LDL.64 R38, [R1+0xf0] ;  /* 0x0000f00001267983 */ /* 0x000ee80000100a00 */
[----:B-1----:R-:W3:Y:S01]  /*84e0*/  LDL.64 R248, [R1+0x150] ;  /* 0x0001500001f87983 */ /* 0x002ee20000100a00 */
[----:B------:R-:W-:Y:S02]  /*84f0*/  ISETP.GE.U32.AND P0, PT, R7, 0x7fffff70, PT ;  /* 0x7fffff700700780c */ /* 0x000fe40003f06070 */
[----:B------:R-:W-:Y:S01]  /*8500*/  IADD3 R7, R6, 0x100000, RZ ;  /* 0x0010000006077810 */ /* 0x000fe20007ffe0ff */
[----:B------:R-:W3:Y:S04]  /*8510*/  LDL.64 R36, [R1+0xd0] ;  /* 0x0000d00001247983 */ /* 0x000ee80000100a00 */
[----:B------:R1:W-:Y:S04]  /*8520*/  LDGSTS.E [R7+-0x7a800], [R32.64], P6 ;  /* 0x8580000020077fae */ /* 0x0003e8000b121848 */
[----:B------:R1:W-:Y:S04]  /*8530*/  LDGSTS.E [R3+-0x7a000], [R28.64], P6 ;  /* 0x860000001c037fae */ /* 0x0003e8000b121848 */
[----:B------:R-:W3:Y:S04]  /*8540*/  LDL.64 R34, [R1+0x90] ;  /* 0x0000900001227983 */ /* 0x000ee80000100a00 */
[----:B-1----:R-:W3:Y:S04]  /*8550*/  LDL.64 R6, [R1+0x70] ;  /* 0x0000700001067983 */ /* 0x002ee80000100a00 */
[----:B------:R-:W3:Y:S04]  /*8560*/  LDL.64 R32, [R1+0x50] ;  /* 0x0000500001207983 */ /* 0x000ee80000100a00 */
[----:B------:R-:W3:Y:S04]  /*8570*/  LDL.64 R28, [R1+0x30] ;  /* 0x00003000011c7983 */ /* 0x000ee80000100a00 */
[----:B----4-:R1:W-:Y:S04]  /*8580*/  LDGSTS.E [R0+-0x79800], [R4.64], P6 ;  /* 0x8680000004007fae */ /* 0x0103e8000b121848 */
[----:B-1----:R-:W4:Y:S04]  /*8590*/  LDL.64 R4, [R1+0xb0] ;  /* 0x0000b00001047983 */ /* 0x002f280000100a00 */
[----:B--2---:R1:W-:Y:S04]  /*85a0*/  LDGSTS.E [R3+-0x79000], [R250.64], P6 ;  /* 0x87000000fa037fae */ /* 0x0043e8000b121848 */
[----:B------:R2:W-:Y:S04]  /*85b0*/  STL.64 [R1+0x1408], R250 ;  /* 0x001408fa01007387 */ /* 0x0005e80000100a00 */
[----:B---3--:R3:W-:Y:S01]  /*85c0*/  LDGSTS.E [R0+-0x78800], [R8.64], P6 ;  /* 0x8780000008007fae */ /* 0x0087e2000b121848 */
[----:B-1----:R-:W-:-:S03]  /*85d0*/  IADD3 R3, R24, 0x100000, RZ ;  /* 0x0010000018037810 */ /* 0x002fc60007ffe0ff */
[----:B--2---:R-:W2:Y:S04]  /*85e0*/  LDL.64 R250, [R1+0x110] ;  /* 0x0001100001fa7983 */ /* 0x004ea80000100a00 */
[----:B------:R1:W-:Y:S01]  /*85f0*/  STL.64 [R1+0x1410], R8 ;  /* 0x0014100801007387 */ /* 0x0003e20000100a00 */
[----:B---3--:R-:W-:-:S03]  /*8600*/  IADD3 R0, R24, 0x100000, RZ ;  /* 0x0010000018007810 */ /* 0x008fc60007ffe0ff */
[----:B------:R3:W-:Y:S04]  /*8610*/  LDGSTS.E [R3+-0x7fe00], [R10.64], P6 ;  /* 0x802000000a037fae */ /* 0x0007e8000b121848 */
[----:B------:R3:W-:Y:S04]  /*8620*/  LDGSTS.E [R0+-0x7f600], [R26.64], P6 ;  /* 0x80a000001a007fae */ /* 0x0007e8000b121848 */
[----:B-1----:R-:W2:Y:S04]  /*8630*/  LDL.64 R8, [R1+0x130] ;  /* 0x0001300001087983 */ /* 0x002ea80000100a00 */
[----:B---3--:R-:W3:Y:S04]  /*8640*/  LDL.LU.64 R10, [R1+0x1480] ;  /* 0x00148000010a7983 */ /* 0x008ee80000300a00 */
[----:B------:R-:W3:Y:S04]  /*8650*/  LDL.64 R26, [R1+0x10] ;  /* 0x00001000011a7983 */ /* 0x000ee80000100a00 */
[----:B------:R1:W-:Y:S04]  /*8660*/  LDGSTS.E [R3+-0x7ee00], [R14.64], P6 ;  /* 0x812000000e037fae */ /* 0x0003e8000b121848 */
[----:B------:R1:W-:Y:S04]  /*8670*/  LDGSTS.E [R0+-0x7e600], [R248.64], P6 ;  /* 0x81a00000f8007fae */ /* 0x0003e8000b121848 */
[----:B-1----:R-:W3:Y:S04]  /*8680*/  LDL.LU.64 R14, [R1+0x1478] ;  /* 0x00147800010e7983 */ /* 0x002ee80000300a00 */
[----:B------:R-:W3:Y:S04]  /*8690*/  LDL.LU.64 R248, [R1+0x1470] ;  /* 0x0014700001f87983 */ /* 0x000ee80000300a00 */
[----:B--2---:R1:W-:Y:S04]  /*86a0*/  LDGSTS.E [R3+-0x7de00], [R8.64], P6 ;  /* 0x8220000008037fae */ /* 0x0043e8000b121848 */
[----:B------:R2:W-:Y:S04]  /*86b0*/  LDGSTS.E [R0+-0x7d600], [R250.64], P6 ;  /* 0x82a00000fa007fae */ /* 0x0005e8000b121848 */
[----:B------:R1:W-:Y:S04]  /*86c0*/  LDGSTS.E [R3+-0x7ce00], [R38.64], P6 ;  /* 0x8320000026037fae */ /* 0x0003e8000b121848 */
[----:B------:R1:W-:Y:S04]  /*86d0*/  LDGSTS.E [R0+-0x7c600], [R36.64], P6 ;  /* 0x83a0000024007fae */ /* 0x0003e8000b121848 */
[----:B----4-:R4:W-:Y:S04]  /*86e0*/  LDGSTS.E [R3+-0x7be00], [R4.64], P6 ;  /* 0x8420000004037fae */ /* 0x0109e8000b121848 */
[----:B------:R1:W-:Y:S01]  /*86f0*/  LDGSTS.E [R0+-0x7b600], [R34.64], P6 ;  /* 0x84a0000022007fae */ /* 0x0003e2000b121848 */
[----:B--2---:R-:W-:-:S03]  /*8700*/  LOP3.LUT R251, R25, 0x110, R30, 0x78, !PT ;  /* 0x0000011019fb7812 */ /* 0x004fc600078e781e */
[----:B------:R2:W-:Y:S04]  /*8710*/  LDGSTS.E [R3+-0x7ae00], [R6.64], P6 ;  /* 0x8520000006037fae */ /* 0x0005e8000b121848 */
[----:B------:R1:W-:Y:S04]  /*8720*/  LDGSTS.E [R0+-0x7a600], [R32.64], P6 ;  /* 0x85a0000020007fae */ /* 0x0003e8000b121848 */
[----:B------:R1:W-:Y:S04]  /*8730*/  LDGSTS.E [R3+-0x79e00], [R28.64], P6 ;  /* 0x862000001c037fae */ /* 0x0003e8000b121848 */
[----:B---3--:R3:W-:Y:S04]  /*8740*/  LDGSTS.E [R0+-0x79600], [R26.64], P6 ;  /* 0x86a000001a007fae */ /* 0x0087e8000b121848 */
[----:B----4-:R-:W4:Y:S04]  /*8750*/  LDL.64 R4, [R1+0x1a8] ;  /* 0x0001a80001047983 */ /* 0x010f280000100a00 */
[----:B--2---:R-:W2:Y:S04]  /*8760*/  LDL.64 R6, [R1+0x168] ;  /* 0x0001680001067983 */ /* 0x004ea80000100a00 */
[----:B-1----:R-:W2:Y:S04]  /*8770*/  LDL.64 R38, [R1+0x128] ;  /* 0x0001280001267983 */ /* 0x002ea80000100a00 */
[----:B------:R-:W2:Y:S04]  /*8780*/  LDL.64 R36, [R1+0x108] ;  /* 0x0001080001247983 */ /* 0x000ea80000100a00 */
[----:B------:R-:W2:Y:S04]  /*8790*/  LDL.64 R34, [R1+0xe8] ;  /* 0x0000e80001227983 */ /* 0x000ea80000100a00 */
[----:B------:R-:W2:Y:S04]  /*87a0*/  LDL.64 R32, [R1+0xc8] ;  /* 0x0000c80001207983 */ /* 0x000ea80000100a00 */
[----:B------:R-:W2:Y:S04]  /*87b0*/  LDL.64 R30, [R1+0xa8] ;  /* 0x0000a800011e7983 */ /* 0x000ea80000100a00 */
[----:B------:R-:W2:Y:S04]  /*87c0*/  LDL.64 R28, [R1+0x88] ;  /* 0x00008800011c7983 */ /* 0x000ea80000100a00 */
[----:B---3--:R-:W3:Y:S04]  /*87d0*/  LDL.64 R26, [R1+0x68] ;  /* 0x00006800011a7983 */ /* 0x008ee80000100a00 */
[----:B------:R-:W2:Y:S04]  /*87e0*/  LDL.64 R24, [R1+0x48] ;  /* 0x0000480001187983 */ /* 0x000ea80000100a00 */
[----:B------:R1:W-:Y:S04]  /*87f0*/  LDGSTS.E [R3+-0x78e00], [R248.64], P6 ;  /* 0x87200000f8037fae */ /* 0x0003e8000b121848 */
[----:B------:R1:W-:Y:S04]  /*8800*/  STL.64 [R1+0x13f8], R248 ;  /* 0x0013f8f801007387 */ /* 0x0003e80000100a00 */
[----:B------:R1:W-:Y:S04]  /*8810*/  LDGSTS.E [R0+-0x78600], [R10.64], P6 ;  /* 0x87a000000a007fae */ /* 0x0003e8000b121848 */
[----:B-1----:R-:W2:Y:S04]  /*8820*/  LDL.64 R248, [R1+0x148] ;  /* 0x0001480001f87983 */ /* 0x002ea80000100a00 */
[----:B------:R1:W-:Y:S04]  /*8830*/  STL.64 [R1+0x1400], R10 ;  /* 0x0014000a01007387 */ /* 0x0003e80000100a00 */
[----:B-1----:R-:W2:Y:S01]  /*8840*/  LDL.64 R10, [R1+0x188] ;  /* 0x00018800010a7983 */ /* 0x002ea20000100a00 */
[----:B------:R-:W-:-:S04]  /*8850*/  LOP3.LUT R8, R251, 0x40, RZ, 0x3c, !PT ;  /* 0x00000040fb087812 */ /* 0x000fc800078e3cff */
[C---:B------:R-:W-:Y:S02]  /*8860*/  IADD3 R3, R8.reuse, 0x100000, RZ ;  /* 0x0010000008037810 */ /* 0x040fe40007ffe0ff */
[----:B------:R-:W-:-:S03]  /*8870*/  IADD3 R0, R8, 0x100000, RZ ;  /* 0x0010000008007810 */ /* 0x000fc60007ffe0ff */
[----:B----4-:R1:W-:Y:S04]  /*8880*/  LDGSTS.E [R3+-0x7fc00], [R4.64], P6 ;  /* 0x8040000004037fae */ /* 0x0103e8000b121848 */
[----:B-1----:R-:W4:Y:S04]  /*8890*/  LDL.64 R4, [R1+0x28] ;  /* 0x0000280001047983 */ /* 0x002f280000100a00 */
[----:B--2---:R1:W-:Y:S04]  /*88a0*/  LDGSTS.E [R0+-0x7f400], [R10.64], P6 ;  /* 0x80c000000a007fae */ /* 0x0043e8000b121848 */
[----:B------:R2:W-:Y:S04]  /*88b0*/  LDGSTS.E [R3+-0x7ec00], [R6.64], P6 ;  /* 0x8140000006037fae */ /* 0x0005e8000b121848 */
[----:B------:R1:W-:Y:S04]  /*88c0*/  LDGSTS.E [R0+-0x7e400], [R248.64], P6 ;  /* 0x81c00000f8007fae */ /* 0x0003e8000b121848 */
[----:B------:R1:W-:Y:S04]  /*88d0*/  LDGSTS.E [R3+-0x7dc00], [R38.64], P6 ;  /* 0x8240000026037fae */ /* 0x0003e8000b121848 */
[----:B--2---:R-:W2:Y:S04]  /*88e0*/  LDL.64 R6, [R1+0x8] ;  /* 0x0000080001067983 */ /* 0x004ea80000100a00 */
[----:B------:R3:W-:Y:S04]  /*88f0*/  LDGSTS.E [R0+-0x7d400], [R36.64], P6 ;  /* 0x82c0000024007fae */ /* 0x0007e8000b121848 */
[----:B-1----:R-:W2:Y:S04]  /*8900*/  LDL.64 R38, [R1+0x1a0] ;  /* 0x0001a00001267983 */ /* 0x002ea80000100a00 */
[----:B------:R1:W-:Y:S04]  /*8910*/  LDGSTS.E [R3+-0x7cc00], [R34.64], P6 ;  /* 0x8340000022037fae */ /* 0x0003e8000b121848 */
[----:B---3--:R-:W3:Y:S04]  /*8920*/  LDL.64 R36, [R1+0x180] ;  /* 0x0001800001247983 */ /* 0x008ee80000100a00 */
[----:B------:R1:W-:Y:S04]  /*8930*/  LDGSTS.E [R0+-0x7c400], [R32.64], P6 ;  /* 0x83c0000020007fae */ /* 0x0003e8000b121848 */
[----:B-1----:R-:W3:Y:S04]  /*8940*/  LDL.64 R34, [R1+0x160] ;  /* 0x0001600001227983 */ /* 0x002ee80000100a00 */
[----:B------:R1:W-:Y:S04]  /*8950*/  LDGSTS.E [R3+-0x7bc00], [R30.64], P6 ;  /* 0x844000001e037fae */ /* 0x0003e8000b121848 */
[----:B------:R-:W3:Y:S04]  /*8960*/  LDL.64 R32, [R1+0x140] ;  /* 0x0001400001207983 */ /* 0x000ee80000100a00 */
[----:B------:R1:W-:Y:S04]  /*8970*/  LDGSTS.E [R0+-0x7b400], [R28.64], P6 ;  /* 0x84c000001c007fae */ /* 0x0003e8000b121848 */
[----:B-1----:R-:W3:Y:S04]  /*8980*/  LDL.64 R30, [R1+0x120] ;  /* 0x00012000011e7983 */ /* 0x002ee80000100a00 */
[----:B------:R1:W-:Y:S04]  /*8990*/  LDGSTS.E [R3+-0x7ac00], [R26.64], P6 ;  /* 0x854000001a037fae */ /* 0x0003e8000b121848 */
[----:B------:R-:W3:Y:S04]  /*89a0*/  LDL.64 R28, [R1+0x100] ;  /* 0x00010000011c7983 */ /* 0x000ee80000100a00 */
[----:B------:R1:W-:Y:S04]  /*89b0*/  LDGSTS.E [R0+-0x7a400], [R24.64], P6 ;  /* 0x85c0000018007fae */ /* 0x0003e8000b121848 */
[----:B-1----:R-:W3:Y:S01]  /*89c0*/  LDL.64 R26, [R1+0xe0] ;  /* 0x0000e000011a7983 */ /* 0x002ee20000100a00 */
[----:B------:R-:W-:-:S03]  /*89d0*/  LOP3.LUT R9, R251, 0x60, RZ, 0x3c, !PT ;  /* 0x00000060fb097812 */ /* 0x000fc600078e3cff */
[----:B------:R-:W3:Y:S04]  /*89e0*/  LDL.64 R10, [R1+0x40] ;  /* 0x00004000010a7983 */ /* 0x000ee80000100a00 */
[----:B------:R-:W3:Y:S04]  /*89f0*/  LDL.64 R24, [R1+0xc0] ;  /* 0x0000c00001187983 */ /* 0x000ee80000100a00 */
[----:B------:R-:W3:Y:S04]  /*8a00*/  LDL.64 R250, [R1+0x20] ;  /* 0x0000200001fa7983 */ /* 0x000ee80000100a00 */
[----:B------:R-:W3:Y:S04]  /*8a10*/  LDL.64 R248, [R1] ;  /* 0x0000000001f87983 */ /* 0x000ee80000100a00 */
[----:B----4-:R1:W-:Y:S04]  /*8a20*/  LDGSTS.E [R3+-0x79c00], [R4.64], P6 ;  /* 0x8640000004037fae */ /* 0x0103e8000b121848 */
[----:B-1----:R-:W4:Y:S04]  /*8a30*/  LDL.64 R4, [R1+0xa0] ;  /* 0x0000a00001047983 */ /* 0x002f280000100a00 */
[----:B--2---:R1:W-:Y:S04]  /*8a40*/  LDGSTS.E [R0+-0x79400], [R6.64], P6 ;  /* 0x86c0000006007fae */ /* 0x0043e8000b121848 */
[----:B------:R2:W-:Y:S04]  /*8a50*/  LDGSTS.E [R3+-0x78c00], [R14.64], P6 ;  /* 0x874000000e037fae */ /* 0x0005e8000b121848 */
[----:B------:R2:W-:Y:S04]  /*8a60*/  LDGSTS.E [R0+-0x78400], [R12.64], P6 ;  /* 0x87c000000c007fae */ /* 0x0005e8000b121848 */
[----:B-1----:R-:W4:Y:S01]  /*8a70*/  LDL.64 R6, [R1+0x80] ;  /* 0x0000800001067983 */ /* 0x002f220000100a00 */
[----:B--2---:R-:W-:-:S03]  /*8a80*/  IADD3 R3, R9, 0x100000, RZ ;  /* 0x0010000009037810 */ /* 0x004fc60007ffe0ff */
[----:B------:R1:W-:Y:S01]  /*8a90*/  STL.64 [R1+0x1418], R14 ;  /* 0x0014180e01007387 */ /* 0x0003e20000100a00 */
[----:B------:R-:W-:-:S03]  /*8aa0*/  IADD3 R0, R9, 0x100000, RZ ;  /* 0x0010000009007810 */ /* 0x000fc60007ffe0ff */
[----:B------:R2:W-:Y:S04]  /*8ab0*/  LDGSTS.E [R3+-0x7fa00], [R38.64], P6 ;  /* 0x8060000026037fae */ /* 0x0005e8000b121848 */
[----:B---3--:R3:W-:Y:S04]  /*8ac0*/  LDGSTS.E [R0+-0x7f200], [R36.64], P6 ;  /* 0x80e0000024007fae */ /* 0x0087e8000b121848 */
[----:B-1----:R-:W4:Y:S04]  /*8ad0*/  LDL.64 R14, [R1+0x60] ;  /* 0x00006000010e7983 */ /* 0x002f280000100a00 */
[----:B--2---:R-:W2:Y:S04]  /*8ae0*/  LDL.LU.64 R38, [R1+0x1468] ;  /* 0x0014680001267983 */ /* 0x004ea80000300a00 */
[----:B---3--:R-:W3:Y:S04]  /*8af0*/  LDL.LU.64 R36, [R1+0x1460] ;  /* 0x0014600001247983 */ /* 0x008ee80000300a00 */
[----:B------:R1:W-:Y:S04]  /*8b00*/  LDGSTS.E [R3+-0x7ea00], [R34.64], P6 ;  /* 0x8160000022037fae */ /* 0x0003e8000b121848 */
[----:B------:R1:W-:Y:S04]  /*8b10*/  LDGSTS.E [R0+-0x7e200], [R32.64], P6 ;  /* 0x81e0000020007fae */ /* 0x0003e8000b121848 */
[----:B------:R1:W-:Y:S04]  /*8b20*/  LDGSTS.E [R3+-0x7da00], [R30.64], P6 ;  /* 0x826000001e037fae */ /* 0x0003e8000b121848 */
[----:B-1----:R-:W2:Y:S04]  /*8b30*/  LDL.LU.64 R34, [R1+0x1458] ;  /* 0x0014580001227983 */ /* 0x002ea80000300a00 */
[----:B------:R-:W2:Y:S04]  /*8b40*/  LDL.LU.64 R32, [R1+0x1450] ;  /* 0x0014500001207983 */ /* 0x000ea80000300a00 */
[----:B------:R-:W2:Y:S04]  /*8b50*/  LDL.LU.64 R30, [R1+0x1448] ;  /* 0x00144800011e7983 */ /* 0x000ea80000300a00 */
[----:B------:R1:W-:Y:S04]  /*8b60*/  LDGSTS.E [R0+-0x7d200], [R28.64], P6 ;  /* 0x82e000001c007fae */ /* 0x0003e8000b121848 */
[----:B------:R1:W-:Y:S04]  /*8b70*/  LDGSTS.E [R3+-0x7ca00], [R26.64], P6 ;  /* 0x836000001a037fae */ /* 0x0003e8000b121848 */
[----:B------:R1:W-:Y:S04]  /*8b80*/  LDGSTS.E [R0+-0x7c200], [R24.64], P6 ;  /* 0x83e0000018007fae */ /* 0x0003e8000b121848 */
[----:B-1----:R-:W2:Y:S04]  /*8b90*/  LDL.LU.64 R28, [R1+0x1440] ;  /* 0x00144000011c7983 */ /* 0x002ea80000300a00 */
[----:B------:R-:W2:Y:S04]  /*8ba0*/  LDL.LU.64 R26, [R1+0x1438] ;  /* 0x00143800011a7983 */ /* 0x000ea80000300a00 */
[----:B------:R-:W2:Y:S04]  /*8bb0*/  LDL.LU.64 R24, [R1+0x1430] ;  /* 0x0014300001187983 */ /* 0x000ea80000300a00 */
[----:B----4-:R1:W-:Y:S04]  /*8bc0*/  LDGSTS.E [R3+-0x7ba00], [R4.64], P6 ;  /* 0x8460000004037fae */ /* 0x0103e8000b121848 */
[----:B-1----:R-:W4:Y:S04]  /*8bd0*/  LDL.LU.64 R4, [R1+0x1428] ;  /* 0x0014280001047983 */ /* 0x002f280000300a00 */
[----:B------:R1:W-:Y:S04]  /*8be0*/  LDGSTS.E [R0+-0x7b200], [R6.64], P6 ;  /* 0x84e0000006007fae */ /* 0x0003e8000b121848 */
[----:B-1----:R-:W2:Y:S01]  /*8bf0*/  LDL.LU.64 R6, [R1+0x1420] ;  /* 0x0014200001067983 */ /* 0x002ea20000300a00 */
[----:B------:R-:W-:-:S05]  /*8c00*/  IADD3 R8, R9, 0x100000, RZ ;  /* 0x0010000009087810 */ /* 0x000fca0007ffe0ff */
[----:B------:R1:W-:Y:S04]  /*8c10*/  LDGSTS.E [R8+-0x7aa00], [R14.64], P6 ;  /* 0x856000000e087fae */ /* 0x0003e8000b121848 */
[----:B------:R1:W-:Y:S04]  /*8c20*/  LDGSTS.E [R3+-0x7a200], [R10.64], P6 ;  /* 0x85e000000a037fae */ /* 0x0003e8000b121848 */
[----:B------:R1:W-:Y:S04]  /*8c30*/  LDGSTS.E [R0+-0x79a00], [R250.64], P6 ;  /* 0x86600000fa007fae */ /* 0x0003e8000b121848 */
[----:B------:R3:W-:Y:S01]  /*8c40*/  LDGSTS.E [R8+-0x79200], [R248.64], P6 ;  /* 0x86e00000f8087fae */ /* 0x0007e2000b121848 */
[----:B-1----:R-:W-:-:S05]  /*8c50*/  IMAD.MOV.U32 R251, RZ, RZ, 0x3f ;  /* 0x0000003ffffb7424 */ /* 0x002fca00078e00ff */
[----:B------:R-:W-:Y:S01]  /*8c60*/  IADD3 R251, R251, c[0x0][0x180], RZ ;  /* 0x00006000fbfb7a10 */ /* 0x000fe20007ffe0ff */
[----:B------:R-:W-:Y:S01]  /*8c70*/  IMAD.SHL.U32 R2, R2, 0x40, RZ ;  /* 0x0000004002027824 */ /* 0x000fe200078e00ff */
[----:B---3--:R-:W-:-:S03]  /*8c80*/  IADD3 R8, R252, -0x59, RZ ;  /* 0xffffffa7fc087810 */ /* 0x008fc60007ffe0ff */
[----:B------:R-:W-:-:S04]  /*8c90*/  IMAD.WIDE R16, R2, 0x4, R16 ;  /* 0x0000000402107825 */ /* 0x000fc800078e0210 */
[C---:B------:R-:W-:Y:S01]  /*8ca0*/  IMAD.WIDE R14, R2.reuse, 0x4, R18 ;  /* 0x00000004020e7825 */ /* 0x040fe200078e0212 */
[----:B------:R1:W-:Y:S03]  /*8cb0*/  STL.64 [R1+0x908], R16 ;  /* 0x0009081001007387 */ /* 0x0003e60000100a00 */
[----:B------:R-:W-:Y:S01]  /*8cc0*/  IMAD.WIDE R10, R2, 0x4, R20 ;  /* 0x00000004020a7825 */ /* 0x000fe200078e0214 */
[----:B------:R3:W-:Y:S04]  /*8cd0*/  STL.64 [R1+0x900], R14 ;  /* 0x0009000e01007387 */ /* 0x0007e80000100a00 */
[----:B------:R1:W-:Y:S04]  /*8ce0*/  STL.64 [R1+0x8f8], R10 ;  /* 0x0008f80a01007387 */ /* 0x0003e80000100a00 */
[----:B--2---:R2:W-:Y:S04]  /*8cf0*/  LDGSTS.E [R3+-0x78a00], [R6.64], P6 ;  /* 0x8760000006037fae */ /* 0x0045e8000b121848 */
[----:B----4-:R4:W-:Y:S01]  /*8d00*/  LDGSTS.E [R0+-0x78200], [R4.64], P6 ;  /* 0x87e0000004007fae */ /* 0x0109e2000b121848 */
[----:B------:R-:W-:-:S03]  /*8d10*/  ISETP.GT.AND P6, PT, R251, 0x7f, PT ;  /* 0x0000007ffb00780c */ /* 0x000fc60003fc4270 */
[----:B------:R-:W1:Y:S04]  /*8d20*/  S2R R251, SR_TID.X ;  /* 0x0000000000fb7919 */ /* 0x000e680000002100 */
[----:B------:R-:W0:Y:S01]  /*8d30*/  LDGDEPBAR ;  /* 0x00000000000079af */ /* 0x000e220000000000 */
[----:B----4-:R-:W-:-:S04]  /*8d40*/  SEL R0, RZ, 0x4, P1 ;  /* 0x00000004ff007807 */ /* 0x010fc80000800000 */
[----:B------:R-:W-:Y:S02]  /*8d50*/  SEL R0, R0, RZ, P6 ;  /* 0x000000ff00007207 */ /* 0x000fe40003000000 */
[----:B------:R-:W-:Y:S01]  /*8d60*/  ISETP.GE.U32.AND P6, PT, R8, 0x7fffff68, PT ;  /* 0x7fffff680800780c */ /* 0x000fe20003fc6070 */
[----:B------:R-:W-:Y:S01]  /*8d70*/  IMAD.WIDE R8, R2, 0x4, R22 ;  /* 0x0000000402087825 */ /* 0x000fe200078e0216 */
[----:B-1----:R-:W-:-:S04]  /*8d80*/  LOP3.LUT R248, R251, 0x7f, RZ, 0xc0, !PT ;  /* 0x0000007ffbf87812 */ /* 0x002fc800078ec0ff */
[----:B------:R-:W-:Y:S01]  /*8d90*/  SHF.L.U32 R249, R248, 0x2, RZ ;  /* 0x00000002f8f97819 */ /* 0x000fe200000006ff */
[----:B------:R-:W-:Y:S06]  /*8da0*/  BAR.SYNC.DEFER_BLOCKING 0x0 ;  /* 0x0000000000007b1d */ /* 0x000fec0000010000 */
[----:B------:R1:W-:Y:S01]  /*8db0*/  STL.64 [R1+0x8f0], R8 ;  /* 0x0008f00801007387 */ /* 0x0003e20000100a00 */
[----:B--2---:R-:W-:-:S03]  /*8dc0*/  IADD3 R3, R252, -0x55, RZ ;  /* 0xffffffabfc037810 */ /* 0x004fc60007ffe0ff */
[----:B------:R-:W-:Y:S01]  /*8dd0*/  @!PT LDS RZ, [RZ] ;  /* 0x00000000fffff984 */ /* 0x000fe20000000800 */
[----:B------:R-:W-:Y:S01]  /*8de0*/  @!PT LDS RZ, [RZ] ;  /* 0x00000000fffff984 */ /* 0x000fe20000000800 */
[----:B------:R-:W-:Y:S01]  /*8df0*/  @!PT LDS RZ, [RZ] ;  /* 0x00000000fffff984 */ /* 0x000fe20000000800 */
[----:B------:R2:W-:Y:S04]  /*8e00*/  LDGSTS.E [R249+0x20000], [R16.64], !P2 ;  /* 0x2000000010f97fae */ /* 0x0005e8000d121848 */
[----:B------:R3:W-:Y:S04]  /*8e10*/  LDGSTS.E [R249+0x20200], [R14.64], !P2 ;  /* 0x202000000ef97fae */ /* 0x0007e8000d121848 */
[----:B------:R4:W-:Y:S01]  /*8e20*/  LDGSTS.E [R249+0x20400], [R10.64], !P2 ;  /* 0x204000000af97fae */ /* 0x0009e2000d121848 */
[----:B--2---:R-:W-:-:S03]  /*8e30*/  IMAD.WIDE R16, R2, 0x4, R24 ;  /* 0x0000000402107825 */ /* 0x004fc600078e0218 */
[----:B------:R1:W-:Y:S01]  /*8e40*/  LDGSTS.E [R249+0x20600], [R8.64], !P2 ;  /* 0x2060000008f97fae */ /* 0x0003e2000d121848 */
[----:B---3--:R-:W-:-:S03]  /*8e50*/  IMAD.WIDE R14, R2, 0x4, R26 ;  /* 0x00000004020e7825 */ /* 0x008fc600078e021a */
[----:B------:R2:W-:Y:S01]  /*8e60*/  STL.64 [R1+0x8e8], R16 ;  /* 0x0008e81001007387 */ /* 0x0005e20000100a00 */
[----:B----4-:R-:W-:-:S03]  /*8e70*/  IMAD.WIDE R10, R2, 0x4, R28 ;  /* 0x00000004020a7825 */ /* 0x010fc600078e021c */
[----:B------:R2:W-:Y:S01]  /*8e80*/  LDGSTS.E [R249+0x22000], [R16.64], !P3 ;  /* 0x2200000010f97fae */ /* 0x0005e2000d921848 */
[----:B-1----:R-:W-:-:S03]  /*8e90*/  IMAD.WIDE R8, R2, 0x4, R30 ;  /* 0x0000000402087825 */ /* 0x002fc600078e021e */
        /* <DEDUP_REMOVED lines=15> */
[----:B------:R2:W-:Y:S01]  /*8f90*/  STL.64 [R1+0x8b8], R10 ;  /* 0x0008b80a01007387 */ /* 0x0005e20000100a00 */
[----:B------:R-:W-:-:S03]  /*8fa0*/  ISETP.GE.U32.AND P1, PT, R3, 0x7fffff6c, PT ;  /* 0x7fffff6c0300780c */ /* 0x000fc60003f26070 */
        /* <DEDUP_REMOVED lines=18> */
[----:B------:R-:W-:-:S03]  /*90d0*/  IADD3 R3, R252, -0x5d, RZ ;  /* 0xffffffa3fc037810 */ /* 0x000fc60007ffe0ff */
        /* <DEDUP_REMOVED lines=128> */
[----:B------:R1:W-:Y:S01]  /*98e0*/  STL.64 [R1+0x760], R14 ;  /* 0x0007600e01007387 */ /* 0x0003e20000100a00 */
[----:B------:R-:W-:-:S03]  /*98f0*/  LOP3.LUT R251, R251, 0x7f, RZ, 0xc0, !PT ;  /* 0x0000007ffbfb7812 */ /* 0x000fc600078ec0ff */
        /* <DEDUP_REMOVED lines=14> */
[----:B------:R-:W-:-:S03]  /*99e0*/  IMAD.SHL.U32 R251, R251, 0x4, RZ ;  /* 0x00000004fbfb7824 */ /* 0x000fc600078e00ff */
        /* <DEDUP_REMOVED lines=10> */
[----:B------:R-:W-:Y:S02]  /*9a90*/  IADD3 R3, R252, -0x4a, RZ ;  /* 0xffffffb6fc037810 */ /* 0x000fe40007ffe0ff */
[----:B------:R-:W-:Y:S01]  /*9aa0*/  LOP3.LUT R251, R251, 0x20, RZ, 0x3c, !PT ;  /* 0x00000020fbfb7812 */ /* 0x000fe200078e3cff */
        /* <DEDUP_REMOVED lines=48> */
[----:B------:R-:W-:Y:S04]  /*9db0*/  STL.64 [R1+0x6a8], R16 ;  /* 0x0006a81001007387 */ /* 0x000fe80000100a00 */
[----:B------:R-:W-:Y:S01]  /*9dc0*/  STL.64 [R1+0x6a0], R14 ;  /* 0x0006a00e01007387 */ /* 0x000fe20000100a00 */
[----:B-1----:R-:W-:-:S03]  /*9dd0*/  IMAD.WIDE R8, R2, 0x4, R174 ;  /* 0x0000000402087825 */ /* 0x002fc600078e02ae */
[----:B------:R1:W-:Y:S04]  /*9de0*/  STL.64 [R1+0x698], R10 ;  /* 0x0006980a01007387 */ /* 0x0003e80000100a00 */
[----:B------:R2:W-:Y:S04]  /*9df0*/  STL.64 [R1+0x690], R8 ;  /* 0x0006900801007387 */ /* 0x0005e80000100a00 */
[----:B------:R-:W3:Y:S01]  /*9e00*/  LDL.LU.64 R26, [R1+0x1b8] ;  /* 0x0001b800011a7983 */ /* 0x000ee20000300a00 */
[----:B------:R-:W-:-:S03]  /*9e10*/  IADD3 R3, R252, -0x4e, RZ ;  /* 0xffffffb2fc037810 */ /* 0x000fc60007ffe0ff */
[----:B------:R-:W4:Y:S01]  /*9e20*/  LDL.LU.64 R30, [R1+0x1c8] ;  /* 0x0001c800011e7983 */ /* 0x000f220000300a00 */
[----:B------:R-:W-:-:S03]  /*9e30*/  ISETP.GE.U32.AND P1, PT, R3, 0x7fffff73, PT ;  /* 0x7fffff730300780c */ /* 0x000fc60003f26070 */
[----:B------:R-:W4:Y:S01]  /*9e40*/  LDL.LU.64 R20, [R1+0x1d0] ;  /* 0x0001d00001147983 */ /* 0x000f220000300a00 */
[----:B------:R-:W-:-:S09]  /*9e50*/  IMAD.WIDE R176, R2, 0x4, R176 ;  /* 0x0000000402b07825 */ /* 0x000fd200078e02b0 */
[----:B------:R1:W-:Y:S04]  /*9e60*/  LDGSTS.E [R251+0x26800], [R16.64], !P1 ;  /* 0x2680000010fb7fae */ /* 0x0003e8000c921848 */
[----:B------:R1:W-:Y:S04]  /*9e70*/  LDGSTS.E [R251+0x26a00], [R14.64], !P1 ;  /* 0x26a000000efb7fae */ /* 0x0003e8000c921848 */
[----:B------:R1:W-:Y:S01]  /*9e80*/  LDGSTS.E [R251+0x26c00], [R10.64], !P1 ;  /* 0x26c000000afb7fae */ /* 0x0003e2000c921848 */
[----:B------:R-:W-:-:S03]  /*9e90*/  IMAD.WIDE R178, R2, 0x4, R178 ;  /* 0x0000000402b27825 */ /* 0x000fc600078e02b2 */
[----:B------:R2:W-:Y:S01]  /*9ea0*/  LDGSTS.E [R251+0x26e00], [R8.64], !P1 ;  /* 0x26e0000008fb7fae */ /* 0x0005e2000c921848 */
[----:B------:R-:W-:-:S03]  /*9eb0*/  IMAD.WIDE R180, R2, 0x4, R180 ;  /* 0x0000000402b47825 */ /* 0x000fc600078e02b4 */
[----:B-1----:R-:W4:Y:S04]  /*9ec0*/  LDL.LU.64 R10, [R1+0x1d8] ;  /* 0x0001d800010a7983 */ /* 0x002f280000300a00 */
[----:B------:R-:W4:Y:S01]  /*9ed0*/  LDL.LU.64 R18, [R1+0x1e0] ;  /* 0x0001e00001127983 */ /* 0x000f220000300a00 */
[----:B------:R-:W-:-:S03]  /*9ee0*/  IMAD.WIDE R182, R2, 0x4, R182 ;  /* 0x0000000402b67825 */ /* 0x000fc600078e02b6 */
[----:B------:R-:W4:Y:S01]  /*9ef0*/  LDL.LU.64 R16, [R1+0x1e8] ;  /* 0x0001e80001107983 */ /* 0x000f220000300a00 */
[----:B------:R-:W-:-:S03]  /*9f00*/  IMAD.WIDE R184, R2, 0x4, R184 ;  /* 0x0000000402b87825 */ /* 0x000fc600078e02b8 */
[----:B------:R-:W4:Y:S01]  /*9f10*/  LDL.LU.64 R24, [R1+0x1f0] ;  /* 0x0001f00001187983 */ /* 0x000f220000300a00 */
[----:B------:R-:W-:-:S03]  /*9f20*/  IMAD.WIDE R186, R2, 0x4, R186 ;  /* 0x0000000402ba7825 */ /* 0x000fc600078e02ba */
[----:B--2---:R-:W2:Y:S01]  /*9f30*/  LDL.LU.64 R8, [R1+0x1f8] ;  /* 0x0001f80001087983 */ /* 0x004ea20000300a00 */
[----:B------:R-:W-:-:S03]  /*9f40*/  IMAD.WIDE R188, R2, 0x4, R188 ;  /* 0x0000000402bc7825 */ /* 0x000fc600078e02bc */
[----:B------:R-:W2:Y:S01]  /*9f50*/  LDL.LU.64 R22, [R1+0x200] ;  /* 0x0002000001167983 */ /* 0x000ea20000300a00 */
[----:B------:R-:W-:-:S03]  /*9f60*/  IMAD.WIDE R190, R2, 0x4, R190 ;  /* 0x0000000402be7825 */ /* 0x000fc600078e02be */
[----:B------:R-:W2:Y:S01]  /*9f70*/  LDL.LU.64 R14, [R1+0x208] ;  /* 0x00020800010e7983 */ /* 0x000ea20000300a00 */
[----:B------:R-:W-:-:S03]  /*9f80*/  IMAD.WIDE R192, R2, 0x4, R192 ;  /* 0x0000000402c07825 */ /* 0x000fc600078e02c0 */
[----:B------:R-:W-:Y:S01]  /*9f90*/  STL.64 [R1+0x13a0], R176 ;  /* 0x0013a0b001007387 */ /* 0x000fe20000100a00 */
[----:B------:R-:W-:-:S03]  /*9fa0*/  IMAD.WIDE R194, R2, 0x4, R194 ;  /* 0x0000000402c27825 */ /* 0x000fc600078e02c2 */
[----:B------:R-:W-:Y:S01]  /*9fb0*/  STL.64 [R1+0x13a8], R178 ;  /* 0x0013a8b201007387 */ /* 0x000fe20000100a00 */
[----:B------:R-:W-:-:S03]  /*9fc0*/  IMAD.WIDE R196, R2, 0x4, R196 ;  /* 0x0000000402c47825 */ /* 0x000fc600078e02c4 */
[----:B------:R-:W-:Y:S04]  /*9fd0*/  STL.64 [R1+0x13b0], R180 ;  /* 0x0013b0b401007387 */ /* 0x000fe80000100a00 */
[----:B------:R-:W-:Y:S04]  /*9fe0*/  STL.64 [R1+0x13b8], R182 ;  /* 0x0013b8b601007387 */ /* 0x000fe80000100a00 */
[----:B------:R1:W-:Y:S04]  /*9ff0*/  STL.64 [R1+0x13c0], R184 ;  /* 0x0013c0b801007387 */ /* 0x0003e80000100a00 */
[----:B------:R-:W-:Y:S04]  /*a000*/  STL.64 [R1+0x13c8], R186 ;  /* 0x0013c8ba01007387 */ /* 0x000fe80000100a00 */
[----:B------:R-:W-:Y:S04]  /*a010*/  STL.64 [R1+0x13d0], R188 ;  /* 0x0013d0bc01007387 */ /* 0x000fe80000100a00 */
[----:B------:R1:W-:Y:S04]  /*a020*/  STL.64 [R1+0x13d8], R190 ;  /* 0x0013d8be01007387 */ /* 0x0003e80000100a00 */
[----:B------:R-:W-:Y:S04]  /*a030*/  STL.64 [R1+0x13e0], R192 ;  /* 0x0013e0c001007387 */ /* 0x000fe80000100a00 */
[----:B------:R-:W-:Y:S04]  /*a040*/  STL.64 [R1+0x13e8], R194 ;  /* 0x0013e8c201007387 */ /* 0x000fe80000100a00 */
[----:B------:R-:W-:Y:S04]  /*a050*/  STL.64 [R1+0x13f0], R196 ;  /* 0x0013f0c401007387 */ /* 0x000fe80000100a00 */
[----:B------:R-:W2:Y:S01]  /*a060*/  LDL.LU.64 R28, [R1+0x210] ;  /* 0x00021000011c7983 */ /* 0x000ea20000300a00 */
[----:B---3--:R-:W-:-:S03]  /*a070*/  IMAD.WIDE R48, R2, 0x4, R26 ;  /* 0x0000000402307825 */ /* 0x008fc600078e021a */
[----:B------:R-:W3:Y:S01]  /*a080*/  LDL.LU.64 R26, [R1+0x218] ;  /* 0x00021800011a7983 */ /* 0x000ee20000300a00 */
[----:B------:R-:W-:-:S04]  /*a090*/  IADD3 R3, R252, -0x52, RZ ;  /* 0xffffffaefc037810 */ /* 0x000fc80007ffe0ff */
[----:B------:R-:W-:Y:S02]  /*a0a0*/  ISETP.GE.U32.AND P6, PT, R3, 0x7fffff6f, PT ;  /* 0x7fffff6f0300780c */ /* 0x000fe40003fc6070 */
[----:B------:R-:W-:-:S04]  /*a0b0*/  IADD3 R3, R252, -0x56, RZ ;  /* 0xffffffaafc037810 */ /* 0x000fc80007ffe0ff */
[----:B------:R-:W-:Y:S02]  /*a0c0*/  ISETP.GE.U32.AND P2, PT, R3, 0x7fffff6b, PT ;  /* 0x7fffff6b0300780c */ /* 0x000fe40003f46070 */
[----:B------:R-:W-:-:S04]  /*a0d0*/  IADD3 R3, R252, -0x5a, RZ ;  /* 0xffffffa6fc037810 */ /* 0x000fc80007ffe0ff */
[----:B------:R-:W-:Y:S01]  /*a0e0*/  ISETP.GE.U32.AND P3, PT, R3, 0x7fffff67, PT ;  /* 0x7fffff670300780c */ /* 0x000fe20003f66070 */
[----:B------:R1:W-:Y:S01]  /*a0f0*/  LDGSTS.E [R251+0x28800], [R176.64], !P6 ;  /* 0x28800000b0fb7fae */ /* 0x0003e2000f121848 */
[----:B------:R-:W-:-:S03]  /*a100*/  IADD3 R3, R252, -0x5e, RZ ;  /* 0xffffffa2fc037810 */ /* 0x000fc60007ffe0ff */
[----:B------:R1:W-:Y:S01]  /*a110*/  LDGSTS.E [R251+0x28a00], [R178.64], !P6 ;  /* 0x28a00000b2fb7fae */ /* 0x0003e2000f121848 */
[----:B------:R-:W-:Y:S02]  /*a120*/  ISETP.GE.U32.AND P4, PT, R3, 0x7fffff63, PT ;  /* 0x7fffff630300780c */ /* 0x000fe40003f86070 */
[C---:B------:R-:W-:Y:S01]  /*a130*/  IADD3 R3, R252.reuse, -0x62, RZ ;  /* 0xffffff9efc037810 */ /* 0x040fe20007ffe0ff */
[----:B------:R1:W-:Y:S03]  /*a140*/  LDGSTS.E [R251+0x28c00], [R180.64], !P6 ;  /* 0x28c00000b4fb7fae */ /* 0x0003e6000f121848 */
[----:B------:R-:W-:Y:S01]  /*a150*/  ISETP.GE.U32.AND P5, PT, R3, 0x7fffff5f, PT ;  /* 0x7fffff5f0300780c */ /* 0x000fe20003fa6070 */
[----:B------:R1:W-:Y:S01]  /*a160*/  LDGSTS.E [R251+0x28e00], [R182.64], !P6 ;  /* 0x28e00000b6fb7fae */ /* 0x0003e2000f121848 */
[----:B------:R-:W-:Y:S01]  /*a170*/  IADD3 R3, R252, -0x66, RZ ;  /* 0xffffff9afc037810 */ /* 0x000fe20007ffe0ff */
[----:B------:R-:W-:-:S02]  /*a180*/  IMAD.WIDE R198, R2, 0x4, R198 ;  /* 0x0000000402c67825 */ /* 0x000fc400078e02c6 */
[----:B------:R1:W-:Y:S01]  /*a190*/  LDGSTS.E [R251+0x2a800], [R184.64], !P2 ;  /* 0x2a800000b8fb7fae */ /* 0x0003e2000d121848 */
[----:B------:R-:W-:Y:S02]  /*a1a0*/  ISETP.GE.U32.AND P0, PT, R3, 0x7fffff5b, PT ;  /* 0x7fffff5b0300780c */ /* 0x000fe40003f06070 */
[----:B------:R-:W-:Y:S01]  /*a1b0*/  IADD3 R3, R252, -0x6a, RZ ;  /* 0xffffff96fc037810 */ /* 0x000fe20007ffe0ff */
[----:B------:R1:W-:Y:S01]  /*a1c0*/  LDGSTS.E [R251+0x2aa00], [R186.64], !P2 ;  /* 0x2aa00000bafb7fae */ /* 0x0003e2000d121848 */
[----:B------:R-:W-:Y:S02]  /*a1d0*/  IMAD.WIDE R200, R2, 0x4, R200 ;  /* 0x0000000402c87825 */ /* 0x000fe400078e02c8 */
[----:B------:R-:W-:Y:S01]  /*a1e0*/  ISETP.GE.U32.AND P1, PT, R3, 0x7fffff57, PT ;  /* 0x7fffff570300780c */ /* 0x000fe20003f26070 */
[----:B------:R1:W-:Y:S01]  /*a1f0*/  LDGSTS.E [R251+0x2ac00], [R188.64], !P2 ;  /* 0x2ac00000bcfb7fae */ /* 0x0003e2000d121848 */
[----:B------:R-:W-:Y:S01]  /*a200*/  IADD3 R3, R252, -0x6e, RZ ;  /* 0xffffff92fc037810 */ /* 0x000fe20007ffe0ff */
[----:B------:R-:W-:-:S02]  /*a210*/  IMAD.WIDE R202, R2, 0x4, R202 ;  /* 0x0000000402ca7825 */ /* 0x000fc400078e02ca */
[----:B------:R1:W-:Y:S02]  /*a220*/  LDGSTS.E [R251+0x2ae00], [R190.64], !P2 ;  /* 0x2ae00000befb7fae */ /* 0x0003e4000d121848 */
[C---:B------:R-:W-:Y:S02]  /*a230*/  IMAD.WIDE R204, R2.reuse, 0x4, R204 ;  /* 0x0000000402cc7825 */ /* 0x040fe400078e02cc */
[----:B------:R1:W-:Y:S01]  /*a240*/  LDGSTS.E [R251+0x2c800], [R192.64], !P3 ;  /* 0x2c800000c0fb7fae */ /* 0x0003e2000d921848 */
[----:B------:R-:W-:Y:S01]  /*a250*/  ISETP.GE.U32.AND P6, PT, R3, 0x7fffff53, PT ;  /* 0x7fffff530300780c */ /* 0x000fe20003fc6070 */
[----:B------:R-:W-:Y:S02]  /*a260*/  IMAD.WIDE R206, R2, 0x4, R206 ;  /* 0x0000000402ce7825 */ /* 0x000fe400078e02ce */
[----:B------:R1:W-:Y:S01]  /*a270*/  LDGSTS.E [R251+0x2ca00], [R194.64], !P3 ;  /* 0x2ca00000c2fb7fae */ /* 0x0003e2000d921848 */
[----:B------:R-:W-:Y:S01]  /*a280*/  IADD3 R3, R252, -0x72, RZ ;  /* 0xffffff8efc037810 */ /* 0x000fe20007ffe0ff */
[----:B------:R-:W-:-:S02]  /*a290*/  IMAD.WIDE R208, R2, 0x4, R208 ;  /* 0x0000000402d07825 */ /* 0x000fc400078e02d0 */
        /* <DEDUP_REMOVED lines=8> */
[----:B------:R-:W-:Y:S02]  /*a320*/  IMAD.WIDE R216, R2, 0x4, R216 ;  /* 0x0000000402d87825 */ /* 0x000fe400078e02d8 */
[----:B------:R1:W-:Y:S01]  /*a330*/  LDGSTS.E [R251+0x2ec00], [R204.64], !P4 ;  /* 0x2ec00000ccfb7fae */ /* 0x0003e2000e121848 */
[----:B------:R-:W-:Y:S01]  /*a340*/  IADD3 R3, R252, -0x76, RZ ;  /* 0xffffff8afc037810 */ /* 0x000fe20007ffe0ff */
[C---:B------:R-:W-:Y:S02]  /*a350*/  IMAD.WIDE R218, R2.reuse, 0x4, R218 ;  /* 0x0000000402da7825 */ /* 0x040fe400078e02da */
[----:B------:R1:W-:Y:S02]  /*a360*/  LDGSTS.E [R251+0x2ee00], [R206.64], !P4 ;  /* 0x2ee00000cefb7fae */ /* 0x0003e4000e121848 */
[----:B------:R-:W-:-:S02]  /*a370*/  IMAD.WIDE R220, R2, 0x4, R220 ;  /* 0x0000000402dc7825 */ /* 0x000fc400078e02dc */
[----:B------:R1:W-:Y:S02]  /*a380*/  LDGSTS.E [R251+0x30800], [R208.64], !P5 ;  /* 0x30800000d0fb7fae */ /* 0x0003e4000e921848 */
[C---:B------:R-:W-:Y:S02]  /*a390*/  IMAD.WIDE R222, R2.reuse, 0x4, R222 ;  /* 0x0000000402de7825 */ /* 0x040fe400078e02de */
[----:B------:R1:W-:Y:S02]  /*a3a0*/  LDGSTS.E [R251+0x30a00], [R210.64], !P5 ;  /* 0x30a00000d2fb7fae */ /* 0x0003e4000e921848 */
[C---:B------:R-:W-:Y:S02]  /*a3b0*/  IMAD.WIDE R224, R2.reuse, 0x4, R224 ;  /* 0x0000000402e07825 */ /* 0x040fe400078e02e0 */
[----:B------:R1:W-:Y:S01]  /*a3c0*/  LDGSTS.E [R251+0x30c00], [R212.64], !P5 ;  /* 0x30c00000d4fb7fae */ /* 0x0003e2000e921848 */
[----:B------:R-:W-:Y:S01]  /*a3d0*/  ISETP.GE.U32.AND P3, PT, R3, 0x7fffff4b, PT ;  /* 0x7fffff4b0300780c */ /* 0x000fe20003f66070 */
[----:B------:R-:W-:-:S02]  /*a3e0*/  IMAD.WIDE R226, R2, 0x4, R226 ;  /* 0x0000000402e27825 */ /* 0x000fc400078e02e2 */
[----:B------:R1:W-:Y:S01]  /*a3f0*/  LDGSTS.E [R251+0x30e00], [R214.64], !P5 ;  /* 0x30e00000d6fb7fae */ /* 0x0003e2000e921848 */
[----:B------:R-:W-:Y:S01]  /*a400*/  IADD3 R3, R252, -0x7a, RZ ;  /* 0xffffff86fc037810 */ /* 0x000fe20007ffe0ff */
[C---:B------:R-:W-:Y:S02]  /*a410*/  IMAD.WIDE R228, R2.reuse, 0x4, R228 ;  /* 0x0000000402e47825 */ /* 0x040fe400078e02e4 */
[----:B------:R1:W-:Y:S02]  /*a420*/  LDGSTS.E [R251+0x32800], [R216.64], !P0 ;  /* 0x32800000d8fb7fae */ /* 0x0003e4000c121848 */
[C---:B------:R-:W-:Y:S02]  /*a430*/  IMAD.WIDE R230, R2.reuse, 0x4, R230 ;  /* 0x0000000402e67825 */ /* 0x040fe400078e02e6 */
[----:B------:R1:W-:Y:S02]  /*a440*/  LDGSTS.E [R251+0x32a00], [R218.64], !P0 ;  /* 0x32a00000dafb7fae */ /* 0x0003e4000c121848 */
        /* <DEDUP_REMOVED lines=17> */
[C---:B------:R-:W-:Y:S02]  /*a560*/  IMAD.WIDE R246, R2.reuse, 0x4, R246 ;  /* 0x0000000402f67825 */ /* 0x040fe400078e02f6 */
[----:B------:R1:W-:Y:S02]  /*a570*/  LDGSTS.E [R251+0x36a00], [R234.64], !P6 ;  /* 0x36a00000eafb7fae */ /* 0x0003e4000f121848 */
[C---:B----4-:R-:W-:Y:S02]  /*a580*/  IMAD.WIDE R60, R2.reuse, 0x4, R20 ;  /* 0x00000004023c7825 */ /* 0x050fe400078e0214 */
[----:B------:R1:W-:Y:S02]  /*a590*/  LDGSTS.E [R251+0x36c00], [R236.64], !P6 ;  /* 0x36c00000ecfb7fae */ /* 0x0003e4000f121848 */
[----:B------:R-:W-:-:S02]  /*a5a0*/  IMAD.WIDE R58, R2, 0x4, R30 ;  /* 0x00000004023a7825 */ /* 0x000fc400078e021e */
[----:B------:R1:W-:Y:S02]  /*a5b0*/  LDGSTS.E [R251+0x36e00], [R238.64], !P6 ;  /* 0x36e00000eefb7fae */ /* 0x0003e4000f121848 */
[C---:B------:R-:W-:Y:S02]  /*a5c0*/  IMAD.WIDE R62, R2.reuse, 0x4, R10 ;  /* 0x00000004023e7825 */ /* 0x040fe400078e020a */
[----:B------:R1:W-:Y:S02]  /*a5d0*/  LDGSTS.E [R251+0x38800], [R240.64], !P2 ;  /* 0x38800000f0fb7fae */ /* 0x0003e4000d121848 */
[C---:B------:R-:W-:Y:S02]  /*a5e0*/  IMAD.WIDE R64, R2.reuse, 0x4, R18 ;  /* 0x0000000402407825 */ /* 0x040fe400078e0212 */
[----:B------:R-:W4:Y:S04]  /*a5f0*/  LDL.LU.64 R20, [R1+0x220] ;  /* 0x0002200001147983 */ /* 0x000f280000300a00 */
[----:B------:R1:W-:Y:S01]  /*a600*/  LDGSTS.E [R251+0x38a00], [R242.64], !P2 ;  /* 0x38a00000f2fb7fae */ /* 0x0003e2000d121848 */
[----:B------:R-:W-:-:S03]  /*a610*/  IMAD.WIDE R66, R2, 0x4, R16 ;  /* 0x0000000402427825 */ /* 0x000fc600078e0210 */
[----:B------:R-:W4:Y:S01]  /*a620*/  LDL.LU.64 R10, [R1+0x228] ;  /* 0x00022800010a7983 */ /* 0x000f220000300a00 */
[----:B------:R-:W-:-:S03]  /*a630*/  IMAD.WIDE R68, R2, 0x4, R24 ;  /* 0x0000000402447825 */ /* 0x000fc600078e0218 */
[----:B------:R1:W-:Y:S01]  /*a640*/  LDGSTS.E [R251+0x38c00], [R244.64], !P2 ;  /* 0x38c00000f4fb7fae */ /* 0x0003e2000d121848 */
[----:B--2---:R-:W-:-:S03]  /*a650*/  IMAD.WIDE R70, R2, 0x4, R8 ;  /* 0x0000000402467825 */ /* 0x004fc600078e0208 */
[----:B------:R1:W-:Y:S04]  /*a660*/  LDGSTS.E [R251+0x38e00], [R246.64], !P2 ;  /* 0x38e00000f6fb7fae */ /* 0x0003e8000d121848 */
[----:B------:R-:W2:Y:S01]  /*a670*/  LDL.LU.64 R18, [R1+0x230] ;  /* 0x0002300001127983 */ /* 0x000ea20000300a00 */
[----:B------:R-:W-:-:S03]  /*a680*/  IMAD.WIDE R72, R2, 0x4, R22 ;  /* 0x0000000402487825 */ /* 0x000fc600078e0216 */
[----:B------:R1:W-:Y:S01]  /*a690*/  LDGSTS.E [R251+0x3a800], [R48.64], !P3 ;  /* 0x3a80000030fb7fae */ /* 0x0003e2000d921848 */
[----:B------:R-:W-:-:S03]  /*a6a0*/  IMAD.WIDE R74, R2, 0x4, R14 ;  /* 0x00000004024a7825 */ /* 0x000fc600078e020e */
[----:B------:R1:W-:Y:S04]  /*a6b0*/  LDGSTS.E [R251+0x3aa00], [R58.64], !P3 ;  /* 0x3aa000003afb7fae */ /* 0x0003e8000d921848 */
[----:B------:R-:W2:Y:S01]  /*a6c0*/  LDL.LU.64 R16, [R1+0x238] ;  /* 0x0002380001107983 */ /* 0x000ea20000300a00 */
[----:B------:R-:W-:-:S03]  /*a6d0*/  IMAD.WIDE R76, R2, 0x4, R28 ;  /* 0x00000004024c7825 */ /* 0x000fc600078e021c */
[----:B------:R1:W-:Y:S04]  /*a6e0*/  LDGSTS.E [R251+0x3ac00], [R60.64], !P3 ;  /* 0x3ac000003cfb7fae */ /* 0x0003e8000d921848 */
[----:B------:R-:W2:Y:S04]  /*a6f0*/  LDL.LU.64 R8, [R1+0x240] ;  /* 0x0002400001087983 */ /* 0x000ea80000300a00 */
[----:B------:R1:W-:Y:S04]  /*a700*/  LDGSTS.E [R251+0x3ae00], [R62.64], !P3 ;  /* 0x3ae000003efb7fae */ /* 0x0003e8000d921848 */
[----:B------:R1:W-:Y:S04]  /*a710*/  LDGSTS.E [R251+0x3c800], [R64.64], !P4 ;  /* 0x3c80000040fb7fae */ /* 0x0003e8000e121848 */
[----:B------:R1:W-:Y:S04]  /*a720*/  LDGSTS.E [R251+0x3ca00], [R66.64], !P4 ;  /* 0x3ca0000042fb7fae */ /* 0x0003e8000e121848 */
[----:B------:R1:W-:Y:S04]  /*a730*/  LDGSTS.E [R251+0x3cc00], [R68.64], !P4 ;  /* 0x3cc0000044fb7fae */ /* 0x0003e8000e121848 */
[----:B------:R1:W-:Y:S04]  /*a740*/  LDGSTS.E [R251+0x3ce00], [R70.64], !P4 ;  /* 0x3ce0000046fb7fae */ /* 0x0003e8000e121848 */
[----:B------:R-:W2:Y:S04]  /*a750*/  LDL.LU.64 R24, [R1+0x248] ;  /* 0x0002480001187983 */ /* 0x000ea80000300a00 */
[----:B------:R-:W2:Y:S04]  /*a760*/  LDL.LU.64 R22, [R1+0x250] ;  /* 0x0002500001167983 */ /* 0x000ea80000300a00 */
[----:B------:R1:W-:Y:S04]  /*a770*/  LDGSTS.E [R251+0x3e800], [R72.64], !P5 ;  /* 0x3e80000048fb7fae */ /* 0x0003e8000e921848 */
[----:B------:R-:W2:Y:S04]  /*a780*/  LDL.LU.64 R14, [R1+0x258] ;  /* 0x00025800010e7983 */ /* 0x000ea80000300a00 */
[----:B------:R1:W-:Y:S04]  /*a790*/  LDGSTS.E [R251+0x3ea00], [R74.64], !P5 ;  /* 0x3ea000004afb7fae */ /* 0x0003e8000e921848 */
[----:B------:R1:W-:Y:S01]  /*a7a0*/  LDGSTS.E [R251+0x3ec00], [R76.64], !P5 ;  /* 0x3ec000004cfb7fae */ /* 0x0003e2000e921848 */
[----:B---3--:R-:W-:-:S05]  /*a7b0*/  IMAD.WIDE R78, R2, 0x4, R26 ;  /* 0x00000004024e7825 */ /* 0x008fca00078e021a */
[----:B------:R1:W-:Y:S04]  /*a7c0*/  LDGSTS.E [R251+0x3ee00], [R78.64], !P5 ;  /* 0x3ee000004efb7fae */ /* 0x0003e8000e921848 */
[----:B-1----:R-:W3:Y:S04]  /*a7d0*/  LDL.LU.64 R250, [R1+0x260] ;  /* 0x0002600001fa7983 */ /* 0x002ee80000300a00 */
[----:B------:R-:W3:Y:S01]  /*a7e0*/  LDL.LU.64 R28, [R1+0x268] ;  /* 0x00026800011c7983 */ /* 0x000ee20000300a00 */
[----:B----4-:R-:W-:-:S03]  /*a7f0*/  IMAD.WIDE R80, R2, 0x4, R20 ;  /* 0x0000000402507825 */ /* 0x010fc600078e0214 */
[----:B------:R-:W4:Y:S01]  /*a800*/  LDL.LU.64 R20, [R1+0x270] ;  /* 0x0002700001147983 */ /* 0x000f220000300a00 */
[----:B------:R-:W-:-:S03]  /*a810*/  IMAD.WIDE R82, R2, 0x4, R10 ;  /* 0x0000000402527825 */ /* 0x000fc600078e020a */
[----:B------:R-:W4:Y:S01]  /*a820*/  LDL.LU.64 R10, [R1+0x278] ;  /* 0x00027800010a7983 */ /* 0x000f220000300a00 */
[----:B--2---:R-:W-:-:S03]  /*a830*/  IMAD.WIDE R84, R2, 0x4, R18 ;  /* 0x0000000402547825 */ /* 0x004fc600078e0212 */
[----:B------:R-:W2:Y:S04]  /*a840*/  LDL.LU.64 R18, [R1+0x280] ;  /* 0x0002800001127983 */ /* 0x000ea80000300a00 */
[----:B------:R-:W2:Y:S01]  /*a850*/  LDL.LU.64 R26, [R1+0x288] ;  /* 0x00028800011a7983 */ /* 0x000ea20000300a00 */
[----:B------:R-:W-:-:S03]  /*a860*/  IMAD.WIDE R86, R2, 0x4, R16 ;  /* 0x0000000402567825 */ /* 0x000fc600078e0210 */
[----:B------:R-:W2:Y:S01]  /*a870*/  LDL.LU.64 R16, [R1+0x290] ;  /* 0x0002900001107983 */ /* 0x000ea20000300a00 */
[----:B------:R-:W-:-:S03]  /*a880*/  IMAD.WIDE R88, R2, 0x4, R8 ;  /* 0x0000000402587825 */ /* 0x000fc600078e0208 */
[----:B------:R-:W2:Y:S01]  /*a890*/  LDL.LU.64 R8, [R1+0x298] ;  /* 0x0002980001087983 */ /* 0x000ea20000300a00 */
[----:B------:R-:W-:-:S04]  /*a8a0*/  IMAD.WIDE R90, R2, 0x4, R24 ;  /* 0x00000004025a7825 */ /* 0x000fc800078e0218 */
[----:B------:R-:W-:-:S04]  /*a8b0*/  IMAD.WIDE R92, R2, 0x4, R22 ;  /* 0x00000004025c7825 */ /* 0x000fc800078e0216 */
[C---:B------:R-:W-:Y:S02]  /*a8c0*/  IMAD.WIDE R94, R2.reuse, 0x4, R14 ;  /* 0x00000004025e7825 */ /* 0x040fe400078e020e */
[----:B------:R-:W2:Y:S04]  /*a8d0*/  LDL.LU.64 R14, [R1+0x2a0] ;  /* 0x0002a000010e7983 */ /* 0x000ea80000300a00 */
[----:B------:R-:W2:Y:S04]  /*a8e0*/  LDL.LU.64 R24, [R1+0x2a8] ;  /* 0x0002a80001187983 */ /* 0x000ea80000300a00 */
[----:B------:R-:W2:Y:S01]  /*a8f0*/  LDL.LU.64 R22, [R1+0x2b0] ;  /* 0x0002b00001167983 */ /* 0x000ea20000300a00 */
[----:B---3--:R-:W-:-:S03]  /*a900*/  IMAD.WIDE R96, R2, 0x4, R250 ;  /* 0x0000000402607825 */ /* 0x008fc600078e02fa */
[----:B------:R-:W3:Y:S01]  /*a910*/  LDL.LU.64 R250, [R1+0x2b8] ;  /* 0x0002b80001fa7983 */ /* 0x000ee20000300a00 */
[----:B------:R-:W-:-:S04]  /*a920*/  IMAD.WIDE R98, R2, 0x4, R28 ;  /* 0x0000000402627825 */ /* 0x000fc800078e021c */
[----:B----4-:R-:W-:-:S04]  /*a930*/  IMAD.WIDE R100, R2, 0x4, R20 ;  /* 0x0000000402647825 */ /* 0x010fc800078e0214 */
[C---:B------:R-:W-:Y:S02]  /*a940*/  IMAD.WIDE R102, R2.reuse, 0x4, R10 ;  /* 0x0000000402667825 */ /* 0x040fe400078e020a */
[----:B------:R-:W4:Y:S04]  /*a950*/  LDL.LU.64 R10, [R1+0x2c0] ;  /* 0x0002c000010a7983 */ /* 0x000f280000300a00 */
[----:B------:R-:W4:Y:S04]  /*a960*/  LDL.LU.64 R28, [R1+0x2c8] ;  /* 0x0002c800011c7983 */ /* 0x000f280000300a00 */
[----:B------:R-:W4:Y:S01]  /*a970*/  LDL.LU.64 R20, [R1+0x2d0] ;  /* 0x0002d00001147983 */ /* 0x000f220000300a00 */
[----:B--2---:R-:W-:-:S03]  /*a980*/  IMAD.WIDE R104, R2, 0x4, R18 ;  /* 0x0000000402687825 */ /* 0x004fc600078e0212 */
[----:B------:R-:W2:Y:S01]  /*a990*/  LDL.LU.64 R18, [R1+0x2d8] ;  /* 0x0002d80001127983 */ /* 0x000ea20000300a00 */
[----:B------:R-:W-:-:S04]  /*a9a0*/  IMAD.WIDE R106, R2, 0x4, R26 ;  /* 0x00000004026a7825 */ /* 0x000fc800078e021a */
[----:B------:R-:W-:-:S04]  /*a9b0*/  IMAD.WIDE R108, R2, 0x4, R16 ;  /* 0x00000004026c7825 */ /* 0x000fc800078e0210 */
[C---:B------:R-:W-:Y:S02]  /*a9c0*/  IMAD.WIDE R110, R2.reuse, 0x4, R8 ;  /* 0x00000004026e7825 */ /* 0x040fe400078e0208 */
[----:B------:R-:W2:Y:S04]  /*a9d0*/  LDL.LU.64 R8, [R1+0x2e0] ;  /* 0x0002e00001087983 */ /* 0x000ea80000300a00 */
[----:B------:R-:W2:Y:S04]  /*a9e0*/  LDL.LU.64 R26, [R1+0x2e8] ;  /* 0x0002e800011a7983 */ /* 0x000ea80000300a00 */
[----:B------:R-:W2:Y:S01]  /*a9f0*/  LDL.LU.64 R16, [R1+0x2f0] ;  /* 0x0002f00001107983 */ /* 0x000ea20000300a00 */
[----:B------:R-:W-:-:S03]  /*aa00*/  IMAD.WIDE R112, R2, 0x4, R14 ;  /* 0x0000000402707825 */ /* 0x000fc600078e020e */
[----:B------:R-:W2:Y:S01]  /*aa10*/  LDL.LU.64 R14, [R1+0x2f8] ;  /* 0x0002f800010e7983 */ /* 0x000ea20000300a00 */
[----:B---3--:R-:W-:-:S03]  /*aa20*/  IMAD.WIDE R118, R2, 0x4, R250 ;  /* 0x0000000402767825 */ /* 0x008fc600078e02fa */
[----:B------:R-:W3:Y:S01]  /*aa30*/  LDL.LU.64 R250, [R1+0x300] ;  /* 0x0003000001fa7983 */ /* 0x000ee20000300a00 */
[----:B------:R-:W-:-:S03]  /*aa40*/  IMAD.WIDE R114, R2, 0x4, R24 ;  /* 0x0000000402727825 */ /* 0x000fc600078e0218 */
[----:B------:R-:W3:Y:S01]  /*aa50*/  LDL.LU.64 R24, [R1+0x308] ;  /* 0x0003080001187983 */ /* 0x000ee20000300a00 */
[----:B------:R-:W-:-:S03]  /*aa60*/  IMAD.WIDE R116, R2, 0x4, R22 ;  /* 0x0000000402747825 */ /* 0x000fc600078e0216 */
[----:B------:R-:W3:Y:S01]  /*aa70*/  LDL.LU.64 R22, [R1+0x310] ;  /* 0x0003100001167983 */ /* 0x000ee20000300a00 */
[----:B----4-:R-:W-:-:S03]  /*aa80*/  IMAD.WIDE R120, R2, 0x4, R10 ;  /* 0x0000000402787825 */ /* 0x010fc600078e020a */
[----:B------:R-:W4:Y:S01]  /*aa90*/  LDL.LU.64 R10, [R1+0x318] ;  /* 0x00031800010a7983 */ /* 0x000f220000300a00 */
[----:B------:R-:W-:-:S04]  /*aaa0*/  IMAD.WIDE R122, R2, 0x4, R28 ;  /* 0x00000004027a7825 */ /* 0x000fc800078e021c */
[C---:B------:R-:W-:Y:S02]  /*aab0*/  IMAD.WIDE R124, R2.reuse, 0x4, R20 ;  /* 0x00000004027c7825 */ /* 0x040fe400078e0214 */
[----:B------:R-:W4:Y:S02]  /*aac0*/  LDL.LU.64 R20, [R1+0x320] ;  /* 0x0003200001147983 */ /* 0x000f240000300a00 */
[C---:B--2---:R-:W-:Y:S02]  /*aad0*/  IMAD.WIDE R126, R2.reuse, 0x4, R18 ;  /* 0x00000004027e7825 */ /* 0x044fe400078e0212 */
[----:B------:R-:W2:Y:S04]  /*aae0*/  LDL.LU.64 R28, [R1+0x328] ;  /* 0x00032800011c7983 */ /* 0x000ea80000300a00 */
[----:B------:R-:W2:Y:S01]  /*aaf0*/  LDL.LU.64 R18, [R1+0x330] ;  /* 0x0003300001127983 */ /* 0x000ea20000300a00 */
[----:B------:R-:W-:-:S03]  /*ab00*/  IMAD.WIDE R128, R2, 0x4, R8 ;  /* 0x0000000402807825 */ /* 0x000fc600078e0208 */
[----:B------:R-:W2:Y:S01]  /*ab10*/  LDL.LU.64 R8, [R1+0x338] ;  /* 0x0003380001087983 */ /* 0x000ea20000300a00 */
[----:B------:R-:W-:-:S04]  /*ab20*/  IMAD.WIDE R130, R2, 0x4, R26 ;  /* 0x0000000402827825 */ /* 0x000fc800078e021a */
[C---:B------:R-:W-:Y:S02]  /*ab30*/  IMAD.WIDE R132, R2.reuse, 0x4, R16 ;  /* 0x0000000402847825 */ /* 0x040fe400078e0210 */
[----:B------:R-:W2:Y:S04]  /*ab40*/  LDL.LU.64 R16, [R1+0x340] ;  /* 0x0003400001107983 */ /* 0x000ea80000300a00 */
[----:B------:R-:W2:Y:S01]  /*ab50*/  LDL.LU.64 R26, [R1+0x348] ;  /* 0x00034800011a7983 */ /* 0x000ea20000300a00 */
[----:B------:R-:W-:-:S03]  /*ab60*/  IMAD.WIDE R134, R2, 0x4, R14 ;  /* 0x0000000402867825 */ /* 0x000fc600078e020e */
[----:B------:R-:W2:Y:S01]  /*ab70*/  LDL.LU.64 R14, [R1+0x350] ;  /* 0x00035000010e7983 */ /* 0x000ea20000300a00 */
[----:B---3--:R-:W-:-:S03]  /*ab80*/  IMAD.WIDE R136, R2, 0x4, R250 ;  /* 0x0000000402887825 */ /* 0x008fc600078e02fa */
[----:B------:R-:W3:Y:S01]  /*ab90*/  LDL.LU.64 R250, [R1+0x358] ;  /* 0x0003580001fa7983 */ /* 0x000ee20000300a00 */
[----:B------:R-:W-:-:S04]  /*aba0*/  IMAD.WIDE R138, R2, 0x4, R24 ;  /* 0x00000004028a7825 */ /* 0x000fc800078e0218 */
[----:B------:R-:W-:-:S04]  /*abb0*/  IMAD.WIDE R140, R2, 0x4, R22 ;  /* 0x00000004028c7825 */ /* 0x000fc800078e0216 */
[C---:B----4-:R-:W-:Y:S02]  /*abc0*/  IMAD.WIDE R142, R2.reuse, 0x4, R10 ;  /* 0x00000004028e7825 */ /* 0x050fe400078e020a */
[----:B------:R-:W4:Y:S04]  /*abd0*/  LDL.LU.64 R10, [R1+0x360] ;  /* 0x00036000010a7983 */ /* 0x000f280000300a00 */
[----:B------:R-:W4:Y:S01]  /*abe0*/  LDL.LU.64 R24, [R1+0x368] ;  /* 0x0003680001187983 */ /* 0x000f220000300a00 */
[----:B------:R-:W-:-:S03]  /*abf0*/  IMAD.WIDE R144, R2, 0x4, R20 ;  /* 0x0000000402907825 */ /* 0x000fc600078e0214 */
[----:B------:R-:W4:Y:S04]  /*ac00*/  LDL.LU.64 R22, [R1+0x370] ;  /* 0x0003700001167983 */ /* 0x000f280000300a00 */
[----:B------:R-:W4:Y:S01]  /*ac10*/  LDL.LU.64 R20, [R1+0x378] ;  /* 0x0003780001147983 */ /* 0x000f220000300a00 */
[----:B--2---:R-:W-:-:S04]  /*ac20*/  IMAD.WIDE R146, R2, 0x4, R28 ;  /* 0x0000000402927825 */ /* 0x004fc800078e021c */
[----:B------:R-:W-:-:S04]  /*ac30*/  IMAD.WIDE R148, R2, 0x4, R18 ;  /* 0x0000000402947825 */ /* 0x000fc800078e0212 */
[C---:B------:R-:W-:Y:S02]  /*ac40*/  IMAD.WIDE R150, R2.reuse, 0x4, R8 ;  /* 0x0000000402967825 */ /* 0x040fe400078e0208 */
[----:B------:R-:W2:Y:S04]  /*ac50*/  LDL.LU.64 R8, [R1+0x380] ;  /* 0x0003800001087983 */ /* 0x000ea80000300a00 */
[----:B------:R-:W2:Y:S01]  /*ac60*/  LDL.LU.64 R28, [R1+0x388] ;  /* 0x00038800011c7983 */ /* 0x000ea20000300a00 */
[----:B------:R-:W-:-:S03]  /*ac70*/  IMAD.WIDE R152, R2, 0x4, R16 ;  /* 0x0000000402987825 */ /* 0x000fc600078e0210 */
[----:B------:R-:W2:Y:S04]  /*ac80*/  LDL.LU.64 R18, [R1+0x390] ;  /* 0x0003900001127983 */ /* 0x000ea80000300a00 */
[----:B------:R-:W2:Y:S01]  /*ac90*/  LDL.LU.64 R16, [R1+0x398] ;  /* 0x0003980001107983 */ /* 0x000ea20000300a00 */
[----:B------:R-:W-:-:S04]  /*aca0*/  IMAD.WIDE R154, R2, 0x4, R26 ;  /* 0x00000004029a7825 */ /* 0x000fc800078e021a */
[----:B------:R-:W-:-:S04]  /*acb0*/  IMAD.WIDE R156, R2, 0x4, R14 ;  /* 0x00000004029c7825 */ /* 0x000fc800078e020e */
[C---:B---3--:R-:W-:Y:S02]  /*acc0*/  IMAD.WIDE R158, R2.reuse, 0x4, R250 ;  /* 0x00000004029e7825 */ /* 0x048fe400078e02fa */
[----:B------:R-:W3:Y:S04]  /*acd0*/  LDL.LU.64 R250, [R1+0x3a0] ;  /* 0x0003a00001fa7983 */ /* 0x000ee80000300a00 */
[----:B------:R-:W3:Y:S04]  /*ace0*/  LDL.LU.64 R26, [R1+0x3a8] ;  /* 0x0003a800011a7983 */ /* 0x000ee80000300a00 */
[----:B------:R-:W3:Y:S01]  /*acf0*/  LDL.LU.64 R14, [R1+0x3b0] ;  /* 0x0003b000010e7983 */ /* 0x000ee20000300a00 */
[----:B----4-:R-:W-:-:S03]  /*ad00*/  IMAD.WIDE R160, R2, 0x4, R10 ;  /* 0x0000000402a07825 */ /* 0x010fc600078e020a */
[----:B------:R-:W4:Y:S01]  /*ad10*/  LDL.LU.64 R10, [R1+0x3b8] ;  /* 0x0003b800010a7983 */ /* 0x000f220000300a00 */
[----:B------:R-:W-:-:S03]  /*ad20*/  IMAD.WIDE R162, R2, 0x4, R24 ;  /* 0x0000000402a27825 */ /* 0x000fc600078e0218 */
[----:B------:R-:W4:Y:S01]  /*ad30*/  LDL.LU.64 R24, [R1+0x3c0] ;  /* 0x0003c00001187983 */ /* 0x000f220000300a00 */
[----:B------:R-:W-:-:S03]  /*ad40*/  IMAD.WIDE R46, R2, 0x4, R22 ;  /* 0x00000004022e7825 */ /* 0x000fc600078e0216 */
[----:B------:R-:W4:Y:S01]  /*ad50*/  LDL.LU.64 R22, [R1+0x3c8] ;  /* 0x0003c80001167983 */ /* 0x000f220000300a00 */
[----:B------:R-:W-:-:S03]  /*ad60*/  IMAD.WIDE R44, R2, 0x4, R20 ;  /* 0x00000004022c7825 */ /* 0x000fc600078e0214 */
[----:B------:R-:W4:Y:S01]  /*ad70*/  LDL.LU.64 R20, [R1+0x3d0] ;  /* 0x0003d00001147983 */ /* 0x000f220000300a00 */
[----:B--2---:R-:W-:-:S03]  /*ad80*/  IMAD.WIDE R42, R2, 0x4, R8 ;  /* 0x00000004022a7825 */ /* 0x004fc600078e0208 */
[----:B------:R-:W2:Y:S01]  /*ad90*/  LDL.LU.64 R8, [R1+0x3d8] ;  /* 0x0003d80001087983 */ /* 0x000ea20000300a00 */
[----:B------:R-:W-:-:S03]  /*ada0*/  IMAD.WIDE R38, R2, 0x4, R18 ;  /* 0x0000000402267825 */ /* 0x000fc600078e0212 */
[----:B------:R-:W2:Y:S01]  /*adb0*/  LDL.LU.64 R18, [R1+0x3e0] ;  /* 0x0003e00001127983 */ /* 0x000ea20000300a00 */
[----:B------:R-:W-:-:S03]  /*adc0*/  IMAD.WIDE R36, R2, 0x4, R16 ;  /* 0x0000000402247825 */ /* 0x000fc600078e0210 */
[----:B------:R-:W2:Y:S04]  /*add0*/  LDL.LU.64 R16, [R1+0x3e8] ;  /* 0x0003e80001107983 */ /* 0x000ea80000300a00 */
[----:B------:R-:W2:Y:S01]  /*ade0*/  LDL.LU.64 R54, [R1+0x3f0] ;  /* 0x0003f00001367983 */ /* 0x000ea20000300a00 */
[----:B---3--:R-:W-:-:S03]  /*adf0*/  IMAD.WIDE R34, R2, 0x4, R250 ;  /* 0x0000000402227825 */ /* 0x008fc600078e02fa */
[----:B------:R-:W3:Y:S04]  /*ae00*/  LDL.LU.64 R250, [R1+0x3f8] ;  /* 0x0003f80001fa7983 */ /* 0x000ee80000300a00 */
[----:B------:R-:W3:Y:S01]  /*ae10*/  LDL.LU.64 R52, [R1+0x400] ;  /* 0x0004000001347983 */ /* 0x000ee20000300a00 */
[----:B------:R-:W-:-:S03]  /*ae20*/  IMAD.WIDE R30, R2, 0x4, R14 ;  /* 0x00000004021e7825 */ /* 0x000fc600078e020e */
[----:B------:R-:W3:Y:S04]  /*ae30*/  LDL.LU.64 R50, [R1+0x408] ;  /* 0x0004080001327983 */ /* 0x000ee80000300a00 */
[----:B------:R-:W3:Y:S01]  /*ae40*/  LDL.LU.64 R14, [R1+0x410] ;  /* 0x00041000010e7983 */ /* 0x000ee20000300a00 */
[----:B------:R-:W-:-:S04]  /*ae50*/  IMAD.WIDE R32, R2, 0x4, R26 ;  /* 0x0000000402207825 */ /* 0x000fc800078e021a */
[----:B------:R-:W-:-:S04]  /*ae60*/  IMAD.WIDE R40, R2, 0x4, R28 ;  /* 0x0000000402287825 */ /* 0x000fc800078e021c */
[C---:B----4-:R-:W-:Y:S02]  /*ae70*/  IMAD.WIDE R28, R2.reuse, 0x4, R10 ;  /* 0x00000004021c7825 */ /* 0x050fe400078e020a */
[----:B------:R-:W4:Y:S02]  /*ae80*/  LDL.LU.64 R10, [R1+0x418] ;  /* 0x00041800010a7983 */ /* 0x000f240000300a00 */
[----:B------:R-:W-:-:S04]  /*ae90*/  IMAD.WIDE R26, R2, 0x4, R24 ;  /* 0x00000004021a7825 */ /* 0x000fc800078e0218 */
[----:B------:R-:W-:-:S04]  /*aea0*/  IMAD.WIDE R24, R2, 0x4, R22 ;  /* 0x0000000402187825 */ /* 0x000fc800078e0216 */
[----:B------:R-:W-:-:S04]  /*aeb0*/  IMAD.WIDE R22, R2, 0x4, R20 ;  /* 0x0000000402167825 */ /* 0x000fc800078e0214 */
[C---:B--2---:R-:W-:Y:S02]  /*aec0*/  IMAD.WIDE R20, R2.reuse, 0x4, R8 ;  /* 0x0000000402147825 */ /* 0x044fe400078e0208 */
[----:B------:R-:W2:Y:S04]  /*aed0*/  LDL.LU.64 R8, [R1+0x420] ;  /* 0x0004200001087983 */ /* 0x000ea80000300a00 */
[----:B------:R-:W2:Y:S04]  /*aee0*/  LDL.LU.64 R170, [R1+0x428] ;  /* 0x0004280001aa7983 */ /* 0x000ea80000300a00 */
        /* <DEDUP_REMOVED lines=9> */
[----:B------:R-:W-:-:S04]  /*af80*/  IADD3 R3, R252, -0x43, RZ ;  /* 0xffffffbdfc037810 */ /* 0x000fc80007ffe0ff */
[----:B------:R-:W-:Y:S02]  /*af90*/  ISETP.GE.U32.AND P0, PT, R3, 0x7fffff7e, PT ;  /* 0x7fffff7e0300780c */ /* 0x000fe40003f06070 */
[----:B------:R-:W-:-:S04]  /*afa0*/  IADD3 R3, R252, -0x47, RZ ;  /* 0xffffffb9fc037810 */ /* 0x000fc80007ffe0ff */
[----:B------:R-:W-:Y:S02]  /*afb0*/  ISETP.GE.U32.AND P1, PT, R3, 0x7fffff7a, PT ;  /* 0x7fffff7a0300780c */ /* 0x000fe40003f26070 */
[----:B------:R-:W-:-:S04]  /*afc0*/  IADD3 R3, R252, -0x4b, RZ ;  /* 0xffffffb5fc037810 */ /* 0x000fc80007ffe0ff */
[----:B------:R-:W-:Y:S02]  /*afd0*/  ISETP.GE.U32.AND P6, PT, R3, 0x7fffff76, PT ;  /* 0x7fffff760300780c */ /* 0x000fe40003fc6070 */
[----:B------:R-:W-:Y:S01]  /*afe0*/  IADD3 R3, R252, -0x4f, RZ ;  /* 0xffffffb1fc037810 */ /* 0x000fe20007ffe0ff */
[----:B------:R-:W-:-:S03]  /*aff0*/  IMAD.SHL.U32 R248, R248, 0x4, RZ ;  /* 0x00000004f8f87824 */ /* 0x000fc600078e00ff */
[----:B------:R-:W-:Y:S02]  /*b000*/  ISETP.GE.U32.AND P2, PT, R3, 0x7fffff72, PT ;  /* 0x7fffff720300780c */ /* 0x000fe40003f46070 */
[----:B------:R-:W-:-:S04]  /*b010*/  IADD3 R3, R252, -0x53, RZ ;  /* 0xffffffadfc037810 */ /* 0x000fc80007ffe0ff */
[----:B------:R-:W-:Y:S02]  /*b020*/  ISETP.GE.U32.AND P3, PT, R3, 0x7fffff6e, PT ;  /* 0x7fffff6e0300780c */ /* 0x000fe40003f66070 */
[----:B------:R-:W-:Y:S02]  /*b030*/  IADD3 R3, R252, -0x57, RZ ;  /* 0xffffffa9fc037810 */ /* 0x000fe40007ffe0ff */
[----:B------:R-:W-:Y:S02]  /*b040*/  LOP3.LUT R248, R248, 0x40, RZ, 0x3c, !PT ;  /* 0x00000040f8f87812 */ /* 0x000fe400078e3cff */
[----:B------:R-:W-:Y:S02]  /*b050*/  ISETP.GE.U32.AND P4, PT, R3, 0x7fffff6a, PT ;  /* 0x7fffff6a0300780c */ /* 0x000fe40003f86070 */
[C---:B------:R-:W-:Y:S01]  /*b060*/  IADD3 R3, R252.reuse, -0x5b, RZ ;  /* 0xffffffa5fc037810 */ /* 0x040fe20007ffe0ff */
[----:B------:R1:W-:Y:S03]  /*b070*/  LDGSTS.E [R248+0x21000], [R80.64], !P0 ;  /* 0x2100000050f87fae */ /* 0x0003e6000c121848 */
[----:B------:R-:W-:Y:S01]  /*b080*/  ISETP.GE.U32.AND P5, PT, R3, 0x7fffff66, PT ;  /* 0x7fffff660300780c */ /* 0x000fe20003fa6070 */
[----:B------:R1:W-:Y:S01]  /*b090*/  LDGSTS.E [R248+0x21200], [R82.64], !P0 ;  /* 0x2120000052f87fae */ /* 0x0003e2000c121848 */
[----:B------:R-:W-:-:S03]  /*b0a0*/  IADD3 R3, R252, -0x5f, RZ ;  /* 0xffffffa1fc037810 */ /* 0x000fc60007ffe0ff */
[----:B------:R1:W-:Y:S04]  /*b0b0*/  LDGSTS.E [R248+0x21400], [R84.64], !P0 ;  /* 0x2140000054f87fae */ /* 0x0003e8000c121848 */
[----:B------:R1:W-:Y:S01]  /*b0c0*/  LDGSTS.E [R248+0x21600], [R86.64], !P0 ;  /* 0x2160000056f87fae */ /* 0x0003e2000c121848 */
[----:B------:R-:W-:-:S03]  /*b0d0*/  ISETP.GE.U32.AND P0, PT, R3, 0x7fffff62, PT ;  /* 0x7fffff620300780c */ /* 0x000fc60003f06070 */
[----:B------:R1:W-:Y:S01]  /*b0e0*/  LDGSTS.E [R248+0x23000], [R88.64], !P1 ;  /* 0x2300000058f87fae */ /* 0x0003e2000c921848 */
[----:B------:R-:W-:-:S03]  /*b0f0*/  IADD3 R3, R252, -0x63, RZ ;  /* 0xffffff9dfc037810 */ /* 0x000fc60007ffe0ff */
[----:B------:R1:W-:Y:S04]  /*b100*/  LDGSTS.E [R248+0x23200], [R90.64], !P1 ;  /* 0x232000005af87fae */ /* 0x0003e8000c921848 */
[----:B------:R1:W-:Y:S04]  /*b110*/  LDGSTS.E [R248+0x23400], [R92.64], !P1 ;  /* 0x234000005cf87fae */ /* 0x0003e8000c921848 */
        /* <DEDUP_REMOVED lines=52> */
[----:B------:R1:W-:Y:S04]  /*b460*/  LDGSTS.E [R248+0x37000], [R42.64], !P3 ;  /* 0x370000002af87fae */ /* 0x0003e8000d921848 */
[----:B------:R1:W-:Y:S04]  /*b470*/  LDGSTS.E [R248+0x37200], [R40.64], !P3 ;  /* 0x3720000028f87fae */ /* 0x0003e8000d921848 */
[----:B------:R1:W-:Y:S04]  /*b480*/  LDGSTS.E [R248+0x37400], [R38.64], !P3 ;  /* 0x3740000026f87fae */ /* 0x0003e8000d921848 */
[----:B------:R1:W-:Y:S01]  /*b490*/  LDGSTS.E [R248+0x37600], [R36.64], !P3 ;  /* 0x3760000024f87fae */ /* 0x0003e2000d921848 */
[----:B------:R-:W-:-:S03]  /*b4a0*/  IADD3 R3, R252, -0x44, RZ ;  /* 0xffffffbcfc037810 */ /* 0x000fc60007ffe0ff */
[----:B------:R1:W-:Y:S01]  /*b4b0*/  LDGSTS.E [R248+0x39000], [R34.64], !P4 ;  /* 0x3900000022f87fae */ /* 0x0003e2000e121848 */
[----:B------:R-:W-:-:S03]  /*b4c0*/  IMAD.WIDE R18, R2, 0x4, R18 ;  /* 0x0000000402127825 */ /* 0x000fc600078e0212 */
[----:B------:R1:W-:Y:S01]  /*b4d0*/  LDGSTS.E [R248+0x39200], [R32.64], !P4 ;  /* 0x3920000020f87fae */ /* 0x0003e2000e121848 */
[----:B------:R-:W-:-:S03]  /*b4e0*/  IMAD.WIDE R16, R2, 0x4, R16 ;  /* 0x0000000402107825 */ /* 0x000fc600078e0210 */
[----:B------:R1:W-:Y:S01]  /*b4f0*/  LDGSTS.E [R248+0x39400], [R30.64], !P4 ;  /* 0x394000001ef87fae */ /* 0x0003e2000e121848 */
[----:B----4-:R-:W-:-:S03]  /*b500*/  IMAD.WIDE R166, R2, 0x4, R10 ;  /* 0x0000000402a67825 */ /* 0x010fc600078e020a */
[----:B------:R1:W-:Y:S01]  /*b510*/  LDGSTS.E [R248+0x39600], [R28.64], !P4 ;  /* 0x396000001cf87fae */ /* 0x0003e2000e121848 */
[----:B------:R-:W-:-:S03]  /*b520*/  ISETP.GE.U32.AND P6, PT, R3, 0x7fffff7d, PT ;  /* 0x7fffff7d0300780c */ /* 0x000fc60003fc6070 */
[----:B------:R1:W-:Y:S01]  /*b530*/  LDGSTS.E [R248+0x3b000], [R26.64], !P5 ;  /* 0x3b0000001af87fae */ /* 0x0003e2000e921848 */
[----:B------:R-:W-:-:S03]  /*b540*/  IMAD.WIDE R52, R2, 0x4, R52 ;  /* 0x0000000402347825 */ /* 0x000fc600078e0234 */
[----:B------:R1:W-:Y:S01]  /*b550*/  LDGSTS.E [R248+0x3b200], [R24.64], !P5 ;  /* 0x3b20000018f87fae */ /* 0x0003e2000e921848 */
[----:B--2---:R-:W-:Y:S01]  /*b560*/  IMAD.WIDE R168, R2, 0x4, R8 ;  /* 0x0000000402a87825 */ /* 0x004fe200078e0208 */
[----:B------:R-:W-:Y:S02]  /*b570*/  IADD3 R3, R252, -0x48, RZ ;  /* 0xffffffb8fc037810 */ /* 0x000fe40007ffe0ff */
[----:B------:R1:W-:Y:S01]  /*b580*/  LDGSTS.E [R248+0x3b400], [R22.64], !P5 ;  /* 0x3b40000016f87fae */ /* 0x0003e2000e921848 */
[----:B------:R-:W-:-:S03]  /*b590*/  IMAD.WIDE R50, R2, 0x4, R50 ;  /* 0x0000000402327825 */ /* 0x000fc600078e0232 */
[----:B------:R-:W2:Y:S04]  /*b5a0*/  LDL.LU.64 R10, [R1+0x460] ;  /* 0x00046000010a7983 */ /* 0x000ea80000300a00 */
[----:B------:R1:W-:Y:S04]  /*b5b0*/  LDGSTS.E [R248+0x3b600], [R20.64], !P5 ;  /* 0x3b60000014f87fae */ /* 0x0003e8000e921848 */
[----:B------:R1:W-:Y:S04]  /*b5c0*/  LDGSTS.E [R248+0x3d000], [R18.64], !P0 ;  /* 0x3d00000012f87fae */ /* 0x0003e8000c121848 */
[----:B------:R-:W4:Y:S01]  /*b5d0*/  LDL.LU.64 R8, [R1+0x468] ;  /* 0x0004680001087983 */ /* 0x000f220000300a00 */
[----:B------:R-:W-:-:S03]  /*b5e0*/  ISETP.GE.U32.AND P2, PT, R3, 0x7fffff79, PT ;  /* 0x7fffff790300780c */ /* 0x000fc60003f46070 */
[----:B------:R1:W-:Y:S01]  /*b5f0*/  LDGSTS.E [R248+0x3d200], [R16.64], !P0 ;  /* 0x3d20000010f87fae */ /* 0x0003e2000c121848 */
[----:B------:R-:W-:-:S03]  /*b600*/  IMAD.WIDE R190, R2, 0x4, R184 ;  /* 0x0000000402be7825 */ /* 0x000fc600078e02b8 */
[----:B------:R-:W4:Y:S04]  /*b610*/  LDL.LU.64 R186, [R1+0x470] ;  /* 0x0004700001ba7983 */ /* 0x000f280000300a00 */
[----:B------:R1:W-:Y:S04]  /*b620*/  LDGSTS.E [R248+0x3d400], [R56.64], !P0 ;  /* 0x3d40000038f87fae */ /* 0x0003e8000c121848 */
[----:B------:R-:W4:Y:S04]  /*b630*/  LDL.LU.64 R182, [R1+0x478] ;  /* 0x0004780001b67983 */ /* 0x000f280000300a00 */
[----:B------:R1:W-:Y:S01]  /*b640*/  LDGSTS.E [R248+0x3d600], [R54.64], !P0 ;  /* 0x3d60000036f87fae */ /* 0x0003e2000c121848 */
[----:B------:R-:W-:-:S03]  /*b650*/  IMAD.WIDE R188, R2, 0x4, R176 ;  /* 0x0000000402bc7825 */ /* 0x000fc600078e02b0 */
[----:B------:R1:W-:Y:S04]  /*b660*/  LDGSTS.E [R248+0x3f000], [R52.64], !P1 ;  /* 0x3f00000034f87fae */ /* 0x0003e8000c921848 */
[----:B------:R1:W-:Y:S01]  /*b670*/  LDGSTS.E [R248+0x3f200], [R50.64], !P1 ;  /* 0x3f20000032f87fae */ /* 0x0003e2000c921848 */
[----:B------:R-:W-:-:S03]  /*b680*/  IMAD.WIDE R170, R2, 0x4, R170 ;  /* 0x0000000402aa7825 */ /* 0x000fc600078e02aa */
[----:B------:R1:W-:Y:S01]  /*b690*/  LDGSTS.E [R248+0x3f400], [R164.64], !P1 ;  /* 0x3f400000a4f87fae */ /* 0x0003e2000c921848 */
[----:B---3--:R-:W-:-:S03]  /*b6a0*/  IMAD.WIDE R184, R2, 0x4, R250 ;  /* 0x0000000402b87825 */ /* 0x008fc600078e02fa */
[----:B------:R-:W3:Y:S01]  /*b6b0*/  LDL.LU.64 R180, [R1+0x480] ;  /* 0x0004800001b47983 */ /* 0x000ee20000300a00 */
[----:B------:R-:W-:-:S03]  /*b6c0*/  IMAD.WIDE R172, R2, 0x4, R172 ;  /* 0x0000000402ac7825 */ /* 0x000fc600078e02ac */
[----:B------:R1:W-:Y:S04]  /*b6d0*/  LDGSTS.E [R248+0x3f600], [R166.64], !P1 ;  /* 0x3f600000a6f87fae */ /* 0x0003e8000c921848 */
[----:B------:R-:W3:Y:S01]  /*b6e0*/  LDL.LU.64 R178, [R1+0x488] ;  /* 0x0004880001b27983 */ /* 0x000ee20000300a00 */
[----:B------:R-:W-:-:S03]  /*b6f0*/  IMAD.WIDE R174, R2, 0x4, R174 ;  /* 0x0000000402ae7825 */ /* 0x000fc600078e02ae */
[----:B------:R-:W3:Y:S01]  /*b700*/  LDL.LU.64 R176, [R1+0x490] ;  /* 0x0004900001b07983 */ /* 0x000ee20000300a00 */
[----:B-1----:R-:W-:-:S03]  /*b710*/  LOP3.LUT R248, R249, 0x60, RZ, 0x3c, !PT ;  /* 0x00000060f9f87812 */ /* 0x002fc600078e3cff */
[----:B------:R-:W-:Y:S04]  /*b720*/  STL.64 [R1+0x1c8], R190 ;  /* 0x0001c8be01007387 */ /* 0x000fe80000100a00 */
[----:B------:R-:W3:Y:S01]  /*b730*/  LDL.LU.64 R250, [R1+0x498] ;  /* 0x0004980001fa7983 */ /* 0x000ee20000300a00 */
[----:B------:R-:W-:-:S03]  /*b740*/  IMAD.WIDE R14, R2, 0x4, R14 ;  /* 0x00000004020e7825 */ /* 0x000fc600078e020e */
[----:B------:R1:W-:Y:S04]  /*b750*/  LDGSTS.E [R248+0x21800], [R168.64], !P6 ;  /* 0x21800000a8f87fae */ /* 0x0003e8000f121848 */
[----:B------:R1:W-:Y:S04]  /*b760*/  LDGSTS.E [R248+0x21a00], [R170.64], !P6 ;  /* 0x21a00000aaf87fae */ /* 0x0003e8000f121848 */
[----:B------:R1:W-:Y:S04]  /*b770*/  LDGSTS.E [R248+0x21c00], [R172.64], !P6 ;  /* 0x21c00000acf87fae */ /* 0x0003e8000f121848 */
[----:B------:R1:W-:Y:S04]  /*b780*/  LDGSTS.E [R248+0x21e00], [R174.64], !P6 ;  /* 0x21e00000aef87fae */ /* 0x0003e8000f121848 */
[----:B------:R2:W-:Y:S04]  /*b790*/  LDGSTS.E [R248+0x23800], [R190.64], !P2 ;  /* 0x23800000bef87fae */ /* 0x0005e8000d121848 */
[----:B------:R-:W-:Y:S04]  /*b7a0*/  STL.64 [R1+0x1d0], R188 ;  /* 0x0001d0bc01007387 */ /* 0x000fe80000100a00 */
[----:B------:R1:W-:Y:S04]  /*b7b0*/  LDGSTS.E [R248+0x23a00], [R188.64], !P2 ;  /* 0x23a00000bcf87fae */ /* 0x0003e8000d121848 */
[----:B------:R-:W-:Y:S04]  /*b7c0*/  STL.64 [R1+0x1e0], R184 ;  /* 0x0001e0b801007387 */ /* 0x000fe80000100a00 */
[----:B------:R1:W-:Y:S04]  /*b7d0*/  LDGSTS.E [R248+0x23c00], [R184.64], !P2 ;  /* 0x23c00000b8f87fae */ /* 0x0003e8000d121848 */
[----:B------:R1:W-:Y:S04]  /*b7e0*/  STL.64 [R1+0x1f0], R14 ;  /* 0x0001f00e01007387 */ /* 0x0003e80000100a00 */
[----:B------:R1:W-:Y:S04]  /*b7f0*/  LDGSTS.E [R248+0x23e00], [R14.64], !P2 ;  /* 0x23e000000ef87fae */ /* 0x0003e8000d121848 */
[----:B-1----:R-:W3:Y:S01]  /*b800*/  LDL.LU.64 R14, [R1+0x4a0] ;  /* 0x0004a000010e7983 */ /* 0x002ee20000300a00 */
[----:B------:R-:W-:-:S03]  /*b810*/  IADD3 R3, R252, -0x4c, RZ ;  /* 0xffffffb4fc037810 */ /* 0x000fc60007ffe0ff */
[----:B------:R-:W3:Y:S01]  /*b820*/  LDL.LU.64 R188, [R1+0x4a8] ;  /* 0x0004a80001bc7983 */ /* 0x000ee20000300a00 */
[----:B------:R-:W-:Y:S02]  /*b830*/  ISETP.GE.U32.AND P3, PT, R3, 0x7fffff75, PT ;  /* 0x7fffff750300780c */ /* 0x000fe40003f66070 */
[----:B------:R-:W-:Y:S01]  /*b840*/  IADD3 R3, R252, -0x50, RZ ;  /* 0xffffffb0fc037810 */ /* 0x000fe20007ffe0ff */
[----:B------:R-:W3:Y:S03]  /*b850*/  LDL.LU.64 R184, [R1+0x4b0] ;  /* 0x0004b00001b87983 */ /* 0x000ee60000300a00 */
[----:B------:R-:W-:Y:S01]  /*b860*/  ISETP.GE.U32.AND P4, PT, R3, 0x7fffff71, PT ;  /* 0x7fffff710300780c */ /* 0x000fe20003f86070 */
[----:B--2---:R-:W-:-:S05]  /*b870*/  IMAD.WIDE R190, R2, 0x4, R10 ;  /* 0x0000000402be7825 */ /* 0x004fca00078e020a */
[----:B------:R-:W-:Y:S04]  /*b880*/  STL.64 [R1+0x200], R190 ;  /* 0x000200be01007387 */ /* 0x000fe80000100a00 */
[----:B------:R-:W2:Y:S01]  /*b890*/  LDL.LU.64 R10, [R1+0x4b8] ;  /* 0x0004b800010a7983 */ /* 0x000ea20000300a00 */
[----:B----4-:R-:W-:-:S03]  /*b8a0*/  IMAD.WIDE R8, R2, 0x4, R8 ;  /* 0x0000000402087825 */ /* 0x010fc600078e0208 */
[----:B------:R1:W-:Y:S01]  /*b8b0*/  LDGSTS.E [R248+0x25800], [R190.64], !P3 ;  /* 0x25800000bef87fae */ /* 0x0003e2000d921848 */
[----:B------:R-:W-:-:S03]  /*b8c0*/  IMAD.WIDE R186, R2, 0x4, R186 ;  /* 0x0000000402ba7825 */ /* 0x000fc600078e02ba */
[----:B------:R4:W-:Y:S01]  /*b8d0*/  STL.64 [R1+0x210], R8 ;  /* 0x0002100801007387 */ /* 0x0009e20000100a00 */
[----:B------:R-:W-:-:S03]  /*b8e0*/  IMAD.WIDE R182, R2, 0x4, R182 ;  /* 0x0000000402b67825 */ /* 0x000fc600078e02b6 */
[----:B------:R1:W-:Y:S04]  /*b8f0*/  STL.64 [R1+0x220], R186 ;  /* 0x000220ba01007387 */ /* 0x0003e80000100a00 */
[----:B------:R4:W-:Y:S04]  /*b900*/  LDGSTS.E [R248+0x25a00], [R8.64], !P3 ;  /* 0x25a0000008f87fae */ /* 0x0009e8000d921848 */
[----:B------:R1:W-:Y:S04]  /*b910*/  STL.64 [R1+0x230], R182 ;  /* 0x000230b601007387 */ /* 0x0003e80000100a00 */
[----:B------:R1:W-:Y:S04]  /*b920*/  LDGSTS.E [R248+0x25c00], [R186.64], !P3 ;  /* 0x25c00000baf87fae */ /* 0x0003e8000d921848 */
[----:B----4-:R-:W4:Y:S01]  /*b930*/  LDL.LU.64 R8, [R1+0x4c0] ;  /* 0x0004c00001087983 */ /* 0x010f220000300a00 */
[----:B---3--:R-:W-:-:S03]  /*b940*/  IMAD.WIDE R192, R2, 0x4, R180 ;  /* 0x0000000402c07825 */ /* 0x008fc600078e02b4 */
[----:B------:R3:W-:Y:S04]  /*b950*/  LDGSTS.E [R248+0x25e00], [R182.64], !P3 ;  /* 0x25e00000b6f87fae */ /* 0x0007e8000d921848 */
[----:B-1----:R-:W4:Y:S01]  /*b960*/  LDL.LU.64 R186, [R1+0x4c8] ;  /* 0x0004c80001ba7983 */ /* 0x002f220000300a00 */
[----:B------:R-:W-:-:S03]  /*b970*/  IMAD.WIDE R190, R2, 0x4, R178 ;  /* 0x0000000402be7825 */ /* 0x000fc600078e02b2 */
[----:B------:R1:W-:Y:S01]  /*b980*/  LDGSTS.E [R248+0x27800], [R192.64], !P4 ;  /* 0x27800000c0f87fae */ /* 0x0003e2000e121848 */
[----:B------:R-:W-:-:S03]  /*b990*/  IMAD.WIDE R178, R2, 0x4, R176 ;  /* 0x0000000402b27825 */ /* 0x000fc600078e02b0 */
[----:B---3--:R-:W4:Y:S04]  /*b9a0*/  LDL.LU.64 R182, [R1+0x4d0] ;  /* 0x0004d00001b67983 */ /* 0x008f280000300a00 */
[----:B------:R-:W-:Y:S01]  /*b9b0*/  STL.64 [R1+0x240], R192 ;  /* 0x000240c001007387 */ /* 0x000fe20000100a00 */
[----:B------:R-:W-:-:S03]  /*b9c0*/  IMAD.WIDE R176, R2, 0x4, R250 ;  /* 0x0000000402b07825 */ /* 0x000fc600078e02fa */
[----:B------:R-:W4:Y:S04]  /*b9d0*/  LDL.LU.64 R180, [R1+0x4d8] ;  /* 0x0004d80001b47983 */ /* 0x000f280000300a00 */
[----:B------:R-:W-:Y:S04]  /*b9e0*/  STL.64 [R1+0x250], R190 ;  /* 0x000250be01007387 */ /* 0x000fe80000100a00 */
[----:B------:R1:W-:Y:S04]  /*b9f0*/  STL.64 [R1+0x260], R178 ;  /* 0x000260b201007387 */ /* 0x0003e80000100a00 */
[----:B------:R1:W-:Y:S04]  /*ba00*/  LDGSTS.E [R248+0x27a00], [R190.64], !P4 ;  /* 0x27a00000bef87fae */ /* 0x0003e8000e121848 */
[----:B------:R1:W-:Y:S04]  /*ba10*/  STL.64 [R1+0x270], R176 ;  /* 0x000270b001007387 */ /* 0x0003e80000100a00 */
[----:B------:R1:W-:Y:S04]  /*ba20*/  LDGSTS.E [R248+0x27c00], [R178.64], !P4 ;  /* 0x27c00000b2f87fae */ /* 0x0003e8000e121848 */
[----:B------:R-:W4:Y:S04]  /*ba30*/  LDL.LU.64 R250, [R1+0x4e0] ;  /* 0x0004e00001fa7983 */ /* 0x000f280000300a00 */
[----:B------:R1:W-:Y:S04]  /*ba40*/  LDGSTS.E [R248+0x27e00], [R176.64], !P4 ;  /* 0x27e00000b0f87fae */ /* 0x0003e8000e121848 */
[----:B-1----:R-:W4:Y:S04]  /*ba50*/  LDL.LU.64 R178, [R1+0x4e8] ;  /* 0x0004e80001b27983 */ /* 0x002f280000300a00 */
[----:B------:R-:W4:Y:S01]  /*ba60*/  LDL.LU.64 R176, [R1+0x4f0] ;  /* 0x0004f00001b07983 */ /* 0x000f220000300a00 */
[----:B------:R-:W-:-:S03]  /*ba70*/  IMAD.WIDE R190, R2, 0x4, R14 ;  /* 0x0000000402be7825 */ /* 0x000fc600078e020e */
[----:B------:R-:W4:Y:S01]  /*ba80*/  LDL.LU.64 R14, [R1+0x4f8] ;  /* 0x0004f800010e7983 */ /* 0x000f220000300a00 */
[----:B------:R-:W-:-:S04]  /*ba90*/  IADD3 R3, R252, -0x54, RZ ;  /* 0xffffffacfc037810 */ /* 0x000fc80007ffe0ff */
[----:B------:R-:W-:Y:S02]  /*baa0*/  ISETP.GE.U32.AND P5, PT, R3, 0x7fffff6d, PT ;  /* 0x7fffff6d0300780c */ /* 0x000fe40003fa6070 */
[----:B------:R-:W-:Y:S01]  /*bab0*/  IADD3 R3, R252, -0x58, RZ ;  /* 0xffffffa8fc037810 */ /* 0x000fe20007ffe0ff */
[----:B------:R-:W-:-:S03]  /*bac0*/  IMAD.WIDE R188, R2, 0x4, R188 ;  /* 0x0000000402bc7825 */ /* 0x000fc600078e02bc */
[----:B------:R-:W-:Y:S01]  /*bad0*/  ISETP.GE.U32.AND P0, PT, R3, 0x7fffff69, PT ;  /* 0x7fffff690300780c */ /* 0x000fe20003f06070 */
[----:B------:R-:W-:Y:S01]  /*bae0*/  IMAD.WIDE R184, R2, 0x4, R184 ;  /* 0x0000000402b87825 */ /* 0x000fe200078e02b8 */
[----:B------:R1:W-:Y:S04]  /*baf0*/  STL.64 [R1+0x280], R190 ;  /* 0x000280be01007387 */ /* 0x0003e80000100a00 */
[----:B------:R-:W-:Y:S04]  /*bb00*/  STL.64 [R1+0x290], R188 ;  /* 0x000290bc01007387 */ /* 0x000fe80000100a00 */
[----:B------:R1:W-:Y:S04]  /*bb10*/  LDGSTS.E [R248+0x29800], [R190.64], !P5 ;  /* 0x29800000bef87fae */ /* 0x0003e8000e921848 */
[----:B------:R4:W-:Y:S01]  /*bb20*/  LDGSTS.E [R248+0x29a00], [R188.64], !P5 ;  /* 0x29a00000bcf87fae */ /* 0x0009e2000e921848 */
[----:B------:R-:W-:-:S03]  /*bb30*/  IADD3 R3, R252, -0x5c, RZ ;  /* 0xffffffa4fc037810 */ /* 0x000fc60007ffe0ff */
[----:B------:R1:W-:Y:S04]  /*bb40*/  STL.64 [R1+0x2a0], R184 ;  /* 0x0002a0b801007387 */ /* 0x0003e80000100a00 */
[----:B------:R1:W-:Y:S01]  /*bb50*/  LDGSTS.E [R248+0x29c00], [R184.64], !P5 ;  /* 0x29c00000b8f87fae */ /* 0x0003e2000e921848 */
[----:B------:R-:W-:Y:S01]  /*bb60*/  ISETP.GE.U32.AND P1, PT, R3, 0x7fffff65, PT ;  /* 0x7fffff650300780c */ /* 0x000fe20003f26070 */
[----:B--2---:R-:W-:-:S05]  /*bb70*/  IMAD.WIDE R10, R2, 0x4, R10 ;  /* 0x00000004020a7825 */ /* 0x004fca00078e020a */
[----:B------:R2:W-:Y:S04]  /*bb80*/  STL.64 [R1+0x2b0], R10 ;  /* 0x0002b00a01007387 */ /* 0x0005e80000100a00 */
[----:B-1----:R-:W3:Y:S04]  /*bb90*/  LDL.LU.64 R190, [R1+0x500] ;  /* 0x0005000001be7983 */ /* 0x002ee80000300a00 */
[----:B------:R2:W-:Y:S04]  /*bba0*/  LDGSTS.E [R248+0x29e00], [R10.64], !P5 ;  /* 0x29e000000af87fae */ /* 0x0005e8000e921848 */
[----:B------:R-:W3:Y:S04]  /*bbb0*/  LDL.LU.64 R184, [R1+0x508] ;  /* 0x0005080001b87983 */ /* 0x000ee80000300a00 */
[----:B--2---:R-:W2:Y:S01]  /*bbc0*/  LDL.LU.64 R10, [R1+0x510] ;  /* 0x00051000010a7983 */ /* 0x004ea20000300a00 */
[----:B----4-:R-:W-:-:S05]  /*bbd0*/  IMAD.WIDE R188, R2, 0x4, R8 ;  /* 0x0000000402bc7825 */ /* 0x010fca00078e0208 */
[----:B------:R-:W-:Y:S01]  /*bbe0*/  STL.64 [R1+0x2c0], R188 ;  /* 0x0002c0bc01007387 */ /* 0x000fe20000100a00 */
[----:B------:R-:W-:-:S03]  /*bbf0*/  IMAD.WIDE R186, R2, 0x4, R186 ;  /* 0x0000000402ba7825 */ /* 0x000fc600078e02ba */
[----:B------:R-:W4:Y:S01]  /*bc00*/  LDL.LU.64 R8, [R1+0x518] ;  /* 0x0005180001087983 */ /* 0x000f220000300a00 */
[----:B------:R-:W-:-:S03]  /*bc10*/  IMAD.WIDE R182, R2, 0x4, R182 ;  /* 0x0000000402b67825 */ /* 0x000fc600078e02b6 */
[----:B------:R-:W-:Y:S04]  /*bc20*/  STL.64 [R1+0x2d0], R186 ;  /* 0x0002d0ba01007387 */ /* 0x000fe80000100a00 */
[----:B------:R1:W-:Y:S01]  /*bc30*/  LDGSTS.E [R248+0x2b800], [R188.64], !P0 ;  /* 0x2b800000bcf87fae */ /* 0x0003e2000c121848 */
[----:B------:R-:W-:-:S03]  /*bc40*/  IMAD.WIDE R180, R2, 0x4, R180 ;  /* 0x0000000402b47825 */ /* 0x000fc600078e02b4 */
[----:B------:R1:W-:Y:S04]  /*bc50*/  STL.64 [R1+0x2e0], R182 ;  /* 0x0002e0b601007387 */ /* 0x0003e80000100a00 */
[----:B------:R1:W-:Y:S04]  /*bc60*/  LDGSTS.E [R248+0x2ba00], [R186.64], !P0 ;  /* 0x2ba00000baf87fae */ /* 0x0003e8000c121848 */
[----:B------:R1:W-:Y:S04]  /*bc70*/  STL.64 [R1+0x2f0], R180 ;  /* 0x0002f0b401007387 */ /* 0x0003e80000100a00 */
[----:B------:R1:W-:Y:S04]  /*bc80*/  LDGSTS.E [R248+0x2bc00], [R182.64], !P0 ;  /* 0x2bc00000b6f87fae */ /* 0x0003e8000c121848 */
[----:B------:R1:W-:Y:S01]  /*bc90*/  LDGSTS.E [R248+0x2be00], [R180.64], !P0 ;  /* 0x2be00000b4f87fae */ /* 0x0003e2000c121848 */
[----:B------:R-:W-:-:S03]  /*bca0*/  IMAD.WIDE R250, R2, 0x4, R250 ;  /* 0x0000000402fa7825 */ /* 0x000fc600078e02fa */
[----:B-1----:R-:W4:Y:S04]  /*bcb0*/  LDL.LU.64 R182, [R1+0x520] ;  /* 0x0005200001b67983 */ /* 0x002f280000300a00 */
[----:B------:R-:W4:Y:S01]  /*bcc0*/  LDL.LU.64 R180, [R1+0x528] ;  /* 0x0005280001b47983 */ /* 0x000f220000300a00 */
[----:B------:R-:W-:-:S03]  /*bcd0*/  IMAD.WIDE R196, R2, 0x4, R178 ;  /* 0x0000000402c47825 */ /* 0x000fc600078e02b2 */
[----:B------:R1:W-:Y:S04]  /*bce0*/  LDGSTS.E [R248+0x2d800], [R250.64], !P1 ;  /* 0x2d800000faf87fae */ /* 0x0003e8000c921848 */
[----:B------:R-:W4:Y:S01]  /*bcf0*/  LDL.LU.64 R178, [R1+0x530] ;  /* 0x0005300001b27983 */ /* 0x000f220000300a00 */
[----:B------:R-:W-:-:S03]  /*bd00*/  IMAD.WIDE R194, R2, 0x4, R176 ;  /* 0x0000000402c27825 */ /* 0x000fc600078e02b0 */
[----:B------:R1:W-:Y:S04]  /*bd10*/  STL.64 [R1+0x300], R250 ;  /* 0x000300fa01007387 */ /* 0x0003e80000100a00 */
[----:B------:R-:W-:Y:S04]  /*bd20*/  STL.64 [R1+0x310], R196 ;  /* 0x000310c401007387 */ /* 0x000fe80000100a00 */
[----:B------:R-:W4:Y:S04]  /*bd30*/  LDL.LU.64 R176, [R1+0x538] ;  /* 0x0005380001b07983 */ /* 0x000f280000300a00 */
[----:B------:R-:W-:Y:S01]  /*bd40*/  STL.64 [R1+0x320], R194 ;  /* 0x000320c201007387 */ /* 0x000fe20000100a00 */
[----:B------:R-:W-:-:S03]  /*bd50*/  IMAD.WIDE R192, R2, 0x4, R14 ;  /* 0x0000000402c07825 */ /* 0x000fc600078e020e */
[----:B------:R-:W4:Y:S04]  /*bd60*/  LDL.LU.64 R188, [R1+0x540] ;  /* 0x0005400001bc7983 */ /* 0x000f280000300a00 */
[----:B------:R-:W4:Y:S04]  /*bd70*/  LDL.LU.64 R186, [R1+0x548] ;  /* 0x0005480001ba7983 */ /* 0x000f280000300a00 */
[----:B------:R-:W-:Y:S04]  /*bd80*/  STL.64 [R1+0x330], R192 ;  /* 0x000330c001007387 */ /* 0x000fe80000100a00 */
[----:B------:R-:W4:Y:S04]  /*bd90*/  LDL.LU.64 R14, [R1+0x550] ;  /* 0x00055000010e7983 */ /* 0x000f280000300a00 */
[----:B-1----:R-:W4:Y:S01]  /*bda0*/  LDL.LU.64 R250, [R1+0x558] ;  /* 0x0005580001fa7983 */ /* 0x002f220000300a00 */
[----:B------:R-:W-:-:S03]  /*bdb0*/  IADD3 R3, R252, -0x60, RZ ;  /* 0xffffffa0fc037810 */ /* 0x000fc60007ffe0ff */
[----:B------:R1:W-:Y:S01]  /*bdc0*/  LDGSTS.E [R248+0x2da00], [R196.64], !P1 ;  /* 0x2da00000c4f87fae */ /* 0x0003e2000c921848 */
[----:B------:R-:W-:Y:S02]  /*bdd0*/  ISETP.GE.U32.AND P6, PT, R3, 0x7fffff61, PT ;  /* 0x7fffff610300780c */ /* 0x000fe40003fc6070 */
[C---:B------:R-:W-:Y:S01]  /*bde0*/  IADD3 R3, R252.reuse, -0x64, RZ ;  /* 0xffffff9cfc037810 */ /* 0x040fe20007ffe0ff */
[----:B------:R1:W-:Y:S04]  /*bdf0*/  LDGSTS.E [R248+0x2dc00], [R194.64], !P1 ;  /* 0x2dc00000c2f87fae */ /* 0x0003e8000c921848 */
[----:B------:R1:W-:Y:S01]  /*be00*/  LDGSTS.E [R248+0x2de00], [R192.64], !P1 ;  /* 0x2de00000c0f87fae */ /* 0x0003e2000c921848 */
[----:B------:R-:W-:Y:S02]  /*be10*/  ISETP.GE.U32.AND P2, PT, R3, 0x7fffff5d, PT ;  /* 0x7fffff5d0300780c */ /* 0x000fe40003f46070 */
[----:B------:R-:W-:-:S04]  /*be20*/  IADD3 R3, R252, -0x68, RZ ;  /* 0xffffff98fc037810 */ /* 0x000fc80007ffe0ff */
[----:B------:R-:W-:Y:S01]  /*be30*/  ISETP.GE.U32.AND P3, PT, R3, 0x7fffff59, PT ;  /* 0x7fffff590300780c */ /* 0x000fe20003f66070 */
[----:B---3--:R-:W-:-:S04]  /*be40*/  IMAD.WIDE R190, R2, 0x4, R190 ;  /* 0x0000000402be7825 */ /* 0x008fc800078e02be */
[C---:B------:R-:W-:Y:S01]  /*be50*/  IMAD.WIDE R184, R2.reuse, 0x4, R184 ;  /* 0x0000000402b87825 */ /* 0x040fe200078e02b8 */
[----:B------:R-:W-:Y:S03]  /*be60*/  STL.64 [R1+0x340], R190 ;  /* 0x000340be01007387 */ /* 0x000fe60000100a00 */
[C---:B--2---:R-:W-:Y:S01]  /*be70*/  IMAD.WIDE R10, R2.reuse, 0x4, R10 ;  /* 0x00000004020a7825 */ /* 0x044fe200078e020a */
[----:B------:R-:W-:Y:S04]  /*be80*/  STL.64 [R1+0x350], R184 ;  /* 0x000350b801007387 */ /* 0x000fe80000100a00 */
[----:B------:R2:W-:Y:S04]  /*be90*/  LDGSTS.E [R248+0x2f800], [R190.64], !P6 ;  /* 0x2f800000bef87fae */ /* 0x0005e8000f121848 */
[----:B------:R3:W-:Y:S04]  /*bea0*/  STL.64 [R1+0x360], R10 ;  /* 0x0003600a01007387 */ /* 0x0007e80000100a00 */
[----:B------:R1:W-:Y:S04]  /*beb0*/  LDGSTS.E [R248+0x2fa00], [R184.64], !P6 ;  /* 0x2fa00000b8f87fae */ /* 0x0003e8000f121848 */
[----:B------:R3:W-:Y:S01]  /*bec0*/  LDGSTS.E [R248+0x2fc00], [R10.64], !P6 ;  /* 0x2fc000000af87fae */ /* 0x0007e2000f121848 */
[----:B----4-:R-:W-:-:S05]  /*bed0*/  IMAD.WIDE R8, R2, 0x4, R8 ;  /* 0x0000000402087825 */ /* 0x010fca00078e0208 */
[----:B------:R4:W-:Y:S04]  /*bee0*/  STL.64 [R1+0x370], R8 ;  /* 0x0003700801007387 */ /* 0x0009e80000100a00 */
[----:B------:R4:W-:Y:S04]  /*bef0*/  LDGSTS.E [R248+0x2fe00], [R8.64], !P6 ;  /* 0x2fe0000008f87fae */ /* 0x0009e8000f121848 */
[----:B---3--:R-:W3:Y:S04]  /*bf00*/  LDL.LU.64 R10, [R1+0x560] ;  /* 0x00056000010a7983 */ /* 0x008ee80000300a00 */
[----:B----4-:R-:W4:Y:S01]  /*bf10*/  LDL.LU.64 R8, [R1+0x568] ;  /* 0x0005680001087983 */ /* 0x010f220000300a00 */
[----:B--2---:R-:W-:-:S03]  /*bf20*/  IMAD.WIDE R190, R2, 0x4, R182 ;  /* 0x0000000402be7825 */ /* 0x004fc600078e02b6 */
[----:B------:R-:W2:Y:S01]  /*bf30*/  LDL.LU.64 R182, [R1+0x570] ;  /* 0x0005700001b67983 */ /* 0x000ea20000300a00 */
[----:B-1----:R-:W-:-:S03]  /*bf40*/  IMAD.WIDE R184, R2, 0x4, R180 ;  /* 0x0000000402b87825 */ /* 0x002fc600078e02b4 */
[----:B------:R-:W2:Y:S01]  /*bf50*/  LDL.LU.64 R180, [R1+0x578] ;  /* 0x0005780001b47983 */ /* 0x000ea20000300a00 */
[----:B------:R-:W-:-:S03]  /*bf60*/  IMAD.WIDE R178, R2, 0x4, R178 ;  /* 0x0000000402b27825 */ /* 0x000fc600078e02b2 */
[----:B------:R1:W-:Y:S04]  /*bf70*/  STL.64 [R1+0x380], R190 ;  /* 0x000380be01007387 */ /* 0x0003e80000100a00 */
[----:B------:R-:W-:Y:S01]  /*bf80*/  STL.64 [R1+0x390], R184 ;  /* 0x000390b801007387 */ /* 0x000fe20000100a00 */
[----:B------:R-:W-:-:S03]  /*bf90*/  IMAD.WIDE R176, R2, 0x4, R176 ;  /* 0x0000000402b07825 */ /* 0x000fc600078e02b0 */
[----:B------:R1:W-:Y:S04]  /*bfa0*/  STL.64 [R1+0x3a0], R178 ;  /* 0x0003a0b201007387 */ /* 0x0003e80000100a00 */
[----:B------:R1:W-:Y:S01]  /*bfb0*/  STL.64 [R1+0x3b0], R176 ;  /* 0x0003b0b001007387 */ /* 0x0003e20000100a00 */
[----:B------:R-:W-:-:S03]  /*bfc0*/  IMAD.WIDE R194, R2, 0x4, R188 ;  /* 0x0000000402c27825 */ /* 0x000fc600078e02bc */
[----:B------:R1:W-:Y:S01]  /*bfd0*/  LDGSTS.E [R248+0x31800], [R190.64], !P2 ;  /* 0x31800000bef87fae */ /* 0x0003e2000d121848 */
[----:B------:R-:W-:-:S03]  /*bfe0*/  IMAD.WIDE R188, R2, 0x4, R186 ;  /* 0x0000000402bc7825 */ /* 0x000fc600078e02ba */
[----:B------:R-:W-:Y:S04]  /*bff0*/  STL.64 [R1+0x3c0], R194 ;  /* 0x0003c0c201007387 */ /* 0x000fe80000100a00 */
[----:B------:R1:W-:Y:S01]  /*c000*/  LDGSTS.E [R248+0x31a00], [R178.64], !P2 ;  /* 0x31a00000b2f87fae */ /* 0x0003e2000d121848 */
[----:B------:R-:W-:-:S03]  /*c010*/  IMAD.WIDE R186, R2, 0x4, R14 ;  /* 0x0000000402ba7825 */ /* 0x000fc600078e020e */
[----:B------:R1:W-:Y:S01]  /*c020*/  STL.64 [R1+0x3d0], R188 ;  /* 0x0003d0bc01007387 */ /* 0x0003e20000100a00 */
[----:B------:R-:W-:-:S03]  /*c030*/  IMAD.WIDE R14, R2, 0x4, R250 ;  /* 0x00000004020e7825 */ /* 0x000fc600078e02fa */
[----:B------:R-:W-:Y:S04]  /*c040*/  STL.64 [R1+0x3e0], R186 ;  /* 0x0003e0ba01007387 */ /* 0x000fe80000100a00 */
[----:B------:R1:W-:Y:S04]  /*c050*/  STL.64 [R1+0x3f0], R14 ;  /* 0x0003f00e01007387 */ /* 0x0003e80000100a00 */
[----:B------:R-:W2:Y:S04]  /*c060*/  LDL.LU.64 R192, [R1+0x580] ;  /* 0x0005800001c07983 */ /* 0x000ea80000300a00 */
[----:B-1----:R-:W2:Y:S04]  /*c070*/  LDL.LU.64 R190, [R1+0x588] ;  /* 0x0005880001be7983 */ /* 0x002ea80000300a00 */
[----:B------:R1:W-:Y:S04]  /*c080*/  LDGSTS.E [R248+0x31c00], [R176.64], !P2 ;  /* 0x31c00000b0f87fae */ /* 0x0003e8000d121848 */
[----:B------:R-:W2:Y:S04]  /*c090*/  LDL.LU.64 R178, [R1+0x590] ;  /* 0x0005900001b27983 */ /* 0x000ea80000300a00 */
[----:B------:R2:W-:Y:S04]  /*c0a0*/  LDGSTS.E [R248+0x31e00], [R194.64], !P2 ;  /* 0x31e00000c2f87fae */ /* 0x0005e8000d121848 */
[----:B-1----:R-:W2:Y:S04]  /*c0b0*/  LDL.LU.64 R176, [R1+0x598] ;  /* 0x0005980001b07983 */ /* 0x002ea80000300a00 */
[----:B------:R-:W2:Y:S04]  /*c0c0*/  LDL.LU.64 R250, [R1+0x5a0] ;  /* 0x0005a00001fa7983 */ /* 0x000ea80000300a00 */
[----:B------:R1:W-:Y:S04]  /*c0d0*/  LDGSTS.E [R248+0x33800], [R184.64], !P3 ;  /* 0x33800000b8f87fae */ /* 0x0003e8000d921848 */
[----:B------:R1:W-:Y:S04]  /*c0e0*/  LDGSTS.E [R248+0x33a00], [R188.64], !P3 ;  /* 0x33a00000bcf87fae */ /* 0x0003e8000d921848 */
[----:B------:R1:W-:Y:S04]  /*c0f0*/  LDGSTS.E [R248+0x33c00], [R186.64], !P3 ;  /* 0x33c00000baf87fae */ /* 0x0003e8000d921848 */
[----:B------:R1:W-:Y:S04]  /*c100*/  LDGSTS.E [R248+0x33e00], [R14.64], !P3 ;  /* 0x33e000000ef87fae */ /* 0x0003e8000d921848 */
[----:B-1----:R-:W2:Y:S04]  /*c110*/  LDL.LU.64 R188, [R1+0x5a8] ;  /* 0x0005a80001bc7983 */ /* 0x002ea80000300a00 */
[----:B------:R-:W2:Y:S01]  /*c120*/  LDL.LU.64 R14, [R1+0x5b0] ;  /* 0x0005b000010e7983 */ /* 0x000ea20000300a00 */
[----:B------:R-:W-:-:S03]  /*c130*/  IADD3 R3, R252, -0x6c, RZ ;  /* 0xffffff94fc037810 */ /* 0x000fc60007ffe0ff */
[----:B------:R-:W2:Y:S01]  /*c140*/  LDL.LU.64 R186, [R1+0x5b8] ;  /* 0x0005b80001ba7983 */ /* 0x000ea20000300a00 */
[----:B------:R-:W-:Y:S02]  /*c150*/  ISETP.GE.U32.AND P4, PT, R3, 0x7fffff55, PT ;  /* 0x7fffff550300780c */ /* 0x000fe40003f86070 */
[----:B------:R-:W-:-:S04]  /*c160*/  IADD3 R3, R252, -0x70, RZ ;  /* 0xffffff90fc037810 */ /* 0x000fc80007ffe0ff */
[----:B------:R-:W-:Y:S01]  /*c170*/  ISETP.GE.U32.AND P5, PT, R3, 0x7fffff51, PT ;  /* 0x7fffff510300780c */ /* 0x000fe20003fa6070 */
[----:B---3--:R-:W-:-:S04]  /*c180*/  IMAD.WIDE R10, R2, 0x4, R10 ;  /* 0x00000004020a7825 */ /* 0x008fc800078e020a */
[C---:B----4-:R-:W-:Y:S01]  /*c190*/  IMAD.WIDE R8, R2.reuse, 0x4, R8 ;  /* 0x0000000402087825 */ /* 0x050fe200078e0208 */
[----:B------:R1:W-:Y:S04]  /*c1a0*/  STL.64 [R1+0x400], R10 ;  /* 0x0004000a01007387 */ /* 0x0003e80000100a00 */
[----:B------:R3:W-:Y:S04]  /*c1b0*/  STL.64 [R1+0x410], R8 ;  /* 0x0004100801007387 */ /* 0x0007e80000100a00 */
[----:B------:R1:W-:Y:S04]  /*c1c0*/  LDGSTS.E [R248+0x35800], [R10.64], !P4 ;  /* 0x358000000af87fae */ /* 0x0003e8000e121848 */
[----:B------:R3:W-:Y:S01]  /*c1d0*/  LDGSTS.E [R248+0x35a00], [R8.64], !P4 ;  /* 0x35a0000008f87fae */ /* 0x0007e2000e121848 */
[----:B--2---:R-:W-:-:S04]  /*c1e0*/  IMAD.WIDE R196, R2, 0x4, R182 ;  /* 0x0000000402c47825 */ /* 0x004fc800078e02b6 */
[C---:B------:R-:W-:Y:S01]  /*c1f0*/  IMAD.WIDE R194, R2.reuse, 0x4, R180 ;  /* 0x0000000402c27825 */ /* 0x040fe200078e02b4 */
[----:B------:R-:W-:Y:S04]  /*c200*/  STL.64 [R1+0x420], R196 ;  /* 0x000420c401007387 */ /* 0x000fe80000100a00 */
[----:B------:R-:W-:Y:S04]  /*c210*/  STL.64 [R1+0x428], R194 ;  /* 0x000428c201007387 */ /* 0x000fe80000100a00 */
[----:B------:R-:W2:Y:S04]  /*c220*/  LDL.LU.64 R182, [R1+0x5c0] ;  /* 0x0005c00001b67983 */ /* 0x000ea80000300a00 */
[----:B-1----:R-:W4:Y:S04]  /*c230*/  LDL.LU.64 R10, [R1+0x5e0] ;  /* 0x0005e000010a7983 */ /* 0x002f280000300a00 */
[----:B---3--:R-:W3:Y:S04]  /*c240*/  LDL.LU.64 R8, [R1+0x5d8] ;  /* 0x0005d80001087983 */ /* 0x008ee80000300a00 */
[----:B------:R-:W3:Y:S04]  /*c250*/  LDL.LU.64 R180, [R1+0x5d0] ;  /* 0x0005d00001b47983 */ /* 0x000ee80000300a00 */
[----:B------:R1:W-:Y:S04]  /*c260*/  LDGSTS.E [R248+0x35c00], [R196.64], !P4 ;  /* 0x35c00000c4f87fae */ /* 0x0003e8000e121848 */
[----:B------:R1:W-:Y:S01]  /*c270*/  LDGSTS.E [R248+0x35e00], [R194.64], !P4 ;  /* 0x35e00000c2f87fae */ /* 0x0003e2000e121848 */
[----:B------:R-:W-:-:S04]  /*c280*/  IMAD.WIDE R192, R2, 0x4, R192 ;  /* 0x0000000402c07825 */ /* 0x000fc800078e02c0 */
[C---:B------:R-:W-:Y:S01]  /*c290*/  IMAD.WIDE R190, R2.reuse, 0x4, R190 ;  /* 0x0000000402be7825 */ /* 0x040fe200078e02be */
[----:B------:R1:W-:Y:S03]  /*c2a0*/  STL.64 [R1+0x430], R192 ;  /* 0x000430c001007387 */ /* 0x0003e60000100a00 */
[C---:B------:R-:W-:Y:S01]  /*c2b0*/  IMAD.WIDE R178, R2.reuse, 0x4, R178 ;  /* 0x0000000402b27825 */ /* 0x040fe200078e02b2 */
[----:B------:R-:W-:Y:S04]  /*c2c0*/  STL.64 [R1+0x438], R190 ;  /* 0x000438be01007387 */ /* 0x000fe80000100a00 */
[----:B------:R1:W-:Y:S01]  /*c2d0*/  LDGSTS.E [R248+0x37800], [R192.64], !P5 ;  /* 0x37800000c0f87fae */ /* 0x0003e2000e921848 */
[----:B------:R-:W-:-:S03]  /*c2e0*/  IMAD.WIDE R176, R2, 0x4, R176 ;  /* 0x0000000402b07825 */ /* 0x000fc600078e02b0 */
[----:B------:R1:W-:Y:S04]  /*c2f0*/  STL.64 [R1+0x440], R178 ;  /* 0x000440b201007387 */ /* 0x0003e80000100a00 */
[----:B------:R1:W-:Y:S04]  /*c300*/  LDGSTS.E [R248+0x37a00], [R190.64], !P5 ;  /* 0x37a00000bef87fae */ /* 0x0003e8000e921848 */
[----:B------:R1:W-:Y:S02]  /*c310*/  STL.64 [R1+0x448], R176 ;  /* 0x000448b001007387 */ /* 0x0003e40000100a00 */
[----:B-1----:R-:W-:-:S02]  /*c320*/  IMAD.WIDE R192, R2, 0x4, R250 ;  /* 0x0000000402c07825 */ /* 0x002fc400078e02fa */
[----:B------:R1:W-:Y:S04]  /*c330*/  LDGSTS.E [R248+0x37c00], [R178.64], !P5 ;  /* 0x37c00000b2f87fae */ /* 0x0003e8000e921848 */
[----:B------:R1:W-:Y:S04]  /*c340*/  LDGSTS.E [R248+0x37e00], [R176.64], !P5 ;  /* 0x37e00000b0f87fae */ /* 0x0003e8000e921848 */
[----:B-1----:R-:W3:Y:S04]  /*c350*/  LDL.LU.64 R178, [R1+0x5c8] ;  /* 0x0005c80001b27983 */ /* 0x002ee80000300a00 */
[----:B------:R-:W3:Y:S04]  /*c360*/  LDL.LU.64 R176, [R1+0x5e8] ;  /* 0x0005e80001b07983 */ /* 0x000ee80000300a00 */
[----:B------:R-:W3:Y:S01]  /*c370*/  LDL.LU.64 R250, [R1+0x5f0] ;  /* 0x0005f00001fa7983 */ /* 0x000ee20000300a00 */
[----:B------:R-:W-:-:S03]  /*c380*/  IMAD.WIDE R190, R2, 0x4, R188 ;  /* 0x0000000402be7825 */ /* 0x000fc600078e02bc */
[----:B------:R-:W-:Y:S01]  /*c390*/  STL.64 [R1+0x450], R192 ;  /* 0x000450c001007387 */ /* 0x000fe20000100a00 */
[----:B------:R-:W-:-:S03]  /*c3a0*/  IMAD.WIDE R188, R2, 0x4, R14 ;  /* 0x0000000402bc7825 */ /* 0x000fc600078e020e */
[----:B------:R-:W3:Y:S01]  /*c3b0*/  LDL.LU.64 R14, [R1+0x5f8] ;  /* 0x0005f800010e7983 */ /* 0x000ee20000300a00 */
[----:B------:R-:W-:-:S04]  /*c3c0*/  IADD3 R3, R252, -0x74, RZ ;  /* 0xffffff8cfc037810 */ /* 0x000fc80007ffe0ff */
[----:B------:R-:W-:Y:S02]  /*c3d0*/  ISETP.GE.U32.AND P0, PT, R3, 0x7fffff4d, PT ;  /* 0x7fffff4d0300780c */ /* 0x000fe40003f06070 */
[----:B------:R-:W-:-:S04]  /*c3e0*/  IADD3 R3, R252, -0x78, RZ ;  /* 0xffffff88fc037810 */ /* 0x000fc80007ffe0ff */
[----:B------:R-:W-:Y:S01]  /*c3f0*/  ISETP.GE.U32.AND P1, PT, R3, 0x7fffff49, PT ;  /* 0x7fffff490300780c */ /* 0x000fe20003f26070 */
[----:B------:R-:W-:Y:S01]  /*c400*/  IMAD.WIDE R186, R2, 0x4, R186 ;  /* 0x0000000402ba7825 */ /* 0x000fe200078e02ba */
[----:B------:R-:W-:Y:S05]  /*c410*/  STL.64 [R1+0x458], R190 ;  /* 0x000458be01007387 */ /* 0x000fea0000100a00 */
[----:B------:R1:W-:Y:S04]  /*c420*/  LDGSTS.E [R248+0x39800], [R192.64], !P0 ;  /* 0x39800000c0f87fae */ /* 0x0003e8000c121848 */
[----:B------:R1:W-:Y:S04]  /*c430*/  LDGSTS.E [R248+0x39a00], [R190.64], !P0 ;  /* 0x39a00000bef87fae */ /* 0x0003e8000c121848 */
[----:B------:R-:W-:Y:S04]  /*c440*/  STL.64 [R1+0x460], R188 ;  /* 0x000460bc01007387 */ /* 0x000fe80000100a00 */
[----:B------:R1:W-:Y:S04]  /*c450*/  LDGSTS.E [R248+0x39c00], [R188.64], !P0 ;  /* 0x39c00000bcf87fae */ /* 0x0003e8000c121848 */
[----:B------:R-:W-:Y:S04]  /*c460*/  STL.64 [R1+0x468], R186 ;  /* 0x000468ba01007387 */ /* 0x000fe80000100a00 */
[----:B------:R1:W-:Y:S01]  /*c470*/  LDGSTS.E [R248+0x39e00], [R186.64], !P0 ;  /* 0x39e00000baf87fae */ /* 0x0003e2000c121848 */
[----:B------:R-:W-:-:S04]  /*c480*/  IADD3 R3, R252, -0x7c, RZ ;  /* 0xffffff84fc037810 */ /* 0x000fc80007ffe0ff */
[----:B------:R-:W-:Y:S01]  /*c490*/  ISETP.GE.U32.AND P6, PT, R3, 0x7fffff45, PT ;  /* 0x7fffff450300780c */ /* 0x000fe20003fc6070 */
[----:B--2---:R-:W-:-:S04]  /*c4a0*/  IMAD.WIDE R182, R2, 0x4, R182 ;  /* 0x0000000402b67825 */ /* 0x004fc800078e02b6 */
[C---:B----4-:R-:W-:Y:S01]  /*c4b0*/  IMAD.WIDE R10, R2.reuse, 0x4, R10 ;  /* 0x00000004020a7825 */ /* 0x050fe200078e020a */
[----:B------:R-:W-:Y:S03]  /*c4c0*/  STL.64 [R1+0x470], R182 ;  /* 0x000470b601007387 */ /* 0x000fe60000100a00 */
[C---:B---3--:R-:W-:Y:S01]  /*c4d0*/  IMAD.WIDE R8, R2.reuse, 0x4, R8 ;  /* 0x0000000402087825 */ /* 0x048fe200078e0208 */
[----:B------:R2:W-:Y:S03]  /*c4e0*/  LDGSTS.E [R248+0x3b800], [R182.64], !P1 ;  /* 0x3b800000b6f87fae */ /* 0x0005e6000c921848 */
[C---:B------:R-:W-:Y:S01]  /*c4f0*/  IMAD.WIDE R180, R2.reuse, 0x4, R180 ;  /* 0x0000000402b47825 */ /* 0x040fe200078e02b4 */
[----:B------:R3:W-:Y:S04]  /*c500*/  STL.64 [R1+0xa20], R10 ;  /* 0x000a200a01007387 */ /* 0x0007e80000100a00 */
[----:B------:R3:W-:Y:S04]  /*c510*/  LDGSTS.E [R248+0x3ba00], [R10.64], !P1 ;  /* 0x3ba000000af87fae */ /* 0x0007e8000c921848 */
[----:B------:R4:W-:Y:S04]  /*c520*/  STL.64 [R1+0xa18], R8 ;  /* 0x000a180801007387 */ /* 0x0009e80000100a00 */
[----:B------:R4:W-:Y:S04]  /*c530*/  LDGSTS.E [R248+0x3bc00], [R8.64], !P1 ;  /* 0x3bc0000008f87fae */ /* 0x0009e8000c921848 */
[----:B------:R1:W-:Y:S04]  /*c540*/  STL.64 [R1+0xa10], R180 ;  /* 0x000a10b401007387 */ /* 0x0003e80000100a00 */
[----:B------:R1:W-:Y:S04]  /*c550*/  LDGSTS.E [R248+0x3be00], [R180.64], !P1 ;  /* 0x3be00000b4f87fae */ /* 0x0003e8000c921848 */
[----:B---3--:R-:W3:Y:S04]  /*c560*/  LDL.LU.64 R10, [R1+0x1c0] ;  /* 0x0001c000010a7983 */ /* 0x008ee80000300a00 */
[----:B----4-:R-:W4:Y:S04]  /*c570*/  LDL.LU.64 R8, [R1+0x198] ;  /* 0x0001980001087983 */ /* 0x010f280000300a00 */
[----:B-1----:R-:W4:Y:S04]  /*c580*/  LDL.LU.64 R192, [R1+0x618] ;  /* 0x0006180001c07983 */ /* 0x002f280000300a00 */
[----:B------:R-:W4:Y:S04]  /*c590*/  LDL.LU.64 R190, [R1+0x610] ;  /* 0x0006100001be7983 */ /* 0x000f280000300a00 */
[----:B------:R-:W4:Y:S04]  /*c5a0*/  LDL.LU.64 R188, [R1+0x608] ;  /* 0x0006080001bc7983 */ /* 0x000f280000300a00 */
[----:B------:R-:W4:Y:S01]  /*c5b0*/  LDL.LU.64 R186, [R1+0x600] ;  /* 0x0006000001ba7983 */ /* 0x000f220000300a00 */
[----:B------:R-:W-:-:S04]  /*c5c0*/  IMAD.WIDE R180, R2, 0x4, R176 ;  /* 0x0000000402b47825 */ /* 0x000fc800078e02b0 */
[C---:B------:R-:W-:Y:S02]  /*c5d0*/  IMAD.WIDE R176, R2.reuse, 0x4, R250 ;  /* 0x0000000402b07825 */ /* 0x040fe400078e02fa */
[----:B------:R-:W1:Y:S04]  /*c5e0*/  S2R R251, SR_TID.X ;  /* 0x0000000000fb7919 */ /* 0x000e680000002100 */
[----:B------:R-:W1:Y:S01]  /*c5f0*/  S2R R250, SR_TID.X ;  /* 0x0000000000fa7919 */ /* 0x000e620000002100 */
[----:B--2---:R-:W-:-:S03]  /*c600*/  IMAD.WIDE R182, R2, 0x4, R178 ;  /* 0x0000000402b67825 */ /* 0x004fc600078e02b2 */
[----:B------:R-:W2:Y:S01]  /*c610*/  LDL.LU.64 R178, [R1+0x178] ;  /* 0x0001780001b27983 */ /* 0x000ea20000300a00 */
[----:B------:R-:W-:-:S03]  /*c620*/  IMAD.WIDE R14, R2, 0x4, R14 ;  /* 0x00000004020e7825 */ /* 0x000fc600078e020e */
[----:B------:R1:W-:Y:S04]  /*c630*/  STL.64 [R1+0x478], R182 ;  /* 0x000478b601007387 */ /* 0x0003e80000100a00 */
[----:B------:R1:W-:Y:S04]  /*c640*/  STL.64 [R1+0x480], R180 ;  /* 0x000480b401007387 */ /* 0x0003e80000100a00 */
[----:B------:R1:W-:Y:S02]  /*c650*/  LDGSTS.E [R248+0x3d800], [R182.64], !P6 ;  /* 0x3d800000b6f87fae */ /* 0x0003e4000f121848 */
[----:B-1----:R-:W-:-:S02]  /*c660*/  LOP3.LUT R251, R251, 0x3f, RZ, 0xc0, !PT ;  /* 0x0000003ffbfb7812 */ /* 0x002fc400078ec0ff */
[----:B------:R-:W-:-:S03]  /*c670*/  SHF.R.S32.HI R250, RZ, 0x6, R250 ;  /* 0x00000006fffa7819 */ /* 0x000fc600000114fa */
[----:B------:R-:W-:Y:S01]  /*c680*/  IMAD.SHL.U32 R251, R251, 0x4, RZ ;  /* 0x00000004fbfb7824 */ /* 0x000fe200078e00ff */
[----:B------:R1:W-:Y:S01]  /*c690*/  STL.64 [R1+0x488], R176 ;  /* 0x000488b001007387 */ /* 0x0003e20000100a00 */
[----:B------:R-:W-:-:S03]  /*c6a0*/  SGXT R250, R250, 0x1 ;  /* 0x00000001fafa781a */ /* 0x000fc60000000200 */
[----:B------:R3:W-:Y:S01]  /*c6b0*/  STL.64 [R1+0x4a8], R14 ;  /* 0x0004a80e01007387 */ /* 0x0007e20000100a00 */
[----:B------:R-:W-:-:S03]  /*c6c0*/  LOP3.LUT R182, R251, 0x110, R250, 0x78, !PT ;  /* 0x00000110fbb67812 */ /* 0x000fc600078e78fa */
[----:B------:R-:W2:Y:S04]  /*c6d0*/  LDL.LU.64 R250, [R1+0x158] ;  /* 0x0001580001fa7983 */ /* 0x000ea80000300a00 */
[----:B------:R-:W2:Y:S04]  /*c6e0*/  LDL.LU.64 R196, [R1+0x138] ;  /* 0x0001380001c47983 */ /* 0x000ea80000300a00 */
[----:B------:R-:W1:Y:S01]  /*c6f0*/  S2R R249, SR_TID.X ;  /* 0x0000000000f97919 */ /* 0x000e620000002100 */
[----:B------:R-:W-:Y:S01]  /*c700*/  IADD3 R3, R252, -0x80, RZ ;  /* 0xffffff80fc037810 */ /* 0x000fe20007ffe0ff */
[----:B------:R-:W-:-:S02]  /*c710*/  ULDC UR4, c[0x0][0x18c] ;  /* 0x0000630000047ab9 */ /* 0x000fc40000000800 */
[----:B------:R1:W-:Y:S01]  /*c720*/  LDGSTS.E [R248+0x3da00], [R180.64], !P6 ;  /* 0x3da00000b4f87fae */ /* 0x0003e2000f121848 */
[----:B------:R-:W-:-:S03]  /*c730*/  ISETP.GE.U32.AND P2, PT, R3, 0x7fffff41, PT ;  /* 0x7fffff410300780c */ /* 0x000fc60003f46070 */
[----:B------:R-:W2:Y:S01]  /*c740*/  LDL.LU.64 R194, [R1+0x118] ;  /* 0x0001180001c27983 */ /* 0x000ea20000300a00 */
[----:B-1----:R-:W-:Y:S01]  /*c750*/  LOP3.LUT R185, R249, 0x3f, RZ, 0xc0, !PT ;  /* 0x0000003ff9b97812 */ /* 0x002fe200078ec0ff */
[----:B------:R-:W-:Y:S02]  /*c760*/  USHF.L.U32 UR4, UR4, 0x6, URZ ;  /* 0x0000000604047899 */ /* 0x000fe4000800063f */
[----:B------:R1:W-:Y:S01]  /*c770*/  LDGSTS.E [R248+0x3dc00], [R176.64], !P6 ;  /* 0x3dc00000b0f87fae */ /* 0x0003e2000f121848 */
[----:B------:R-:W-:Y:S02]  /*c780*/  ISETP.GE.AND P3, PT, R185, R3, PT ;  /* 0x00000003b900720c */ /* 0x000fe40003f66270 */
[C---:B------:R-:W-:Y:S01]  /*c790*/  IADD3 R3, R252.reuse, -0x81, RZ ;  /* 0xffffff7ffc037810 */ /* 0x040fe20007ffe0ff */
[----:B------:R3:W-:Y:S03]  /*c7a0*/  LDGSTS.E [R248+0x3de00], [R14.64], !P6 ;  /* 0x3de000000ef87fae */ /* 0x0007e6000f121848 */
[----:B------:R-:W-:Y:S01]  /*c7b0*/  ISETP.GE.U32.AND P4, PT, R3, 0x7fffff40, PT ;  /* 0x7fffff400300780c */ /* 0x000fe20003f86070 */
[----:B------:R-:W2:Y:S01]  /*c7c0*/  LDL.LU.64 R180, [R1+0xf8] ;  /* 0x0000f80001b47983 */ /* 0x000ea20000300a00 */
[----:B------:R-:W-:-:S04]  /*c7d0*/  IADD3 R3, R252, -0x85, RZ ;  /* 0xffffff7bfc037810 */ /* 0x000fc80007ffe0ff */
[----:B------:R-:W-:Y:S02]  /*c7e0*/  ISETP.GE.U32.AND P5, PT, R3, 0x7fffff3c, PT ;  /* 0x7fffff3c0300780c */ /* 0x000fe40003fa6070 */
[----:B------:R-:W-:-:S04]  /*c7f0*/  IADD3 R3, R252, -0x89, RZ ;  /* 0xffffff77fc037810 */ /* 0x000fc80007ffe0ff */
[----:B------:R-:W-:Y:S02]  /*c800*/  ISETP.GE.U32.AND P0, PT, R3, 0x7fffff38, PT ;  /* 0x7fffff380300780c */ /* 0x000fe40003f06070 */
[----:B------:R-:W-:-:S04]  /*c810*/  IADD3 R3, R252, -0x8d, RZ ;  /* 0xffffff73fc037810 */ /* 0x000fc80007ffe0ff */
[----:B------:R-:W-:Y:S02]  /*c820*/  ISETP.GE.U32.AND P1, PT, R3, 0x7fffff34, PT ;  /* 0x7fffff340300780c */ /* 0x000fe40003f26070 */
[----:B------:R-:W-:Y:S02]  /*c830*/  MOV R3, UR4 ;  /* 0x0000000400037c02 */ /* 0x000fe40008000f00 */
[----:B------:R-:W-:Y:S02]  /*c840*/  ISETP.NE.U32.AND P6, PT, R0, RZ, PT ;  /* 0x000000ff0000720c */ /* 0x000fe40003fc5070 */
[----:B-1----:R-:W-:Y:S02]  /*c850*/  IADD3 R176, R182, 0x100000, RZ ;  /* 0x00100000b6b07810 */ /* 0x002fe40007ffe0ff */
[----:B------:R-:W-:Y:S02]  /*c860*/  IADD3 R177, R252, -0x91, RZ ;  /* 0xffffff6ffcb17810 */ /* 0x000fe40007ffe0ff */
[----:B------:R-:W-:-:S02]  /*c870*/  IADD3 R183, R182, 0x100000, RZ ;  /* 0x00100000b6b77810 */ /* 0x000fc40007ffe0ff */
[C---:B------:R-:W-:Y:S02]  /*c880*/  IADD3 R0, R182.reuse, 0x100000, RZ ;  /* 0x00100000b6007810 */ /* 0x040fe40007ffe0ff */
[----:B------:R-:W-:Y:S01]  /*c890*/  IADD3 R184, R182, 0x100000, RZ ;  /* 0x00100000b6b87810 */ /* 0x000fe20007ffe0ff */
[C---:B---3--:R-:W-:Y:S02]  /*c8a0*/  IMAD.WIDE R14, R3.reuse, 0x4, R10 ;  /* 0x00000004030e7825 */ /* 0x048fe400078e020a */
[----:B------:R-:W3:Y:S02]  /*c8b0*/  LDL.LU.64 R10, [R1+0xd8] ;  /* 0x0000d800010a7983 */ /* 0x000ee40000300a00 */
[----:B----4-:R-:W-:-:S04]  /*c8c0*/  IMAD.WIDE R8, R3, 0x4, R8 ;  /* 0x0000000403087825 */ /* 0x010fc800078e0208 */
[C---:B------:R-:W-:Y:S01]  /*c8d0*/  IMAD.WIDE R192, R2.reuse, 0x4, R192 ;  /* 0x0000000402c07825 */ /* 0x040fe200078e02c0 */
[----:B------:R-:W-:Y:S03]  /*c8e0*/  STL.64 [R1+0x4a0], R14 ;  /* 0x0004a00e01007387 */ /* 0x000fe60000100a00 */
[C---:B------:R-:W-:Y:S01]  /*c8f0*/  IMAD.WIDE R190, R2.reuse, 0x4, R190 ;  /* 0x0000000402be7825 */ /* 0x040fe200078e02be */
[----:B------:R1:W-:Y:S03]  /*c900*/  STL.64 [R1+0xa08], R192 ;  /* 0x000a08c001007387 */ /* 0x0003e60000100a00 */
[C---:B------:R-:W-:Y:S01]  /*c910*/  IMAD.WIDE R188, R2.reuse, 0x4, R188 ;  /* 0x0000000402bc7825 */ /* 0x040fe200078e02bc */
[----:B------:R-:W-:Y:S03]  /*c920*/  STL.64 [R1+0x498], R8 ;  /* 0x0004980801007387 */ /* 0x000fe60000100a00 */
[----:B------:R-:W-:Y:S01]  /*c930*/  IMAD.WIDE R186, R2, 0x4, R186 ;  /* 0x0000000402ba7825 */ /* 0x000fe200078e02ba */
[----:B------:R4:W-:Y:S04]  /*c940*/  STL.64 [R1+0xa00], R190 ;  /* 0x000a00be01007387 */ /* 0x0009e80000100a00 */
[----:B------:R1:W-:Y:S04]  /*c950*/  STL.64 [R1+0x9f8], R188 ;  /* 0x0009f8bc01007387 */ /* 0x0003e80000100a00 */
[----:B------:R1:W-:Y:S04]  /*c960*/  LDGSTS.E [R248+0x3f800], [R192.64], !P2 ;  /* 0x3f800000c0f87fae */ /* 0x0003e8000d121848 */
[----:B------:R1:W-:Y:S04]  /*c970*/  STL.64 [R1+0x9f0], R186 ;  /* 0x0009f0ba01007387 */ /* 0x0003e80000100a00 */
[----:B------:R4:W-:Y:S04]  /*c980*/  LDGSTS.E [R248+0x3fa00], [R190.64], !P2 ;  /* 0x3fa00000bef87fae */ /* 0x0009e8000d121848 */
[----:B------:R1:W-:Y:S04]  /*c990*/  LDGSTS.E [R248+0x3fc00], [R188.64], !P2 ;  /* 0x3fc00000bcf87fae */ /* 0x0003e8000d121848 */
[----:B------:R1:W-:Y:S01]  /*c9a0*/  LDGSTS.E [R248+0x3fe00], [R186.64], !P2 ;  /* 0x3fe00000baf87fae */ /* 0x0003e2000d121848 */
[----:B------:R-:W-:-:S03]  /*c9b0*/  ISETP.GE.U32.AND P2, PT, R177, 0x7fffff30, PT ;  /* 0x7fffff30b100780c */ /* 0x000fc60003f46070 */
[----:B------:R-:W0:Y:S04]  /*c9c0*/  LDGDEPBAR ;  /* 0x00000000000079af */ /* 0x000e280000000000 */
[----:B------:R1:W-:Y:S04]  /*c9d0*/  LDGSTS.E [R176+-0x78000], [R14.64], P6 ;  /* 0x880000000eb07fae */ /* 0x0003e8000b121848 */
[----:B------:R1:W-:Y:S01]  /*c9e0*/  LDGSTS.E [R183+-0x77800], [R8.64], P6 ;  /* 0x8880000008b77fae */ /* 0x0003e2000b121848 */
[----:B--2---:R-:W-:-:S05]  /*c9f0*/  IMAD.WIDE R178, R3, 0x4, R178 ;  /* 0x0000000403b27825 */ /* 0x004fca00078e02b2 */
[----:B------:R2:W-:Y:S04]  /*ca00*/  STL.64 [R1+0x490], R178 ;  /* 0x000490b201007387 */ /* 0x0005e80000100a00 */
[----:B-1----:R-:W3:Y:S04]  /*ca10*/  LDL.LU.64 R192, [R1+0xb8] ;  /* 0x0000b80001c07983 */ /* 0x002ee80000300a00 */
[----:B----4-:R-:W4:Y:S04]  /*ca20*/  LDL.LU.64 R190, [R1+0x98] ;  /* 0x0000980001be7983 */ /* 0x010f280000300a00 */
[----:B------:R-:W4:Y:S04]  /*ca30*/  LDL.LU.64 R188, [R1+0x78] ;  /* 0x0000780001bc7983 */ /* 0x000f280000300a00 */
[----:B------:R-:W4:Y:S04]  /*ca40*/  LDL.LU.64 R186, [R1+0x58] ;  /* 0x0000580001ba7983 */ /* 0x000f280000300a00 */
[----:B------:R-:W4:Y:S04]  /*ca50*/  LDL.LU.64 R14, [R1+0x1418] ;  /* 0x00141800010e7983 */ /* 0x000f280000300a00 */
[----:B------:R-:W4:Y:S01]  /*ca60*/  LDL.LU.64 R176, [R1+0x38] ;  /* 0x0000380001b07983 */ /* 0x000f220000300a00 */
[----:B------:R-:W-:-:S03]  /*ca70*/  IMAD.WIDE R250, R3, 0x4, R250 ;  /* 0x0000000403fa7825 */ /* 0x000fc600078e02fa */
[----:B------:R-:W4:Y:S01]  /*ca80*/  LDL.LU.64 R8, [R1+0x1410] ;  /* 0x0014100001087983 */ /* 0x000f220000300a00 */
[----:B------:R-:W-:-:S03]  /*ca90*/  IMAD.WIDE R196, R3, 0x4, R196 ;  /* 0x0000000403c47825 */ /* 0x000fc600078e02c4 */
[----:B------:R2:W-:Y:S04]  /*caa0*/  LDGSTS.E [R0+-0x77000], [R178.64], P6 ;  /* 0x89000000b2007fae */ /* 0x0005e8000b121848 */
[----:B------:R1:W-:Y:S04]  /*cab0*/  STL.64 [R1+0x640], R250 ;  /* 0x000640fa01007387 */ /* 0x0003e80000100a00 */
[----:B------:R-:W-:Y:S04]  /*cac0*/  STL.64 [R1+0x620], R196 ;  /* 0x000620c401007387 */ /* 0x000fe80000100a00 */
[----:B------:R1:W-:Y:S04]  /*cad0*/  LDGSTS.E [R184+-0x76800], [R250.64], P6 ;  /* 0x89800000fab87fae */ /* 0x0003e8000b121848 */
[----:B------:R-:W2:Y:S02]  /*cae0*/  S2R R248, SR_TID.X ;  /* 0x0000000000f87919 */ /* 0x000ea40000002100 */
[C---:B--2---:R-:W-:Y:S01]  /*caf0*/  IADD3 R179, R182.reuse, 0x100000, RZ ;  /* 0x00100000b6b37810 */ /* 0x044fe20007ffe0ff */
[C---:B------:R-:W-:Y:S01]  /*cb00*/  IMAD.WIDE R194, R3.reuse, 0x4, R194 ;  /* 0x0000000403c27825 */ /* 0x040fe200078e02c2 */
[----:B------:R-:W-:Y:S01]  /*cb10*/  IADD3 R178, R182, 0x100000, RZ ;  /* 0x00100000b6b27810 */ /* 0x000fe20007ffe0ff */
[----:B------:R2:W-:Y:S04]  /*cb20*/  LDGSTS.E [R183+-0x76000], [R196.64], P6 ;  /* 0x8a000000c4b77fae */ /* 0x0005e8000b121848 */
[----:B-1----:R-:W2:Y:S04]  /*cb30*/  LDL.LU.64 R250, [R1+0x1408] ;  /* 0x0014080001fa7983 */ /* 0x002ea80000300a00 */
[----:B------:R-:W-:Y:S04]  /*cb40*/  STL.64 [R1+0x600], R194 ;  /* 0x000600c201007387 */ /* 0x000fe80000100a00 */
[----:B------:R1:W-:Y:S01]  /*cb50*/  LDGSTS.E [R179+-0x75800], [R194.64], P6 ;  /* 0x8a800000c2b37fae */ /* 0x0003e2000b121848 */
[----:B------:R-:W-:-:S05]  /*cb60*/  IMAD.WIDE R180, R3, 0x4, R180 ;  /* 0x0000000403b47825 */ /* 0x000fca00078e02b4 */
[----:B------:R1:W-:Y:S01]  /*cb70*/  STL.64 [R1+0x5e0], R180 ;  /* 0x0005e0b401007387 */ /* 0x0003e20000100a00 */
[----:B------:R-:W-:-:S03]  /*cb80*/  LOP3.LUT R248, R248, 0x3f, RZ, 0xc0, !PT ;  /* 0x0000003ff8f87812 */ /* 0x000fc600078ec0ff */
[----:B------:R1:W-:Y:S01]  /*cb90*/  LDGSTS.E [R178+-0x75000], [R180.64], P6 ;  /* 0x8b000000b4b27fae */ /* 0x0003e2000b121848 */
[----:B------:R-:W-:Y:S02]  /*cba0*/  SHF.R.S32.HI R184, RZ, 0x6, R249 ;  /* 0x00000006ffb87819 */ /* 0x000fe400000114f9 */
[C---:B-1----:R-:W-:Y:S02]  /*cbb0*/  IADD3 R181, R182.reuse, 0x100000, RZ ;  /* 0x00100000b6b57810 */ /* 0x042fe40007ffe0ff */
[----:B------:R-:W-:Y:S01]  /*cbc0*/  IADD3 R180, R182, 0x100000, RZ ;  /* 0x00100000b6b47810 */ /* 0x000fe20007ffe0ff */
[----:B---3--:R-:W-:-:S05]  /*cbd0*/  IMAD.WIDE R10, R3, 0x4, R10 ;  /* 0x00000004030a7825 */ /* 0x008fca00078e020a */
[----:B------:R1:W-:Y:S04]  /*cbe0*/  STL.64 [R1+0x5c0], R10 ;  /* 0x0005c00a01007387 */ /* 0x0003e80000100a00 */
[----:B------:R1:W-:Y:S04]  /*cbf0*/  LDGSTS.E [R0+-0x74800], [R10.64], P6 ;  /* 0x8b8000000a007fae */ /* 0x0003e8000b121848 */
[----:B-1----:R-:W3:Y:S04]  /*cc00*/  LDL.LU.64 R10, [R1+0x18] ;  /* 0x00001800010a7983 */ /* 0x002ee80000300a00 */
[----:B------:R-:W3:Y:S01]  /*cc10*/  LDL.LU.64 R194, [R1+0x190] ;  /* 0x0001900001c27983 */ /* 0x000ee20000300a00 */
[----:B------:R-:W-:-:S04]  /*cc20*/  IMAD.WIDE R192, R3, 0x4, R192 ;  /* 0x0000000403c07825 */ /* 0x000fc800078e02c0 */
[C---:B----4-:R-:W-:Y:S01]  /*cc30*/  IMAD.WIDE R190, R3.reuse, 0x4, R190 ;  /* 0x0000000403be7825 */ /* 0x050fe200078e02be */
[----:B------:R-:W-:Y:S03]  /*cc40*/  STL.64 [R1+0x5a0], R192 ;  /* 0x0005a0c001007387 */ /* 0x000fe60000100a00 */
[C---:B------:R-:W-:Y:S01]  /*cc50*/  IMAD.WIDE R188, R3.reuse, 0x4, R188 ;  /* 0x0000000403bc7825 */ /* 0x040fe200078e02bc */
[----:B------:R-:W-:Y:S03]  /*cc60*/  STL.64 [R1+0x580], R190 ;  /* 0x000580be01007387 */ /* 0x000fe60000100a00 */
[C---:B------:R-:W-:Y:S01]  /*cc70*/  IMAD.WIDE R186, R3.reuse, 0x4, R186 ;  /* 0x0000000403ba7825 */ /* 0x040fe200078e02ba */
[----:B------:R1:W-:Y:S04]  /*cc80*/  LDGSTS.E [R181+-0x74000], [R192.64], P6 ;  /* 0x8c000000c0b57fae */ /* 0x0003e8000b121848 */
[----:B------:R-:W-:Y:S01]  /*cc90*/  STL.64 [R1+0x560], R188 ;  /* 0x000560bc01007387 */ /* 0x000fe20000100a00 */
[----:B------:R-:W-:-:S03]  /*cca0*/  IMAD.WIDE R176, R3, 0x4, R176 ;  /* 0x0000000403b07825 */ /* 0x000fc600078e02b0 */
[----:B------:R4:W-:Y:S04]  /*ccb0*/  LDGSTS.E [R180+-0x73800], [R190.64], P6 ;  /* 0x8c800000beb47fae */ /* 0x0009e8000b121848 */
[----:B------:R1:W-:Y:S04]  /*ccc0*/  STL.64 [R1+0x540], R186 ;  /* 0x000540ba01007387 */ /* 0x0003e80000100a00 */
[----:B------:R1:W-:Y:S01]  /*ccd0*/  STL.64 [R1+0x520], R176 ;  /* 0x000520b001007387 */ /* 0x0003e20000100a00 */
[----:B----4-:R-:W-:-:S03]  /*cce0*/  IMAD.SHL.U32 R180, R248, 0x4, RZ ;  /* 0x00000004f8b47824 */ /* 0x010fc600078e00ff */
[----:B------:R4:W-:Y:S04]  /*ccf0*/  LDGSTS.E [R179+-0x73000], [R188.64], P6 ;  /* 0x8d000000bcb37fae */ /* 0x0009e8000b121848 */
[----:B------:R-:W3:Y:S04]  /*cd00*/  LDL.LU.64 R248, [R1+0x170] ;  /* 0x0001700001f87983 */ /* 0x000ee80000300a00 */
[----:B------:R4:W-:Y:S04]  /*cd10*/  LDGSTS.E [R178+-0x72800], [R186.64], P6 ;  /* 0x8d800000bab27fae */ /* 0x0009e8000b121848 */
[----:B--2---:R-:W2:Y:S04]  /*cd20*/  LDL.LU.64 R196, [R1+0x150] ;  /* 0x0001500001c47983 */ /* 0x004ea80000300a00 */
[----:B------:R1:W-:Y:S04]  /*cd30*/  LDGSTS.E [R0+-0x72000], [R176.64], P6 ;  /* 0x8e000000b0007fae */ /* 0x0003e8000b121848 */
[----:B----4-:R-:W4:Y:S01]  /*cd40*/  LDL.LU.64 R178, [R1+0x130] ;  /* 0x0001300001b27983 */ /* 0x010f220000300a00 */
[----:B-1----:R-:W-:-:S03]  /*cd50*/  IMAD.WIDE R186, R3, 0x4, R250 ;  /* 0x0000000403ba7825 */ /* 0x002fc600078e02fa */
[----:B------:R-:W4:Y:S04]  /*cd60*/  LDL.LU.64 R176, [R1+0x110] ;  /* 0x0001100001b07983 */ /* 0x000f280000300a00 */
[----:B------:R-:W4:Y:S04]  /*cd70*/  LDL.LU.64 R190, [R1+0xf0] ;  /* 0x0000f00001be7983 */ /* 0x000f280000300a00 */
[----:B------:R-:W4:Y:S01]  /*cd80*/  LDL.LU.64 R250, [R1+0x1b0] ;  /* 0x0001b00001fa7983 */ /* 0x000f220000300a00 */
[----:B------:R-:W-:-:S04]  /*cd90*/  SGXT R184, R184, 0x1 ;  /* 0x00000001b8b8781a */ /* 0x000fc80000000200 */
[----:B------:R-:W-:Y:S02]  /*cda0*/  LOP3.LUT R181, R180, 0x110, R184, 0x78, !PT ;  /* 0x00000110b4b57812 */ /* 0x000fe400078e78b8 */
[C---:B------:R-:W-:Y:S02]  /*cdb0*/  IADD3 R188, R182.reuse, 0x100000, RZ ;  /* 0x00100000b6bc7810 */ /* 0x040fe40007ffe0ff */
[----:B------:R-:W-:Y:S02]  /*cdc0*/  LOP3.LUT R181, R181, 0x20, RZ, 0x3c, !PT ;  /* 0x00000020b5b57812 */ /* 0x000fe400078e3cff */
[----:B------:R-:W-:Y:S02]  /*cdd0*/  IADD3 R182, R182, 0x100000, RZ ;  /* 0x00100000b6b67810 */ /* 0x000fe40007ffe0ff */
[C---:B------:R-:W-:Y:S02]  /*cde0*/  IADD3 R252, R181.reuse, 0x100000, RZ ;  /* 0x00100000b5fc7810 */ /* 0x040fe40007ffe0ff */
[----:B------:R-:W-:Y:S01]  /*cdf0*/  IADD3 R0, R181, 0x100000, RZ ;  /* 0x00100000b5007810 */ /* 0x000fe20007ffe0ff */
[----:B---3--:R-:W-:-:S04]  /*ce00*/  IMAD.WIDE R192, R3, 0x4, R10 ;  /* 0x0000000403c07825 */ /* 0x008fc800078e020a */
[C---:B------:R-:W-:Y:S01]  /*ce10*/  IMAD.WIDE R10, R3.reuse, 0x4, R8 ;  /* 0x00000004030a7825 */ /* 0x040fe200078e0208 */
[----:B------:R1:W-:Y:S03]  /*ce20*/  STL.64 [R1+0x500], R192 ;  /* 0x000500c001007387 */ /* 0x0003e60000100a00 */
[C---:B------:R-:W-:Y:S01]  /*ce30*/  IMAD.WIDE R8, R3.reuse, 0x4, R194 ;  /* 0x0000000403087825 */ /* 0x040fe200078e02c2 */
[----:B------:R3:W-:Y:S04]  /*ce40*/  STL.64 [R1+0x4e0], R186 ;  /* 0x0004e0ba01007387 */ /* 0x0007e80000100a00 */
[----:B------:R1:W-:Y:S04]  /*ce50*/  STL.64 [R1+0x4c0], R10 ;  /* 0x0004c00a01007387 */ /* 0x0003e80000100a00 */
[----:B------:R1:W-:Y:S04]  /*ce60*/  LDGSTS.E [R188+-0x71800], [R192.64], P6 ;  /* 0x8e800000c0bc7fae */ /* 0x0003e8000b121848 */
[----:B------:R3:W-:Y:S04]  /*ce70*/  LDGSTS.E [R183+-0x71000], [R186.64], P6 ;  /* 0x8f000000bab77fae */ /* 0x0007e8000b121848 */
[----:B------:R1:W-:Y:S01]  /*ce80*/  LDGSTS.E [R182+-0x70800], [R10.64], P6 ;  /* 0x8f8000000ab67fae */ /* 0x0003e2000b121848 */
[----:B------:R-:W-:-:S04]  /*ce90*/  IMAD.WIDE R248, R3, 0x4, R248 ;  /* 0x0000000403f87825 */ /* 0x000fc800078e02f8 */
[----:B--2---:R-:W-:-:S04]  /*cea0*/  IMAD.WIDE R196, R3, 0x4, R196 ;  /* 0x0000000403c47825 */ /* 0x004fc800078e02c4 */
[----:B----4-:R-:W-:-:S04]  /*ceb0*/  IMAD.WIDE R178, R3, 0x4, R178 ;  /* 0x0000000403b27825 */ /* 0x010fc800078e02b2 */
[----:B------:R-:W-:-:S05]  /*cec0*/  IMAD.WIDE R250, R3, 0x4, R250 ;  /* 0x0000000403fa7825 */ /* 0x000fca00078e02fa */
[----:B------:R2:W-:Y:S04]  /*ced0*/  STL.64 [R1+0x688], R250 ;  /* 0x000688fa01007387 */ /* 0x0005e80000100a00 */
[----:B------:R-:W4:Y:S04]  /*cee0*/  LDL.LU.64 R194, [R1+0xd0] ;  /* 0x0000d00001c27983 */ /* 0x000f280000300a00 */
[----:B------:R2:W-:Y:S04]  /*cef0*/  STL.64 [R1+0x670], R8 ;  /* 0x0006700801007387 */ /* 0x0005e80000100a00 */
[----:B-1----:R-:W4:Y:S04]  /*cf00*/  LDL.LU.64 R192, [R1+0xb0] ;  /* 0x0000b00001c07983 */ /* 0x002f280000300a00 */
[----:B------:R-:W4:Y:S04]  /*cf10*/  LDL.LU.64 R188, [R1+0x90] ;  /* 0x0000900001bc7983 */ /* 0x000f280000300a00 */
[----:B------:R2:W-:Y:S01]  /*cf20*/  LDGSTS.E [R252+-0x77e00], [R250.64], P6 ;  /* 0x88200000fafc7fae */ /* 0x0005e2000b121848 */
[----:B------:R-:W-:-:S03]  /*cf30*/  IMAD.WIDE R176, R3, 0x4, R176 ;  /* 0x0000000403b07825 */ /* 0x000fc600078e02b0 */
[----:B---3--:R-:W3:Y:S01]  /*cf40*/  LDL.LU.64 R186, [R1+0x70] ;  /* 0x0000700001ba7983 */ /* 0x008ee20000300a00 */
[----:B------:R-:W-:-:S03]  /*cf50*/  IMAD.WIDE R190, R3, 0x4, R190 ;  /* 0x0000000403be7825 */ /* 0x000fc600078e02be */
[----:B------:R-:W3:Y:S01]  /*cf60*/  LDL.LU.64 R10, [R1+0x1400] ;  /* 0x00140000010a7983 */ /* 0x000ee20000300a00 */
[----:B--2---:R-:W-:-:S03]  /*cf70*/  IADD3 R251, R181, 0x100000, RZ ;  /* 0x00100000b5fb7810 */ /* 0x004fc60007ffe0ff */
[----:B------:R-:W2:Y:S01]  /*cf80*/  LDL.LU.64 R182, [R1+0x50] ;  /* 0x0000500001b67983 */ /* 0x000ea20000300a00 */
[----:B------:R-:W-:-:S03]  /*cf90*/  IADD3 R250, R181, 0x100000, RZ ;  /* 0x00100000b5fa7810 */ /* 0x000fc60007ffe0ff */
[----:B------:R1:W-:Y:S04]  /*cfa0*/  LDGSTS.E [R0+-0x77600], [R8.64], P6 ;  /* 0x88a0000008007fae */ /* 0x0003e8000b121848 */
[----:B------:R1:W-:Y:S04]  /*cfb0*/  STL.64 [R1+0x658], R248 ;  /* 0x000658f801007387 */ /* 0x0003e80000100a00 */
[----:B------:R-:W-:Y:S01]  /*cfc0*/  STL.64 [R1+0x638], R196 ;  /* 0x000638c401007387 */ /* 0x000fe20000100a00 */
[----:B-1----:R-:W-:-:S03]  /*cfd0*/  IADD3 R9, R181, 0x100000, RZ ;  /* 0x00100000b5097810 */ /* 0x002fc60007ffe0ff */
[----:B------:R1:W-:Y:S01]  /*cfe0*/  LDGSTS.E [R251+-0x76e00], [R248.64], P6 ;  /* 0x89200000f8fb7fae */ /* 0x0003e2000b121848 */
[----:B------:R-:W-:-:S03]  /*cff0*/  IADD3 R8, R181, 0x100000, RZ ;  /* 0x00100000b5087810 */ /* 0x000fc60007ffe0ff */
[----:B------:R2:W-:Y:S04]  /*d000*/  LDGSTS.E [R250+-0x76600], [R196.64], P6 ;  /* 0x89a00000c4fa7fae */ /* 0x0005e8000b121848 */
[----:B------:R1:W-:Y:S04]  /*d010*/  LDGSTS.E [R9+-0x75e00], [R178.64], P6 ;  /* 0x8a200000b2097fae */ /* 0x0003e8000b121848 */
[----:B-1----:R-:W2:Y:S04]  /*d020*/  LDL.LU.64 R248, [R1+0x13f8] ;  /* 0x0013f80001f87983 */ /* 0x002ea80000300a00 */
[----:B------:R1:W-:Y:S04]  /*d030*/  STL.64 [R1+0x618], R178 ;  /* 0x000618b201007387 */ /* 0x0003e80000100a00 */
[----:B------:R1:W-:Y:S04]  /*d040*/  STL.64 [R1+0x5f8], R176 ;  /* 0x0005f8b001007387 */ /* 0x0003e80000100a00 */
[----:B------:R1:W-:Y:S04]  /*d050*/  STL.64 [R1+0x5d8], R190 ;  /* 0x0005d8be01007387 */ /* 0x0003e80000100a00 */
[----:B------:R1:W-:Y:S04]  /*d060*/  LDGSTS.E [R8+-0x75600], [R176.64], P6 ;  /* 0x8aa00000b0087fae */ /* 0x0003e8000b121848 */
[----:B-1----:R-:W2:Y:S04]  /*d070*/  LDL.LU.64 R178, [R1+0x30] ;  /* 0x0000300001b27983 */ /* 0x002ea80000300a00 */
[----:B------:R1:W-:Y:S04]  /*d080*/  LDGSTS.E [R0+-0x74e00], [R190.64], P6 ;  /* 0x8b200000be007fae */ /* 0x0003e8000b121848 */
[----:B------:R-:W2:Y:S04]  /*d090*/  LDL.LU.64 R176, [R1+0x10] ;  /* 0x0000100001b07983 */ /* 0x000ea80000300a00 */
[----:B-1----:R-:W2:Y:S01]  /*d0a0*/  LDL.LU.64 R190, [R1+0x1a8] ;  /* 0x0001a80001be7983 */ /* 0x002ea20000300a00 */
[----:B------:R-:W-:Y:S01]  /*d0b0*/  LOP3.LUT R184, R180, 0x110, R184, 0x78, !PT ;  /* 0x00000110b4b87812 */ /* 0x000fe200078e78b8 */
[----:B----4-:R-:W-:-:S04]  /*d0c0*/  IMAD.WIDE R194, R3, 0x4, R194 ;  /* 0x0000000403c27825 */ /* 0x010fc800078e02c2 */
[C---:B------:R-:W-:Y:S01]  /*d0d0*/  IMAD.WIDE R192, R3.reuse, 0x4, R192 ;  /* 0x0000000403c07825 */ /* 0x040fe200078e02c0 */
[----:B------:R-:W-:Y:S03]  /*d0e0*/  STL.64 [R1+0x5b8], R194 ;  /* 0x0005b8c201007387 */ /* 0x000fe60000100a00 */
[C---:B------:R-:W-:Y:S01]  /*d0f0*/  IMAD.WIDE R188, R3.reuse, 0x4, R188 ;  /* 0x0000000403bc7825 */ /* 0x040fe200078e02bc */
[----:B------:R-:W-:Y:S04]  /*d100*/  STL.64 [R1+0x598], R192 ;  /* 0x000598c001007387 */ /* 0x000fe80000100a00 */
[----:B------:R1:W-:Y:S01]  /*d110*/  LDGSTS.E [R251+-0x74600], [R194.64], P6 ;  /* 0x8ba00000c2fb7fae */ /* 0x0003e2000b121848 */
[----:B---3--:R-:W-:-:S03]  /*d120*/  IMAD.WIDE R186, R3, 0x4, R186 ;  /* 0x0000000403ba7825 */ /* 0x008fc600078e02ba */
[----:B------:R-:W-:Y:S04]  /*d130*/  STL.64 [R1+0x578], R188 ;  /* 0x000578bc01007387 */ /* 0x000fe80000100a00 */
[----:B------:R3:W-:Y:S01]  /*d140*/  LDGSTS.E [R250+-0x73e00], [R192.64], P6 ;  /* 0x8c200000c0fa7fae */ /* 0x0007e2000b121848 */
[----:B--2---:R-:W-:-:S03]  /*d150*/  IMAD.WIDE R182, R3, 0x4, R182 ;  /* 0x0000000403b67825 */ /* 0x004fc600078e02b6 */
[----:B------:R2:W-:Y:S04]  /*d160*/  STL.64 [R1+0x558], R186 ;  /* 0x000558ba01007387 */ /* 0x0005e80000100a00 */
[----:B------:R4:W-:Y:S04]  /*d170*/  LDGSTS.E [R9+-0x73600], [R188.64], P6 ;  /* 0x8ca00000bc097fae */ /* 0x0009e8000b121848 */
[----:B------:R1:W-:Y:S04]  /*d180*/  STL.64 [R1+0x538], R182 ;  /* 0x000538b601007387 */ /* 0x0003e80000100a00 */
[----:B------:R2:W-:Y:S04]  /*d190*/  LDGSTS.E [R8+-0x72e00], [R186.64], P6 ;  /* 0x8d200000ba087fae */ /* 0x0005e8000b121848 */
[----:B------:R1:W-:Y:S01]  /*d1a0*/  LDGSTS.E [R0+-0x72600], [R182.64], P6 ;  /* 0x8da00000b6007fae */ /* 0x0003e2000b121848 */
[----:B------:R-:W-:-:S03]  /*d1b0*/  IMAD.WIDE R10, R3, 0x4, R10 ;  /* 0x00000004030a7825 */ /* 0x000fc600078e020a */
[----:B--2---:R-:W2:Y:S04]  /*d1c0*/  LDL.LU.64 R186, [R1+0x188] ;  /* 0x0001880001ba7983 */ /* 0x004ea80000300a00 */
[----:B-1----:R-:W2:Y:S04]  /*d1d0*/  LDL.LU.64 R182, [R1+0x168] ;  /* 0x0001680001b67983 */ /* 0x002ea80000300a00 */
[----:B------:R-:W2:Y:S04]  /*d1e0*/  LDL.LU.64 R196, [R1+0x148] ;  /* 0x0001480001c47983 */ /* 0x000ea80000300a00 */
[----:B------:R-:W2:Y:S04]  /*d1f0*/  LDL.LU.64 R194, [R1+0x128] ;  /* 0x0001280001c27983 */ /* 0x000ea80000300a00 */
[----:B----4-:R-:W4:Y:S01]  /*d200*/  LDL.LU.64 R188, [R1+0x108] ;  /* 0x0001080001bc7983 */ /* 0x010f220000300a00 */
[----:B------:R-:W-:-:S04]  /*d210*/  IMAD.WIDE R180, R3, 0x4, R178 ;  /* 0x0000000403b47825 */ /* 0x000fc800078e02b2 */
[C---:B------:R-:W-:Y:S01]  /*d220*/  IMAD.WIDE R178, R3.reuse, 0x4, R176 ;  /* 0x0000000403b27825 */ /* 0x040fe200078e02b0 */
[----:B------:R1:W-:Y:S03]  /*d230*/  STL.64 [R1+0x518], R180 ;  /* 0x000518b401007387 */ /* 0x0003e60000100a00 */
[C---:B------:R-:W-:Y:S01]  /*d240*/  IMAD.WIDE R176, R3.reuse, 0x4, R248 ;  /* 0x0000000403b07825 */ /* 0x040fe200078e02f8 */
[----:B------:R1:W-:Y:S03]  /*d250*/  STL.64 [R1+0x4f8], R178 ;  /* 0x0004f8b201007387 */ /* 0x0003e60000100a00 */
[----:B------:R-:W-:Y:S01]  /*d260*/  IMAD.WIDE R248, R3, 0x4, R190 ;  /* 0x0000000403f87825 */ /* 0x000fe200078e02be */
[----:B------:R1:W-:Y:S04]  /*d270*/  STL.64 [R1+0x4d8], R176 ;  /* 0x0004d8b001007387 */ /* 0x0003e80000100a00 */
[----:B------:R1:W-:Y:S04]  /*d280*/  STL.64 [R1+0x4b8], R10 ;  /* 0x0004b80a01007387 */ /* 0x0003e80000100a00 */
[----:B---3--:R-:W3:Y:S04]  /*d290*/  LDL.LU.64 R192, [R1+0xe8] ;  /* 0x0000e80001c07983 */ /* 0x008ee80000300a00 */
[----:B------:R1:W-:Y:S04]  /*d2a0*/  STL.64 [R1+0x680], R248 ;  /* 0x000680f801007387 */ /* 0x0003e80000100a00 */
[----:B------:R1:W-:Y:S04]  /*d2b0*/  LDGSTS.E [R251+-0x71e00], [R180.64], P6 ;  /* 0x8e200000b4fb7fae */ /* 0x0003e8000b121848 */
[----:B------:R-:W3:Y:S04]  /*d2c0*/  LDL.LU.64 R190, [R1+0xc8] ;  /* 0x0000c80001be7983 */ /* 0x000ee80000300a00 */
[----:B------:R1:W-:Y:S04]  /*d2d0*/  LDGSTS.E [R250+-0x71600], [R178.64], P6 ;  /* 0x8ea00000b2fa7fae */ /* 0x0003e8000b121848 */
[----:B-1----:R-:W3:Y:S04]  /*d2e0*/  LDL.LU.64 R180, [R1+0xa8] ;  /* 0x0000a80001b47983 */ /* 0x002ee80000300a00 */
[----:B------:R1:W-:Y:S04]  /*d2f0*/  LDGSTS.E [R9+-0x70e00], [R176.64], P6 ;  /* 0x8f200000b0097fae */ /* 0x0003e8000b121848 */
[----:B------:R-:W3:Y:S01]  /*d300*/  LDL.LU.64 R178, [R1+0x88] ;  /* 0x0000880001b27983 */ /* 0x000ee20000300a00 */
[----:B------:R-:W-:-:S03]  /*d310*/  LOP3.LUT R184, R184, 0x40, RZ, 0x3c, !PT ;  /* 0x00000040b8b87812 */ /* 0x000fc600078e3cff */
[----:B------:R1:W-:Y:S04]  /*d320*/  LDGSTS.E [R8+-0x70600], [R10.64], P6 ;  /* 0x8fa000000a087fae */ /* 0x0003e8000b121848 */
[----:B-1----:R-:W3:Y:S01]  /*d330*/  LDL.LU.64 R176, [R1+0x68] ;  /* 0x0000680001b07983 */ /* 0x002ee20000300a00 */
[----:B------:R-:W-:-:S05]  /*d340*/  IADD3 R0, R184, 0x100000, RZ ;  /* 0x00100000b8007810 */ /* 0x000fca0007ffe0ff */
[----:B------:R1:W-:Y:S01]  /*d350*/  LDGSTS.E [R0+-0x77c00], [R248.64], P6 ;  /* 0x88400000f8007fae */ /* 0x0003e2000b121848 */
[C---:B------:R-:W-:Y:S02]  /*d360*/  IADD3 R11, R184.reuse, 0x100000, RZ ;  /* 0x00100000b80b7810 */ /* 0x040fe40007ffe0ff */
[C---:B------:R-:W-:Y:S02]  /*d370*/  IADD3 R10, R184.reuse, 0x100000, RZ ;  /* 0x00100000b80a7810 */ /* 0x040fe40007ffe0ff */
[C---:B------:R-:W-:Y:S02]  /*d380*/  IADD3 R9, R184.reuse, 0x100000, RZ ;  /* 0x00100000b8097810 */ /* 0x040fe40007ffe0ff */
[----:B------:R-:W-:Y:S01]  /*d390*/  IADD3 R8, R184, 0x100000, RZ ;  /* 0x00100000b8087810 */ /* 0x000fe20007ffe0ff */
[----:B--2---:R-:W-:-:S04]  /*d3a0*/  IMAD.WIDE R186, R3, 0x4, R186 ;  /* 0x0000000403ba7825 */ /* 0x004fc800078e02ba */
[C---:B------:R-:W-:Y:S01]  /*d3b0*/  IMAD.WIDE R182, R3.reuse, 0x4, R182 ;  /* 0x0000000403b67825 */ /* 0x040fe200078e02b6 */
[----:B------:R2:W-:Y:S03]  /*d3c0*/  STL.64 [R1+0x668], R186 ;  /* 0x000668ba01007387 */ /* 0x0005e60000100a00 */
[C---:B-1----:R-:W-:Y:S01]  /*d3d0*/  IMAD.WIDE R248, R3.reuse, 0x4, R196 ;  /* 0x0000000403f87825 */ /* 0x042fe200078e02c4 */
[----:B------:R1:W-:Y:S03]  /*d3e0*/  STL.64 [R1+0x650], R182 ;  /* 0x000650b601007387 */ /* 0x0003e60000100a00 */
[C---:B------:R-:W-:Y:S01]  /*d3f0*/  IMAD.WIDE R196, R3.reuse, 0x4, R194 ;  /* 0x0000000403c47825 */ /* 0x040fe200078e02c2 */
[----:B------:R-:W-:Y:S03]  /*d400*/  STL.64 [R1+0x630], R248 ;  /* 0x000630f801007387 */ /* 0x000fe60000100a00 */
[C---:B----4-:R-:W-:Y:S01]  /*d410*/  IMAD.WIDE R194, R3.reuse, 0x4, R188 ;  /* 0x0000000403c27825 */ /* 0x050fe200078e02bc */
[----:B------:R-:W-:Y:S04]  /*d420*/  STL.64 [R1+0x610], R196 ;  /* 0x000610c401007387 */ /* 0x000fe80000100a00 */
[----:B------:R-:W4:Y:S04]  /*d430*/  LDL.LU.64 R188, [R1+0x48] ;  /* 0x0000480001bc7983 */ /* 0x000f280000300a00 */
[----:B------:R2:W-:Y:S04]  /*d440*/  LDGSTS.E [R11+-0x77400], [R186.64], P6 ;  /* 0x88c00000ba0b7fae */ /* 0x0005e8000b121848 */
[----:B------:R-:W-:Y:S04]  /*d450*/  STL.64 [R1+0x5f0], R194 ;  /* 0x0005f0c201007387 */ /* 0x000fe80000100a00 */
[----:B------:R1:W-:Y:S04]  /*d460*/  LDGSTS.E [R10+-0x76c00], [R182.64], P6 ;  /* 0x89400000b60a7fae */ /* 0x0003e8000b121848 */
[----:B--2---:R-:W2:Y:S04]  /*d470*/  LDL.LU.64 R186, [R1+0x28] ;  /* 0x0000280001ba7983 */ /* 0x004ea80000300a00 */
[----:B------:R2:W-:Y:S04]  /*d480*/  LDGSTS.E [R9+-0x76400], [R248.64], P6 ;  /* 0x89c00000f8097fae */ /* 0x0005e8000b121848 */
[----:B-1----:R-:W2:Y:S01]  /*d490*/  LDL.LU.64 R182, [R1+0x8] ;  /* 0x0000080001b67983 */ /* 0x002ea20000300a00 */
[----:B---3--:R-:W-:-:S03]  /*d4a0*/  IMAD.WIDE R192, R3, 0x4, R192 ;  /* 0x0000000403c07825 */ /* 0x008fc600078e02c0 */
[----:B------:R1:W-:Y:S04]  /*d4b0*/  LDGSTS.E [R8+-0x75c00], [R196.64], P6 ;  /* 0x8a400000c4087fae */ /* 0x0003e8000b121848 */
[----:B------:R-:W-:Y:S04]  /*d4c0*/  STL.64 [R1+0x5d0], R192 ;  /* 0x0005d0c001007387 */ /* 0x000fe80000100a00 */
[----:B------:R3:W-:Y:S01]  /*d4d0*/  LDGSTS.E [R0+-0x75400], [R194.64], P6 ;  /* 0x8ac00000c2007fae */ /* 0x0007e2000b121848 */
[----:B------:R-:W-:-:S03]  /*d4e0*/  IMAD.WIDE R190, R3, 0x4, R190 ;  /* 0x0000000403be7825 */ /* 0x000fc600078e02be */
[----:B------:R1:W-:Y:S01]  /*d4f0*/  LDGSTS.E [R11+-0x74c00], [R192.64], P6 ;  /* 0x8b400000c00b7fae */ /* 0x0003e2000b121848 */
[----:B------:R-:W-:-:S03]  /*d500*/  IMAD.WIDE R180, R3, 0x4, R180 ;  /* 0x0000000403b47825 */ /* 0x000fc600078e02b4 */
[----:B------:R1:W-:Y:S01]  /*d510*/  STL.64 [R1+0x5b0], R190 ;  /* 0x0005b0be01007387 */ /* 0x0003e20000100a00 */
[----:B------:R-:W-:-:S03]  /*d520*/  IMAD.WIDE R178, R3, 0x4, R178 ;  /* 0x0000000403b27825 */ /* 0x000fc600078e02b2 */
[----:B------:R-:W-:Y:S04]  /*d530*/  STL.64 [R1+0x590], R180 ;  /* 0x000590b401007387 */ /* 0x000fe80000100a00 */
[----:B------:R1:W-:Y:S01]  /*d540*/  LDGSTS.E [R10+-0x74400], [R190.64], P6 ;  /* 0x8bc00000be0a7fae */ /* 0x0003e2000b121848 */
[----:B------:R-:W-:-:S03]  /*d550*/  IMAD.WIDE R176, R3, 0x4, R176 ;  /* 0x0000000403b07825 */ /* 0x000fc600078e02b0 */
[----:B------:R-:W-:Y:S04]  /*d560*/  STL.64 [R1+0x570], R178 ;  /* 0x000570b201007387 */ /* 0x000fe80000100a00 */
[----:B------:R1:W-:Y:S04]  /*d570*/  LDGSTS.E [R9+-0x73c00], [R180.64], P6 ;  /* 0x8c400000b4097fae */ /* 0x0003e8000b121848 */
[----:B------:R3:W-:Y:S04]  /*d580*/  STL.64 [R1+0x550], R176 ;  /* 0x000550b001007387 */ /* 0x0007e80000100a00 */
[----:B------:R3:W-:Y:S04]  /*d590*/  LDGSTS.E [R8+-0x73400], [R178.64], P6 ;  /* 0x8cc00000b2087fae */ /* 0x0007e8000b121848 */
[----:B-1----:R-:W2:Y:S04]  /*d5a0*/  LDL.LU.64 R190, [R1+0x1a0] ;  /* 0x0001a00001be7983 */ /* 0x002ea80000300a00 */
[----:B------:R3:W-:Y:S04]  /*d5b0*/  LDGSTS.E [R0+-0x72c00], [R176.64], P6 ;  /* 0x8d400000b0007fae */ /* 0x0007e8000b121848 */
[----:B---3--:R-:W2:Y:S04]  /*d5c0*/  LDL.LU.64 R176, [R1+0x180] ;  /* 0x0001800001b07983 */ /* 0x008ea80000300a00 */
[----:B------:R-:W2:Y:S04]  /*d5d0*/  LDL.LU.64 R196, [R1+0x160] ;  /* 0x0001600001c47983 */ /* 0x000ea80000300a00 */
[----:B------:R-:W2:Y:S04]  /*d5e0*/  LDL.LU.64 R180, [R1+0x140] ;  /* 0x0001400001b47983 */ /* 0x000ea80000300a00 */
[----:B------:R-:W2:Y:S04]  /*d5f0*/  LDL.LU.64 R178, [R1+0x120] ;  /* 0x0001200001b27983 */ /* 0x000ea80000300a00 */
[----:B------:R-:W1:Y:S01]  /*d600*/  S2R R184, SR_TID.X ;  /* 0x0000000000b87919 */ /* 0x000e620000002100 */
[----:B------:R-:W-:-:S04]  /*d610*/  IMAD.WIDE R14, R3, 0x4, R14 ;  /* 0x00000004030e7825 */ /* 0x000fc800078e020e */
[----:B------:R-:W-:-:S04]  /*d620*/  IMAD.WIDE R12, R3, 0x4, R12 ;  /* 0x00000004030c7825 */ /* 0x000fc800078e020c */
[----:B------:R-:W-:Y:S01]  /*d630*/  IMAD.SHL.U32 R185, R185, 0x4, RZ ;  /* 0x00000004b9b97824 */ /* 0x000fe200078e00ff */
[----:B-1----:R-:W-:-:S04]  /*d640*/  SHF.R.S32.HI R184, RZ, 0x6, R184 ;  /* 0x00000006ffb87819 */ /* 0x002fc800000114b8 */
[----:B------:R-:W-:-:S04]  /*d650*/  SGXT R184, R184, 0x1 ;  /* 0x00000001b8b8781a */ /* 0x000fc80000000200 */
[----:B------:R-:W-:-:S04]  /*d660*/  LOP3.LUT R185, R185, 0x110, R184, 0x78, !PT ;  /* 0x00000110b9b97812 */ /* 0x000fc800078e78b8 */
[----:B------:R-:W-:Y:S01]  /*d670*/  LOP3.LUT R185, R185, 0x60, RZ, 0x3c, !PT ;  /* 0x00000060b9b97812 */ /* 0x000fe200078e3cff */
[----:B----4-:R-:W-:-:S05]  /*d680*/  IMAD.WIDE R188, R3, 0x4, R188 ;  /* 0x0000000403bc7825 */ /* 0x010fca00078e02bc */
[----:B------:R1:W-:Y:S04]  /*d690*/  STL.64 [R1+0x530], R188 ;  /* 0x000530bc01007387 */ /* 0x0003e80000100a00 */
[----:B------:R1:W-:Y:S01]  /*d6a0*/  LDGSTS.E [R11+-0x72400], [R188.64], P6 ;  /* 0x8dc00000bc0b7fae */ /* 0x0003e2000b121848 */
[----:B--2---:R-:W-:-:S04]  /*d6b0*/  IMAD.WIDE R186, R3, 0x4, R186 ;  /* 0x0000000403ba7825 */ /* 0x004fc800078e02ba */
[----:B------:R-:W-:Y:S01]  /*d6c0*/  IMAD.WIDE R182, R3, 0x4, R182 ;  /* 0x0000000403b67825 */ /* 0x000fe200078e02b6 */
[----:B------:R2:W-:Y:S04]  /*d6d0*/  STL.64 [R1+0x510], R186 ;  /* 0x000510ba01007387 */ /* 0x0005e80000100a00 */
[----:B------:R4:W-:Y:S04]  /*d6e0*/  STL.64 [R1+0x4f0], R182 ;  /* 0x0004f0b601007387 */ /* 0x0009e80000100a00 */
[----:B------:R1:W-:Y:S04]  /*d6f0*/  STL.64 [R1+0x4d0], R14 ;  /* 0x0004d00e01007387 */ /* 0x0003e80000100a00 */
[----:B------:R2:W-:Y:S04]  /*d700*/  STL.64 [R1+0x4b0], R12 ;  /* 0x0004b00c01007387 */ /* 0x0005e80000100a00 */
[----:B------:R2:W-:Y:S04]  /*d710*/  LDGSTS.E [R10+-0x71c00], [R186.64], P6 ;  /* 0x8e400000ba0a7fae */ /* 0x0005e8000b121848 */
[----:B-1----:R-:W3:Y:S04]  /*d720*/  LDL.LU.64 R188, [R1+0x100] ;  /* 0x0001000001bc7983 */ /* 0x002ee80000300a00 */
[----:B------:R4:W-:Y:S04]  /*d730*/  LDGSTS.E [R9+-0x71400], [R182.64], P6 ;  /* 0x8ec00000b6097fae */ /* 0x0009e8000b121848 */
[----:B--2---:R-:W2:Y:S01]  /*d740*/  LDL.LU.64 R186, [R1+0xe0] ;  /* 0x0000e00001ba7983 */ /* 0x004ea20000300a00 */
[----:B------:R-:W-:-:S03]  /*d750*/  IADD3 R11, R185, 0x100000, RZ ;  /* 0x00100000b90b7810 */ /* 0x000fc60007ffe0ff */
[----:B------:R1:W-:Y:S04]  /*d760*/  LDGSTS.E [R8+-0x70c00], [R14.64], P6 ;  /* 0x8f4000000e087fae */ /* 0x0003e8000b121848 */
[----:B----4-:R-:W4:Y:S04]  /*d770*/  LDL.LU.64 R182, [R1+0xc0] ;  /* 0x0000c00001b67983 */ /* 0x010f280000300a00 */
[----:B------:R-:W4:Y:S04]  /*d780*/  LDL.LU.64 R194, [R1+0xa0] ;  /* 0x0000a00001c27983 */ /* 0x000f280000300a00 */
[----:B------:R-:W4:Y:S01]  /*d790*/  LDL.LU.64 R192, [R1+0x80] ;  /* 0x0000800001c07983 */ /* 0x000f220000300a00 */
[----:B------:R-:W-:-:S03]  /*d7a0*/  IADD3 R10, R185, 0x100000, RZ ;  /* 0x00100000b90a7810 */ /* 0x000fc60007ffe0ff */
[----:B------:R1:W-:Y:S01]  /*d7b0*/  LDGSTS.E [R0+-0x70400], [R12.64], P6 ;  /* 0x8fc000000c007fae */ /* 0x0003e2000b121848 */
[----:B------:R-:W-:-:S05]  /*d7c0*/  IMAD.WIDE R190, R3, 0x4, R190 ;  /* 0x0000000403be7825 */ /* 0x000fca00078e02be */
[----:B------:R1:W-:Y:S04]  /*d7d0*/  STL.64 [R1+0x678], R190 ;  /* 0x000678be01007387 */ /* 0x0003e80000100a00 */
[----:B------:R1:W-:Y:S01]  /*d7e0*/  LDGSTS.E [R11+-0x77a00], [R190.64], P6 ;  /* 0x88600000be0b7fae */ /* 0x0003e2000b121848 */
[----:B------:R-:W-:-:S04]  /*d7f0*/  IMAD.WIDE R176, R3, 0x4, R176 ;  /* 0x0000000403b07825 */ /* 0x000fc800078e02b0 */
[C---:B------:R-:W-:Y:S01]  /*d800*/  IMAD.WIDE R196, R3.reuse, 0x4, R196 ;  /* 0x0000000403c47825 */ /* 0x040fe200078e02c4 */
[----:B------:R1:W-:Y:S03]  /*d810*/  LDGSTS.E [R10+-0x77200], [R176.64], P6 ;  /* 0x88e00000b00a7fae */ /* 0x0003e6000b121848 */
[C---:B-1----:R-:W-:Y:S02]  /*d820*/  IMAD.WIDE R14, R3.reuse, 0x4, R180 ;  /* 0x00000004030e7825 */ /* 0x042fe400078e02b4 */
[----:B------:R-:W4:Y:S02]  /*d830*/  LDL.LU.64 R180, [R1+0x60] ;  /* 0x0000600001b47983 */ /* 0x000f240000300a00 */
[----:B------:R-:W-:Y:S02]  /*d840*/  IMAD.WIDE R12, R3, 0x4, R178 ;  /* 0x00000004030c7825 */ /* 0x000fe400078e02b2 */
[----:B------:R1:W-:Y:S04]  /*d850*/  STL.64 [R1+0x660], R176 ;  /* 0x000660b001007387 */ /* 0x0003e80000100a00 */
[----:B------:R-:W-:Y:S04]  /*d860*/  STL.64 [R1+0x648], R196 ;  /* 0x000648c401007387 */ /* 0x000fe80000100a00 */
[----:B------:R-:W4:Y:S04]  /*d870*/  LDL.LU.64 R178, [R1+0x40] ;  /* 0x0000400001b27983 */ /* 0x000f280000300a00 */
[----:B------:R1:W-:Y:S04]  /*d880*/  STL.64 [R1+0x628], R14 ;  /* 0x0006280e01007387 */ /* 0x0003e80000100a00 */
[----:B------:R2:W-:Y:S04]  /*d890*/  STL.64 [R1+0x608], R12 ;  /* 0x0006080c01007387 */ /* 0x0005e80000100a00 */
[----:B------:R-:W4:Y:S04]  /*d8a0*/  LDL.LU.64 R190, [R1+0x20] ;  /* 0x0000200001be7983 */ /* 0x000f280000300a00 */
[----:B-1----:R-:W4:Y:S01]  /*d8b0*/  LDL.LU.64 R176, [R1] ;  /* 0x0000000001b07983 */ /* 0x002f220000300a00 */
[----:B------:R-:W-:-:S02]  /*d8c0*/  IADD3 R9, R185, 0x100000, RZ ;  /* 0x00100000b9097810 */ /* 0x000fc40007ffe0ff */
[C---:B------:R-:W-:Y:S02]  /*d8d0*/  IADD3 R8, R185.reuse, 0x100000, RZ ;  /* 0x00100000b9087810 */ /* 0x040fe40007ffe0ff */
[----:B------:R-:W-:Y:S01]  /*d8e0*/  IADD3 R0, R185, 0x100000, RZ ;  /* 0x00100000b9007810 */ /* 0x000fe20007ffe0ff */
[----:B------:R1:W-:Y:S04]  /*d8f0*/  LDGSTS.E [R9+-0x76a00], [R196.64], P6 ;  /* 0x89600000c4097fae */ /* 0x0003e8000b121848 */
[----:B------:R1:W-:Y:S04]  /*d900*/  LDGSTS.E [R8+-0x76200], [R14.64], P6 ;  /* 0x89e000000e087fae */ /* 0x0003e8000b121848 */
[----:B------:R1:W-:Y:S01]  /*d910*/  LDGSTS.E [R0+-0x75a00], [R12.64], P6 ;  /* 0x8a6000000c007fae */ /* 0x0003e2000b121848 */
[----:B---3--:R-:W-:-:S04]  /*d920*/  IMAD.WIDE R188, R3, 0x4, R188 ;  /* 0x0000000403bc7825 */ /* 0x008fc800078e02bc */
[C---:B--2---:R-:W-:Y:S01]  /*d930*/  IMAD.WIDE R186, R3.reuse, 0x4, R186 ;  /* 0x0000000403ba7825 */ /* 0x044fe200078e02ba */
[----:B------:R-:W-:Y:S03]  /*d940*/  STL.64 [R1+0x5e8], R188 ;  /* 0x0005e8bc01007387 */ /* 0x000fe60000100a00 */
[C---:B----4-:R-:W-:Y:S01]  /*d950*/  IMAD.WIDE R182, R3.reuse, 0x4, R182 ;  /* 0x0000000403b67825 */ /* 0x050fe200078e02b6 */
[----:B------:R-:W-:Y:S03]  /*d960*/  STL.64 [R1+0x5c8], R186 ;  /* 0x0005c8ba01007387 */ /* 0x000fe60000100a00 */
[C---:B-1----:R-:W-:Y:S01]  /*d970*/  IMAD.WIDE R14, R3.reuse, 0x4, R194 ;  /* 0x00000004030e7825 */ /* 0x042fe200078e02c2 */
[----:B------:R1:W-:Y:S03]  /*d980*/  LDGSTS.E [R11+-0x75200], [R188.64], P6 ;  /* 0x8ae00000bc0b7fae */ /* 0x0003e6000b121848 */
[C---:B------:R-:W-:Y:S01]  /*d990*/  IMAD.WIDE R12, R3.reuse, 0x4, R192 ;  /* 0x00000004030c7825 */ /* 0x040fe200078e02c0 */
[----:B------:R2:W-:Y:S04]  /*d9a0*/  STL.64 [R1+0x5a8], R182 ;  /* 0x0005a8b601007387 */ /* 0x0005e80000100a00 */
[----:B------:R3:W-:Y:S04]  /*d9b0*/  LDGSTS.E [R10+-0x74a00], [R186.64], P6 ;  /* 0x8b600000ba0a7fae */ /* 0x0007e8000b121848 */
[----:B------:R4:W-:Y:S04]  /*d9c0*/  STL.64 [R1+0x588], R14 ;  /* 0x0005880e01007387 */ /* 0x0009e80000100a00 */
[----:B------:R2:W-:Y:S04]  /*d9d0*/  LDGSTS.E [R9+-0x74200], [R182.64], P6 ;  /* 0x8be00000b6097fae */ /* 0x0005e8000b121848 */
[----:B------:R1:W-:Y:S04]  /*d9e0*/  STL.64 [R1+0x568], R12 ;  /* 0x0005680c01007387 */ /* 0x0003e80000100a00 */
[----:B------:R4:W-:Y:S04]  /*d9f0*/  LDGSTS.E [R8+-0x73a00], [R14.64], P6 ;  /* 0x8c6000000e087fae */ /* 0x0009e8000b121848 */
[----:B--2---:R-:W2:Y:S04]  /*da00*/  LDL.LU.64 R182, [R1+0x908] ;  /* 0x0009080001b67983 */ /* 0x004ea80000300a00 */
[----:B------:R3:W-:Y:S01]  /*da10*/  LDGSTS.E [R0+-0x73200], [R12.64], P6 ;  /* 0x8ce000000c007fae */ /* 0x0007e2000b121848 */
[----:B-1----:R-:W-:-:S03]  /*da20*/  IMAD.WIDE R188, R3, 0x4, R180 ;  /* 0x0000000403bc7825 */ /* 0x002fc600078e02b4 */
[----:B------:R-:W2:Y:S01]  /*da30*/  LDL.LU.64 R180, [R1+0x900] ;  /* 0x0009000001b47983 */ /* 0x000ea20000300a00 */
[----:B------:R-:W-:-:S03]  /*da40*/  IMAD.WIDE R6, R3, 0x4, R6 ;  /* 0x0000000403067825 */ /* 0x000fc600078e0206 */
[----:B------:R1:W-:Y:S01]  /*da50*/  LDGSTS.E [R11+-0x72a00], [R188.64], P6 ;  /* 0x8d600000bc0b7fae */ /* 0x0003e2000b121848 */
[----:B---3--:R-:W-:-:S03]  /*da60*/  IMAD.WIDE R186, R3, 0x4, R178 ;  /* 0x0000000403ba7825 */ /* 0x008fc600078e02b2 */
[----:B------:R-:W3:Y:S04]  /*da70*/  LDL.LU.64 R178, [R1+0x8f8] ;  /* 0x0008f80001b27983 */ /* 0x000ee80000300a00 */
[----:B------:R-:W-:Y:S04]  /*da80*/  STL.64 [R1+0x548], R188 ;  /* 0x000548bc01007387 */ /* 0x000fe80000100a00 */
[----:B------:R-:W-:Y:S01]  /*da90*/  STL.64 [R1+0x528], R186 ;  /* 0x000528ba01007387 */ /* 0x000fe20000100a00 */
[----:B----4-:R-:W-:-:S03]  /*daa0*/  IMAD.WIDE R14, R3, 0x4, R190 ;  /* 0x00000004030e7825 */ /* 0x010fc600078e02be */
[----:B------:R4:W-:Y:S01]  /*dab0*/  LDGSTS.E [R10+-0x72200], [R186.64], P6 ;  /* 0x8de00000ba0a7fae */ /* 0x0009e2000b121848 */
[----:B------:R-:W-:-:S03]  /*dac0*/  IMAD.WIDE R12, R3, 0x4, R176 ;  /* 0x00000004030c7825 */ /* 0x000fc600078e02b0 */
[----:B------:R-:W3:Y:S04]  /*dad0*/  LDL.LU.64 R176, [R1+0x8f0] ;  /* 0x0008f00001b07983 */ /* 0x000ee80000300a00 */
[----:B------:R-:W-:Y:S04]  /*dae0*/  STL.64 [R1+0x508], R14 ;  /* 0x0005080e01007387 */ /* 0x000fe80000100a00 */
[----:B------:R3:W-:Y:S04]  /*daf0*/  LDGSTS.E [R9+-0x71a00], [R14.64], P6 ;  /* 0x8e6000000e097fae */ /* 0x0007e8000b121848 */
[----:B------:R-:W-:Y:S04]  /*db00*/  STL.64 [R1+0x4e8], R12 ;  /* 0x0004e80c01007387 */ /* 0x000fe80000100a00 */
[----:B------:R2:W-:Y:S04]  /*db10*/  LDGSTS.E [R8+-0x71200], [R12.64], P6 ;  /* 0x8ee000000c087fae */ /* 0x0005e8000b121848 */
[----:B------:R1:W-:Y:S04]  /*db20*/  STL.64 [R1+0x4c8], R6 ;  /* 0x0004c80601007387 */ /* 0x0003e80000100a00 */
[----:B------:R1:W-:Y:S04]  /*db30*/  LDGSTS.E [R0+-0x70a00], [R6.64], P6 ;  /* 0x8f60000006007fae */ /* 0x0003e8000b121848 */
[----:B------:R-:W3:Y:S04]  /*db40*/  LDL.LU.64 R196, [R1+0x8e8] ;  /* 0x0008e80001c47983 */ /* 0x000ee80000300a00 */
[----:B------:R-:W3:Y:S01]  /*db50*/  LDL.LU.64 R190, [R1+0x8e0] ;  /* 0x0008e00001be7983 */ /* 0x000ee20000300a00 */
[----:B-1----:R-:W-:-:S03]  /*db60*/  IADD3 R6, R185, 0x100000, RZ ;  /* 0x00100000b9067810 */ /* 0x002fc60007ffe0ff */
[----:B------:R-:W3:Y:S01]  /*db70*/  LDL.LU.64 R188, [R1+0x8d8] ;  /* 0x0008d80001bc7983 */ /* 0x000ee20000300a00 */
[----:B------:R-:W-:Y:S02]  /*db80*/  MOV R185, 0x3f ;  /* 0x0000003f00b97802 */ /* 0x000fe40000000f00 */
[----:B------:R-:W-:Y:S01]  /*db90*/  SEL R0, RZ, 0x4, P3 ;  /* 0x00000004ff007807 */ /* 0x000fe20001800000 */
[----:B----4-:R-:W4:Y:S01]  /*dba0*/  LDL.LU.64 R186, [R1+0x8d0] ;  /* 0x0008d00001ba7983 */ /* 0x010f220000300a00 */
[----:B------:R-:W-:-:S04]  /*dbb0*/  IADD3 R185, R185, c[0x0][0x180], RZ ;  /* 0x00006000b9b97a10 */ /* 0x000fc80007ffe0ff */
[----:B------:R-:W-:Y:S02]  /*dbc0*/  ISETP.GT.AND P3, PT, R185, 0xbf, PT ;  /* 0x000000bfb900780c */ /* 0x000fe40003f64270 */
[----:B------:R-:W1:Y:S01]  /*dbd0*/  S2R R185, SR_TID.X ;  /* 0x0000000000b97919 */ /* 0x000e620000002100 */
[----:B------:R-:W-:-:S05]  /*dbe0*/  IMAD.WIDE R248, R3, 0x4, R4 ;  /* 0x0000000403f87825 */ /* 0x000fca00078e0204 */
[----:B------:R1:W-:Y:S04]  /*dbf0*/  LDGSTS.E [R6+-0x70200], [R248.64], P6 ;  /* 0x8fe00000f8067fae */ /* 0x0003e8000b121848 */
[----:B------:R-:W0:Y:S01]  /*dc00*/  LDGDEPBAR ;  /* 0x00000000000079af */ /* 0x000e220000000000 */
[----:B-1----:R-:W-:-:S03]  /*dc10*/  LOP3.LUT R250, R185, 0x7f, RZ, 0xc0, !PT ;  /* 0x0000007fb9fa7812 */ /* 0x002fc600078ec0ff */
[----:B------:R-:W4:Y:S01]  /*dc20*/  LDL.LU.64 R184, [R1+0x8c8] ;  /* 0x0008c80001b87983 */ /* 0x000f220000300a00 */
[----:B--2---:R-:W-:-:S03]  /*dc30*/  IMAD.WIDE R12, R2, 0x4, R182 ;  /* 0x00000004020c7825 */ /* 0x004fc600078e02b6 */
[----:B------:R-:W2:Y:S04]  /*dc40*/  LDL.LU.64 R182, [R1+0x8c0] ;  /* 0x0008c00001b67983 */ /* 0x000ea80000300a00 */
[----:B------:R1:W-:Y:S01]  /*dc50*/  STL.64 [R1+0x9e8], R12 ;  /* 0x0009e80c01007387 */ /* 0x0003e20000100a00 */
[----:B------:R-:W-:-:S03]  /*dc60*/  IMAD.WIDE R10, R2, 0x4, R180 ;  /* 0x00000004020a7825 */ /* 0x000fc600078e02b4 */
[----:B------:R-:W2:Y:S04]  /*dc70*/  LDL.LU.64 R180, [R1+0x8b8] ;  /* 0x0008b80001b47983 */ /* 0x000ea80000300a00 */
[----:B------:R1:W-:Y:S01]  /*dc80*/  STL.64 [R1+0x9e0], R10 ;  /* 0x0009e00a01007387 */ /* 0x0003e20000100a00 */
[----:B---3--:R-:W-:-:S05]  /*dc90*/  IMAD.WIDE R8, R2, 0x4, R178 ;  /* 0x0000000402087825 */ /* 0x008fca00078e02b2 */
[----:B------:R3:W-:Y:S04]  /*dca0*/  STL.64 [R1+0x9d8], R8 ;  /* 0x0009d80801007387 */ /* 0x0007e80000100a00 */
[----:B------:R-:W2:Y:S01]  /*dcb0*/  LDL.LU.64 R178, [R1+0x8b0] ;  /* 0x0008b00001b27983 */ /* 0x000ea20000300a00 */
[----:B------:R-:W-:-:S05]  /*dcc0*/  IMAD.WIDE R6, R2, 0x4, R176 ;  /* 0x0000000402067825 */ /* 0x000fca00078e02b0 */
[----:B------:R4:W-:Y:S04]  /*dcd0*/  STL.64 [R1+0x9d0], R6 ;  /* 0x0009d00601007387 */ /* 0x0009e80000100a00 */
[----:B------:R-:W2:Y:S04]  /*dce0*/  LDL.LU.64 R194, [R1+0x8a8] ;  /* 0x0008a80001c27983 */ /* 0x000ea80000300a00 */
[----:B------:R-:W2:Y:S04]  /*dcf0*/  LDL.LU.64 R192, [R1+0x8a0] ;  /* 0x0008a00001c07983 */ /* 0x000ea80000300a00 */
[----:B------:R-:W2:Y:S01]  /*dd00*/  LDL.LU.64 R176, [R1+0x898] ;  /* 0x0008980001b07983 */ /* 0x000ea20000300a00 */
[----:B------:R-:W-:-:S03]  /*dd10*/  IMAD.SHL.U32 R251, R250, 0x4, RZ ;  /* 0x00000004fafb7824 */ /* 0x000fc600078e00ff */
[----:B------:R-:W-:Y:S06]  /*dd20*/  BAR.SYNC.DEFER_BLOCKING 0x0 ;  /* 0x0000000000007b1d */ /* 0x000fec0000010000 */
[----:B------:R-:W-:Y:S01]  /*dd30*/  @!PT LDS RZ, [RZ] ;  /* 0x00000000fffff984 */ /* 0x000fe20000000800 */
[----:B------:R-:W-:Y:S01]  /*dd40*/  @!PT LDS RZ, [RZ] ;  /* 0x00000000fffff984 */ /* 0x000fe20000000800 */
[----:B------:R-:W-:Y:S01]  /*dd50*/  @!PT LDS RZ, [RZ] ;  /* 0x00000000fffff984 */ /* 0x000fe20000000800 */
[----:B------:R1:W-:Y:S04]  /*dd60*/  LDGSTS.E [R251+0x40000], [R12.64], !P4 ;  /* 0x400000000cfb7fae */ /* 0x0003e8000e121848 */
[----:B------:R3:W-:Y:S04]  /*dd70*/  LDGSTS.E [R251+0x40200], [R10.64], !P4 ;  /* 0x402000000afb7fae */ /* 0x0007e8000e121848 */
[----:B------:R3:W-:Y:S01]  /*dd80*/  LDGSTS.E [R251+0x40400], [R8.64], !P4 ;  /* 0x4040000008fb7fae */ /* 0x0007e2000e121848 */
[----:B-1----:R-:W-:-:S03]  /*dd90*/  IMAD.WIDE R12, R2, 0x4, R196 ;  /* 0x00000004020c7825 */ /* 0x002fc600078e02c4 */
[----:B------:R4:W-:Y:S01]  /*dda0*/  LDGSTS.E [R251+0x40600], [R6.64], !P4 ;  /* 0x4060000006fb7fae */ /* 0x0009e2000e121848 */
[----:B---3--:R-:W-:-:S03]  /*ddb0*/  IMAD.WIDE R10, R2, 0x4, R190 ;  /* 0x00000004020a7825 */ /* 0x008fc600078e02be */
[----:B------:R1:W-:Y:S01]  /*ddc0*/  LDGSTS.E [R251+0x42000], [R12.64], !P5 ;  /* 0x420000000cfb7fae */ /* 0x0003e2000e921848 */
[----:B------:R-:W-:-:S03]  /*ddd0*/  IMAD.WIDE R8, R2, 0x4, R188 ;  /* 0x0000000402087825 */ /* 0x000fc600078e02bc */
[----:B------:R-:W3:Y:S01]  /*dde0*/  LDL.LU.64 R190, [R1+0x890] ;  /* 0x0008900001be7983 */ /* 0x000ee20000300a00 */
[----:B----4-:R-:W-:-:S03]  /*ddf0*/  IMAD.WIDE R6, R2, 0x4, R186 ;  /* 0x0000000402067825 */ /* 0x010fc600078e02ba */
[----:B------:R1:W-:Y:S04]  /*de00*/  STL.64 [R1+0x9c8], R12 ;  /* 0x0009c80c01007387 */ /* 0x0003e80000100a00 */
[----:B------:R2:W-:Y:S04]  /*de10*/  STL.64 [R1+0x9c0], R10 ;  /* 0x0009c00a01007387 */ /* 0x0005e80000100a00 */
[----:B------:R4:W-:Y:S04]  /*de20*/  STL.64 [R1+0x9b8], R8 ;  /* 0x0009b80801007387 */ /* 0x0009e80000100a00 */
[----:B------:R2:W-:Y:S01]  /*de30*/  STL.64 [R1+0x9b0], R6 ;  /* 0x0009b00601007387 */ /* 0x0005e20000100a00 */
[----:B-1----:R-:W-:-:S03]  /*de40*/  IMAD.WIDE R12, R2, 0x4, R184 ;  /* 0x00000004020c7825 */ /* 0x002fc600078e02b8 */
[----:B------:R-:W3:Y:S04]  /*de50*/  LDL.LU.64 R188, [R1+0x888] ;  /* 0x0008880001bc7983 */ /* 0x000ee80000300a00 */
[----:B------:R2:W-:Y:S04]  /*de60*/  LDGSTS.E [R251+0x42200], [R10.64], !P5 ;  /* 0x422000000afb7fae */ /* 0x0005e8000e921848 */
[----:B------:R-:W3:Y:S04]  /*de70*/  LDL.LU.64 R186, [R1+0x880] ;  /* 0x0008800001ba7983 */ /* 0x000ee80000300a00 */
[----:B------:R4:W-:Y:S04]  /*de80*/  LDGSTS.E [R251+0x42400], [R8.64], !P5 ;  /* 0x4240000008fb7fae */ /* 0x0009e8000e921848 */
[----:B------:R-:W3:Y:S04]  /*de90*/  LDL.LU.64 R184, [R1+0x878] ;  /* 0x0008780001b87983 */ /* 0x000ee80000300a00 */
[----:B------:R1:W-:Y:S04]  /*dea0*/  LDGSTS.E [R251+0x42600], [R6.64], !P5 ;  /* 0x4260000006fb7fae */ /* 0x0003e8000e921848 */
[----:B------:R1:W-:Y:S01]  /*deb0*/  LDGSTS.E [R251+0x44000], [R12.64], !P0 ;  /* 0x440000000cfb7fae */ /* 0x0003e2000c121848 */
[----:B--2---:R-:W-:-:S03]  /*dec0*/  IMAD.WIDE R10, R2, 0x4, R182 ;  /* 0x00000004020a7825 */ /* 0x004fc600078e02b6 */
[----:B------:R-:W2:Y:S04]  /*ded0*/  LDL.LU.64 R182, [R1+0x870] ;  /* 0x0008700001b67983 */ /* 0x000ea80000300a00 */
[----:B------:R1:W-:Y:S04]  /*dee0*/  STL.64 [R1+0x9a8], R12 ;  /* 0x0009a80c01007387 */ /* 0x0003e80000100a00 */
[----:B------:R1:W-:Y:S04]  /*def0*/  STL.64 [R1+0x9a0], R10 ;  /* 0x0009a00a01007387 */ /* 0x0003e80000100a00 */
[----:B------:R1:W-:Y:S01]  /*df00*/  LDGSTS.E [R251+0x44200], [R10.64], !P0 ;  /* 0x442000000afb7fae */ /* 0x0003e2000c121848 */
[----:B----4-:R-:W-:-:S05]  /*df10*/  IMAD.WIDE R8, R2, 0x4, R180 ;  /* 0x0000000402087825 */ /* 0x010fca00078e02b4 */
[----:B------:R4:W-:Y:S04]  /*df20*/  STL.64 [R1+0x998], R8 ;  /* 0x0009980801007387 */ /* 0x0009e80000100a00 */
[----:B------:R4:W-:Y:S01]  /*df30*/  LDGSTS.E [R251+0x44400], [R8.64], !P0 ;  /* 0x4440000008fb7fae */ /* 0x0009e2000c121848 */
[----:B-1----:R-:W-:-:S05]  /*df40*/  IMAD.WIDE R6, R2, 0x4, R178 ;  /* 0x0000000402067825 */ /* 0x002fca00078e02b2 */
[----:B------:R3:W-:Y:S04]  /*df50*/  STL.64 [R1+0x990], R6 ;  /* 0x0009900601007387 */ /* 0x0007e80000100a00 */
[----:B------:R-:W2:Y:S04]  /*df60*/  LDL.LU.64 R180, [R1+0x868] ;  /* 0x0008680001b47983 */ /* 0x000ea80000300a00 */
[----:B------:R-:W2:Y:S01]  /*df70*/  LDL.LU.64 R178, [R1+0x860] ;  /* 0x0008600001b27983 */ /* 0x000ea20000300a00 */
[----:B------:R-:W-:-:S03]  /*df80*/  IMAD.WIDE R12, R2, 0x4, R194 ;  /* 0x00000004020c7825 */ /* 0x000fc600078e02c2 */
[----:B------:R3:W-:Y:S01]  /*df90*/  LDGSTS.E [R251+0x44600], [R6.64], !P0 ;  /* 0x4460000006fb7fae */ /* 0x0007e2000c121848 */
[----:B------:R-:W-:-:S03]  /*dfa0*/  IMAD.WIDE R10, R2, 0x4, R192 ;  /* 0x00000004020a7825 */ /* 0x000fc600078e02c0 */
[----:B------:R1:W-:Y:S01]  /*dfb0*/  LDGSTS.E [R251+0x46000], [R12.64], !P1 ;  /* 0x460000000cfb7fae */ /* 0x0003e2000c921848 */
[----:B----4-:R-:W-:-:S03]  /*dfc0*/  IMAD.WIDE R8, R2, 0x4, R176 ;  /* 0x0000000402087825 */ /* 0x010fc600078e02b0 */
[----:B------:R-:W4:Y:S04]  /*dfd0*/  LDL.LU.64 R192, [R1+0x858] ;  /* 0x0008580001c07983 */ /* 0x000f280000300a00 */
[----:B------:R1:W-:Y:S04]  /*dfe0*/  STL.64 [R1+0x988], R12 ;  /* 0x0009880c01007387 */ /* 0x0003e80000100a00 */
[----:B------:R-:W4:Y:S04]  /*dff0*/  LDL.LU.64 R176, [R1+0x850] ;  /* 0x0008500001b07983 */ /* 0x000f280000300a00 */
[----:B------:R1:W-:Y:S04]  /*e000*/  STL.64 [R1+0x980], R10 ;  /* 0x0009800a01007387 */ /* 0x0003e80000100a00 */
[----:B------:R1:W-:Y:S04]  /*e010*/  STL.64 [R1+0x978], R8 ;  /* 0x0009780801007387 */ /* 0x0003e80000100a00 */
[----:B------:R1:W-:Y:S04]  /*e020*/  LDGSTS.E [R251+0x46200], [R10.64], !P1 ;  /* 0x462000000afb7fae */ /* 0x0003e8000c921848 */
[----:B------:R1:W-:Y:S01]  /*e030*/  LDGSTS.E [R251+0x46400], [R8.64], !P1 ;  /* 0x4640000008fb7fae */ /* 0x0003e2000c921848 */
[----:B---3--:R-:W-:-:S05]  /*e040*/  IMAD.WIDE R6, R2, 0x4, R190 ;  /* 0x0000000402067825 */ /* 0x008fca00078e02be */
[----:B------:R2:W-:Y:S04]  /*e050*/  STL.64 [R1+0x970], R6 ;  /* 0x0009700601007387 */ /* 0x0005e80000100a00 */
[----:B------:R-:W2:Y:S04]  /*e060*/  LDL.LU.64 R194, [R1+0x848] ;  /* 0x0008480001c27983 */ /* 0x000ea80000300a00 */
[----:B------:R2:W-:Y:S04]  /*e070*/  LDGSTS.E [R251+0x46600], [R6.64], !P1 ;  /* 0x4660000006fb7fae */ /* 0x0005e8000c921848 */
[----:B------:R-:W2:Y:S01]  /*e080*/  LDL.LU.64 R190, [R1+0x840] ;  /* 0x0008400001be7983 */ /* 0x000ea20000300a00 */
[----:B-1----:R-:W-:-:S03]  /*e090*/  IMAD.WIDE R12, R2, 0x4, R188 ;  /* 0x00000004020c7825 */ /* 0x002fc600078e02bc */
[----:B------:R-:W2:Y:S04]  /*e0a0*/  LDL.LU.64 R188, [R1+0x838] ;  /* 0x0008380001bc7983 */ /* 0x000ea80000300a00 */
[----:B------:R1:W-:Y:S01]  /*e0b0*/  LDGSTS.E [R251+0x48000], [R12.64], !P2 ;  /* 0x480000000cfb7fae */ /* 0x0003e2000d121848 */
[----:B------:R-:W-:-:S03]  /*e0c0*/  IMAD.WIDE R10, R2, 0x4, R186 ;  /* 0x00000004020a7825 */ /* 0x000fc600078e02ba */
[----:B------:R-:W2:Y:S01]  /*e0d0*/  LDL.LU.64 R186, [R1+0x830] ;  /* 0x0008300001ba7983 */ /* 0x000ea20000300a00 */
[----:B------:R-:W-:-:S03]  /*e0e0*/  IMAD.WIDE R8, R2, 0x4, R184 ;  /* 0x0000000402087825 */ /* 0x000fc600078e02b8 */
[----:B------:R1:W-:Y:S04]  /*e0f0*/  STL.64 [R1+0x968], R12 ;  /* 0x0009680c01007387 */ /* 0x0003e80000100a00 */
[----:B------:R1:W-:Y:S04]  /*e100*/  STL.64 [R1+0x960], R10 ;  /* 0x0009600a01007387 */ /* 0x0003e80000100a00 */
[----:B------:R4:W-:Y:S04]  /*e110*/  STL.64 [R1+0x958], R8 ;  /* 0x0009580801007387 */ /* 0x0009e80000100a00 */
[----:B------:R1:W-:Y:S04]  /*e120*/  LDGSTS.E [R251+0x48200], [R10.64], !P2 ;  /* 0x482000000afb7fae */ /* 0x0003e8000d121848 */
[----:B------:R4:W-:Y:S01]  /*e130*/  LDGSTS.E [R251+0x48400], [R8.64], !P2 ;  /* 0x4840000008fb7fae */ /* 0x0009e2000d121848 */
[----:B--2---:R-:W-:-:S05]  /*e140*/  IMAD.WIDE R6, R2, 0x4, R182 ;  /* 0x0000000402067825 */ /* 0x004fca00078e02b6 */
[----:B------:R2:W-:Y:S04]  /*e150*/  STL.64 [R1+0x928], R6 ;  /* 0x0009280601007387 */ /* 0x0005e80000100a00 */
[----:B------:R-:W3:Y:S04]  /*e160*/  LDL.LU.64 R184, [R1+0x828] ;  /* 0x0008280001b87983 */ /* 0x000ee80000300a00 */
[----:B------:R-:W3:Y:S04]  /*e170*/  LDL.LU.64 R182, [R1+0x820] ;  /* 0x0008200001b67983 */ /* 0x000ee80000300a00 */
[----:B------:R2:W-:Y:S01]  /*e180*/  LDGSTS.E [R251+0x48600], [R6.64], !P2 ;  /* 0x4860000006fb7fae */ /* 0x0005e2000d121848 */
[----:B-1----:R-:W-:-:S03]  /*e190*/  IMAD.WIDE R12, R2, 0x4, R180 ;  /* 0x00000004020c7825 */ /* 0x002fc600078e02b4 */
[----:B------:R-:W3:Y:S01]  /*e1a0*/  LDL.LU.64 R180, [R1+0x818] ;  /* 0x0008180001b47983 */ /* 0x000ee20000300a00 */
[----:B------:R-:W-:-:S03]  /*e1b0*/  IMAD.WIDE R10, R2, 0x4, R178 ;  /* 0x00000004020a7825 */ /* 0x000fc600078e02b2 */
[----:B------:R-:W3:Y:S04]  /*e1c0*/  LDL.LU.64 R178, [R1+0x810] ;  /* 0x0008100001b27983 */ /* 0x000ee80000300a00 */
[----:B------:R1:W-:Y:S01]  /*e1d0*/  STL.64 [R1+0x920], R12 ;  /* 0x0009200c01007387 */ /* 0x0003e20000100a00 */
[----:B----4-:R-:W-:-:S03]  /*e1e0*/  IMAD.WIDE R8, R2, 0x4, R192 ;  /* 0x0000000402087825 */ /* 0x010fc600078e02c0 */
[----:B------:R4:W-:Y:S01]  /*e1f0*/  STL.64 [R1+0x910], R10 ;  /* 0x0009100a01007387 */ /* 0x0009e20000100a00 */
[----:B--2---:R-:W-:-:S03]  /*e200*/  IMAD.WIDE R6, R2, 0x4, R176 ;  /* 0x0000000402067825 */ /* 0x004fc600078e02b0 */
[----:B------:R2:W-:Y:S04]  /*e210*/  STL.64 [R1+0x908], R8 ;  /* 0x0009080801007387 */ /* 0x0005e80000100a00 */
[----:B------:R1:W-:Y:S04]  /*e220*/  STL.64 [R1+0x900], R6 ;  /* 0x0009000601007387 */ /* 0x0003e80000100a00 */
[----:B------:R-:W3:Y:S04]  /*e230*/  LDL.LU.64 R196, [R1+0x808] ;  /* 0x0008080001c47983 */ /* 0x000ee80000300a00 */
[----:B------:R-:W3:Y:S04]  /*e240*/  LDL.LU.64 R192, [R1+0x800] ;  /* 0x0008000001c07983 */ /* 0x000ee80000300a00 */
[----:B------:R-:W3:Y:S01]  /*e250*/  LDL.LU.64 R176, [R1+0x7f8] ;  /* 0x0007f80001b07983 */ /* 0x000ee20000300a00 */
[----:B------:R-:W-:-:S05]  /*e260*/  IMAD.MOV.U32 R252, RZ, RZ, c[0x0][0x180] ;  /* 0x00006000fffc7624 */ /* 0x000fca00078e00ff */
[----:B------:R-:W-:-:S04]  /*e270*/  IADD3 R4, R252, -0x95, RZ ;  /* 0xffffff6bfc047810 */ /* 0x000fc80007ffe0ff */
[----:B------:R-:W-:Y:S02]  /*e280*/  ISETP.GE.U32.AND P6, PT, R4, 0x7fffff2c, PT ;  /* 0x7fffff2c0400780c */ /* 0x000fe40003fc6070 */
[----:B------:R-:W-:Y:S02]  /*e290*/  IADD3 R5, R252, -0x99, RZ ;  /* 0xffffff67fc057810 */ /* 0x000fe40007ffe0ff */
[----:B------:R-:W-:Y:S02]  /*e2a0*/  SEL R0, R0, RZ, P3 ;  /* 0x000000ff00007207 */ /* 0x000fe40001800000 */
[----:B------:R-:W-:Y:S02]  /*e2b0*/  ISETP.GE.U32.AND P3, PT, R5, 0x7fffff28, PT ;  /* 0x7fffff280500780c */ /* 0x000fe40003f66070 */
[----:B------:R-:W-:-:S05]  /*e2c0*/  IADD3 R4, R252, -0x9d, RZ ;  /* 0xffffff63fc047810 */ /* 0x000fca0007ffe0ff */
[----:B------:R1:W-:Y:S04]  /*e2d0*/  LDGSTS.E [R251+0x4a000], [R12.64], !P6 ;  /* 0x4a0000000cfb7fae */ /* 0x0003e8000f121848 */
[----:B------:R4:W-:Y:S04]  /*e2e0*/  LDGSTS.E [R251+0x4a200], [R10.64], !P6 ;  /* 0x4a2000000afb7fae */ /* 0x0009e8000f121848 */
[----:B------:R2:W-:Y:S01]  /*e2f0*/  LDGSTS.E [R251+0x4a400], [R8.64], !P6 ;  /* 0x4a40000008fb7fae */ /* 0x0005e2000f121848 */
[----:B-1----:R-:W-:-:S03]  /*e300*/  IMAD.WIDE R12, R2, 0x4, R194 ;  /* 0x00000004020c7825 */ /* 0x002fc600078e02c2 */
[----:B------:R1:W-:Y:S01]  /*e310*/  LDGSTS.E [R251+0x4a600], [R6.64], !P6 ;  /* 0x4a60000006fb7fae */ /* 0x0003e2000f121848 */
[----:B----4-:R-:W-:Y:S01]  /*e320*/  IMAD.WIDE R10, R2, 0x4, R190 ;  /* 0x00000004020a7825 */ /* 0x010fe200078e02be */
[----:B------:R-:W-:Y:S02]  /*e330*/  ISETP.GE.U32.AND P4, PT, R4, 0x7fffff24, PT ;  /* 0x7fffff240400780c */ /* 0x000fe40003f86070 */
[----:B------:R-:W4:Y:S01]  /*e340*/  LDL.LU.64 R190, [R1+0x7f0] ;  /* 0x0007f00001be7983 */ /* 0x000f220000300a00 */
[----:B--2---:R-:W-:-:S03]  /*e350*/  IMAD.WIDE R8, R2, 0x4, R188 ;  /* 0x0000000402087825 */ /* 0x004fc600078e02bc */
[----:B------:R3:W-:Y:S04]  /*e360*/  STL.64 [R1+0x8f8], R12 ;  /* 0x0008f80c01007387 */ /* 0x0007e80000100a00 */
[----:B------:R2:W-:Y:S01]  /*e370*/  STL.64 [R1+0x8f0], R10 ;  /* 0x0008f00a01007387 */ /* 0x0005e20000100a00 */
[----:B-1----:R-:W-:-:S03]  /*e380*/  IMAD.WIDE R6, R2, 0x4, R186 ;  /* 0x0000000402067825 */ /* 0x002fc600078e02ba */
[----:B------:R3:W-:Y:S04]  /*e390*/  LDGSTS.E [R251+0x4c000], [R12.64], !P3 ;  /* 0x4c0000000cfb7fae */ /* 0x0007e8000d921848 */
[----:B------:R1:W-:Y:S04]  /*e3a0*/  STL.64 [R1+0x8e8], R8 ;  /* 0x0008e80801007387 */ /* 0x0003e80000100a00 */
[----:B------:R2:W-:Y:S04]  /*e3b0*/  LDGSTS.E [R251+0x4c200], [R10.64], !P3 ;  /* 0x4c2000000afb7fae */ /* 0x0005e8000d921848 */
[----:B------:R1:W-:Y:S04]  /*e3c0*/  STL.64 [R1+0x8e0], R6 ;  /* 0x0008e00601007387 */ /* 0x0003e80000100a00 */
[----:B------:R1:W-:Y:S04]  /*e3d0*/  LDGSTS.E [R251+0x4c400], [R8.64], !P3 ;  /* 0x4c40000008fb7fae */ /* 0x0003e8000d921848 */
[----:B------:R-:W4:Y:S04]  /*e3e0*/  LDL.LU.64 R194, [R1+0x7e8] ;  /* 0x0007e80001c27983 */ /* 0x000f280000300a00 */
[----:B------:R1:W-:Y:S04]  /*e3f0*/  LDGSTS.E [R251+0x4c600], [R6.64], !P3 ;  /* 0x4c60000006fb7fae */ /* 0x0003e8000d921848 */
[----:B------:R-:W4:Y:S04]  /*e400*/  LDL.LU.64 R188, [R1+0x7e0] ;  /* 0x0007e00001bc7983 */ /* 0x000f280000300a00 */
[----:B------:R-:W4:Y:S01]  /*e410*/  LDL.LU.64 R186, [R1+0x7d8] ;  /* 0x0007d80001ba7983 */ /* 0x000f220000300a00 */
[----:B---3--:R-:W-:-:S03]  /*e420*/  IMAD.WIDE R12, R2, 0x4, R184 ;  /* 0x00000004020c7825 */ /* 0x008fc600078e02b8 */
[----:B------:R-:W3:Y:S01]  /*e430*/  LDL.LU.64 R184, [R1+0x7d0] ;  /* 0x0007d00001b87983 */ /* 0x000ee20000300a00 */
[----:B--2---:R-:W-:-:S03]  /*e440*/  IMAD.WIDE R10, R2, 0x4, R182 ;  /* 0x00000004020a7825 */ /* 0x004fc600078e02b6 */
[----:B------:R-:W-:Y:S04]  /*e450*/  STL.64 [R1+0x8d8], R12 ;  /* 0x0008d80c01007387 */ /* 0x000fe80000100a00 */
[----:B------:R-:W-:Y:S04]  /*e460*/  STL.64 [R1+0x8d0], R10 ;  /* 0x0008d00a01007387 */ /* 0x000fe80000100a00 */
[----:B------:R2:W-:Y:S04]  /*e470*/  LDGSTS.E [R251+0x4e000], [R12.64], !P4 ;  /* 0x4e0000000cfb7fae */ /* 0x0005e8000e121848 */
[----:B------:R1:W-:Y:S02]  /*e480*/  LDGSTS.E [R251+0x4e200], [R10.64], !P4 ;  /* 0x4e2000000afb7fae */ /* 0x0003e4000e121848 */
[----:B-1----:R-:W-:-:S04]  /*e490*/  IMAD.WIDE R8, R2, 0x4, R180 ;  /* 0x0000000402087825 */ /* 0x002fc800078e02b4 */
[----:B------:R-:W-:Y:S01]  /*e4a0*/  IMAD.WIDE R6, R2, 0x4, R178 ;  /* 0x0000000402067825 */ /* 0x000fe200078e02b2 */
[----:B------:R1:W-:Y:S04]  /*e4b0*/  STL.64 [R1+0x8c8], R8 ;  /* 0x0008c80801007387 */ /* 0x0003e80000100a00 */
[----:B------:R4:W-:Y:S04]  /*e4c0*/  STL.64 [R1+0x8c0], R6 ;  /* 0x0008c00601007387 */ /* 0x0009e80000100a00 */
[----:B------:R-:W3:Y:S04]  /*e4d0*/  LDL.LU.64 R182, [R1+0x7c8] ;  /* 0x0007c80001b67983 */ /* 0x000ee80000300a00 */
[----:B------:R1:W-:Y:S04]  /*e4e0*/  LDGSTS.E [R251+0x4e400], [R8.64], !P4 ;  /* 0x4e40000008fb7fae */ /* 0x0003e8000e121848 */
[----:B------:R-:W3:Y:S04]  /*e4f0*/  LDL.LU.64 R180, [R1+0x7c0] ;  /* 0x0007c00001b47983 */ /* 0x000ee80000300a00 */
[----:B------:R-:W3:Y:S01]  /*e500*/  LDL.LU.64 R178, [R1+0x7b8] ;  /* 0x0007b80001b27983 */ /* 0x000ee20000300a00 */
[----:B------:R-:W-:-:S03]  /*e510*/  IADD3 R4, R252, -0xa1, RZ ;  /* 0xffffff5ffc047810 */ /* 0x000fc60007ffe0ff */
[----:B------:R4:W-:Y:S01]  /*e520*/  LDGSTS.E [R251+0x4e600], [R6.64], !P4 ;  /* 0x4e60000006fb7fae */ /* 0x0009e2000e121848 */
[----:B-1----:R-:W-:-:S03]  /*e530*/  IMAD.WIDE R8, R2, 0x4, R176 ;  /* 0x0000000402087825 */ /* 0x002fc600078e02b0 */
[----:B------:R-:W3:Y:S01]  /*e540*/  LDL.LU.64 R176, [R1+0x7b0] ;  /* 0x0007b00001b07983 */ /* 0x000ee20000300a00 */
[----:B------:R-:W-:Y:S02]  /*e550*/  ISETP.GE.U32.AND P5, PT, R4, 0x7fffff20, PT ;  /* 0x7fffff200400780c */ /* 0x000fe40003fa6070 */
[----:B------:R-:W-:Y:S01]  /*e560*/  IADD3 R4, R252, -0xa5, RZ ;  /* 0xffffff5bfc047810 */ /* 0x000fe20007ffe0ff */
[----:B--2---:R-:W-:-:S03]  /*e570*/  IMAD.WIDE R12, R2, 0x4, R196 ;  /* 0x00000004020c7825 */ /* 0x004fc600078e02c4 */
[----:B------:R-:W-:Y:S01]  /*e580*/  ISETP.GE.U32.AND P0, PT, R4, 0x7fffff1c, PT ;  /* 0x7fffff1c0400780c */ /* 0x000fe20003f06070 */
[C---:B------:R-:W-:Y:S01]  /*e590*/  IMAD.WIDE R10, R2.reuse, 0x4, R192 ;  /* 0x00000004020a7825 */ /* 0x040fe200078e02c0 */
[----:B------:R1:W-:Y:S04]  /*e5a0*/  STL.64 [R1+0x8b8], R12 ;  /* 0x0008b80c01007387 */ /* 0x0003e80000100a00 */
[----:B------:R2:W-:Y:S04]  /*e5b0*/  STL.64 [R1+0x8b0], R10 ;  /* 0x0008b00a01007387 */ /* 0x0005e80000100a00 */
[----:B------:R1:W-:Y:S04]  /*e5c0*/  STL.64 [R1+0x8a8], R8 ;  /* 0x0008a80801007387 */ /* 0x0003e80000100a00 */
[----:B------:R1:W-:Y:S04]  /*e5d0*/  LDGSTS.E [R251+0x50000], [R12.64], !P5 ;  /* 0x500000000cfb7fae */ /* 0x0003e8000e921848 */
[----:B------:R2:W-:Y:S04]  /*e5e0*/  LDGSTS.E [R251+0x50200], [R10.64], !P5 ;  /* 0x502000000afb7fae */ /* 0x0005e8000e921848 */
[----:B------:R1:W-:Y:S01]  /*e5f0*/  LDGSTS.E [R251+0x50400], [R8.64], !P5 ;  /* 0x5040000008fb7fae */ /* 0x0003e2000e921848 */
[----:B----4-:R-:W-:-:S05]  /*e600*/  IMAD.WIDE R6, R2, 0x4, R190 ;  /* 0x0000000402067825 */ /* 0x010fca00078e02be */
[----:B------:R3:W-:Y:S04]  /*e610*/  STL.64 [R1+0x8a0], R6 ;  /* 0x0008a00601007387 */ /* 0x0007e80000100a00 */
[----:B------:R-:W4:Y:S04]  /*e620*/  LDL.LU.64 R196, [R1+0x7a8] ;  /* 0x0007a80001c47983 */ /* 0x000f280000300a00 */
[----:B------:R-:W4:Y:S04]  /*e630*/  LDL.LU.64 R192, [R1+0x7a0] ;  /* 0x0007a00001c07983 */ /* 0x000f280000300a00 */
[----:B------:R3:W-:Y:S04]  /*e640*/  LDGSTS.E [R251+0x50600], [R6.64], !P5 ;  /* 0x5060000006fb7fae */ /* 0x0007e8000e921848 */
[----:B------:R-:W4:Y:S01]  /*e650*/  LDL.LU.64 R190, [R1+0x798] ;  /* 0x0007980001be7983 */ /* 0x000f220000300a00 */
[----:B-1----:R-:W-:-:S05]  /*e660*/  IMAD.WIDE R12, R2, 0x4, R194 ;  /* 0x00000004020c7825 */ /* 0x002fca00078e02c2 */
[----:B------:R1:W-:Y:S01]  /*e670*/  LDGSTS.E [R251+0x52000], [R12.64], !P0 ;  /* 0x520000000cfb7fae */ /* 0x0003e2000c121848 */
[----:B--2---:R-:W-:-:S03]  /*e680*/  IMAD.WIDE R10, R2, 0x4, R188 ;  /* 0x00000004020a7825 */ /* 0x004fc600078e02bc */
[----:B------:R-:W4:Y:S01]  /*e690*/  LDL.LU.64 R188, [R1+0x790] ;  /* 0x0007900001bc7983 */ /* 0x000f220000300a00 */
[----:B------:R-:W-:-:S03]  /*e6a0*/  IMAD.WIDE R8, R2, 0x4, R186 ;  /* 0x0000000402087825 */ /* 0x000fc600078e02ba */
[----:B------:R1:W-:Y:S04]  /*e6b0*/  STL.64 [R1+0x898], R12 ;  /* 0x0008980c01007387 */ /* 0x0003e80000100a00 */
[----:B------:R1:W-:Y:S04]  /*e6c0*/  STL.64 [R1+0x890], R10 ;  /* 0x0008900a01007387 */ /* 0x0003e80000100a00 */
[----:B------:R1:W-:Y:S04]  /*e6d0*/  STL.64 [R1+0x888], R8 ;  /* 0x0008880801007387 */ /* 0x0003e80000100a00 */
[----:B------:R1:W-:Y:S04]  /*e6e0*/  LDGSTS.E [R251+0x52200], [R10.64], !P0 ;  /* 0x522000000afb7fae */ /* 0x0003e8000c121848 */
[----:B------:R1:W-:Y:S01]  /*e6f0*/  LDGSTS.E [R251+0x52400], [R8.64], !P0 ;  /* 0x5240000008fb7fae */ /* 0x0003e2000c121848 */
[----:B---3--:R-:W-:-:S05]  /*e700*/  IMAD.WIDE R6, R2, 0x4, R184 ;  /* 0x0000000402067825 */ /* 0x008fca00078e02b8 */
[----:B------:R3:W-:Y:S04]  /*e710*/  STL.64 [R1+0x880], R6 ;  /* 0x0008800601007387 */ /* 0x0007e80000100a00 */
[----:B------:R-:W2:Y:S04]  /*e720*/  LDL.LU.64 R186, [R1+0x788] ;  /* 0x0007880001ba7983 */ /* 0x000ea80000300a00 */
[----:B------:R-:W2:Y:S04]  /*e730*/  LDL.LU.64 R184, [R1+0x780] ;  /* 0x0007800001b87983 */ /* 0x000ea80000300a00 */
[----:B------:R3:W-:Y:S01]  /*e740*/  LDGSTS.E [R251+0x52600], [R6.64], !P0 ;  /* 0x5260000006fb7fae */ /* 0x0007e2000c121848 */
[----:B-1----:R-:W-:-:S03]  /*e750*/  IMAD.WIDE R12, R2, 0x4, R182 ;  /* 0x00000004020c7825 */ /* 0x002fc600078e02b6 */
[----:B------:R-:W2:Y:S04]  /*e760*/  LDL.LU.64 R182, [R1+0x778] ;  /* 0x0007780001b67983 */ /* 0x000ea80000300a00 */
[----:B------:R4:W-:Y:S01]  /*e770*/  STL.64 [R1+0x878], R12 ;  /* 0x0008780c01007387 */ /* 0x0009e20000100a00 */
[----:B------:R-:W-:-:S03]  /*e780*/  IMAD.WIDE R10, R2, 0x4, R180 ;  /* 0x00000004020a7825 */ /* 0x000fc600078e02b4 */
[----:B------:R-:W2:Y:S01]  /*e790*/  LDL.LU.64 R180, [R1+0x770] ;  /* 0x0007700001b47983 */ /* 0x000ea20000300a00 */
[----:B------:R-:W-:-:S03]  /*e7a0*/  IMAD.WIDE R8, R2, 0x4, R178 ;  /* 0x0000000402087825 */ /* 0x000fc600078e02b2 */
[----:B------:R1:W-:Y:S04]  /*e7b0*/  STL.64 [R1+0x870], R10 ;  /* 0x0008700a01007387 */ /* 0x0003e80000100a00 */
[----:B------:R1:W-:Y:S01]  /*e7c0*/  STL.64 [R1+0x868], R8 ;  /* 0x0008680801007387 */ /* 0x0003e20000100a00 */
[----:B---3--:R-:W-:-:S05]  /*e7d0*/  IMAD.WIDE R6, R2, 0x4, R176 ;  /* 0x0000000402067825 */ /* 0x008fca00078e02b0 */
[----:B------:R3:W-:Y:S04]  /*e7e0*/  STL.64 [R1+0x860], R6 ;  /* 0x0008600601007387 */ /* 0x0007e80000100a00 */
[----:B------:R-:W2:Y:S04]  /*e7f0*/  LDL.LU.64 R194, [R1+0x768] ;  /* 0x0007680001c27983 */ /* 0x000ea80000300a00 */
[----:B------:R-:W2:Y:S04]  /*e800*/  LDL.LU.64 R178, [R1+0x760] ;  /* 0x0007600001b27983 */ /* 0x000ea80000300a00 */
[----:B------:R-:W2:Y:S01]  /*e810*/  LDL.LU.64 R176, [R1+0x758] ;  /* 0x0007580001b07983 */ /* 0x000ea20000300a00 */
[----:B------:R-:W-:-:S04]  /*e820*/  IADD3 R4, R252, -0xa9, RZ ;  /* 0xffffff57fc047810 */ /* 0x000fc80007ffe0ff */
[----:B------:R-:W-:Y:S02]  /*e830*/  ISETP.GE.U32.AND P1, PT, R4, 0x7fffff18, PT ;  /* 0x7fffff180400780c */ /* 0x000fe40003f26070 */
[----:B------:R-:W-:-:S04]  /*e840*/  IADD3 R4, R252, -0xad, RZ ;  /* 0xffffff53fc047810 */ /* 0x000fc80007ffe0ff */
[----:B------:R-:W-:Y:S02]  /*e850*/  ISETP.GE.U32.AND P2, PT, R4, 0x7fffff14, PT ;  /* 0x7fffff140400780c */ /* 0x000fe40003f46070 */
[----:B------:R-:W-:-:S05]  /*e860*/  IADD3 R4, R252, -0xb1, RZ ;  /* 0xffffff4ffc047810 */ /* 0x000fca0007ffe0ff */
[----:B------:R4:W-:Y:S04]  /*e870*/  LDGSTS.E [R251+0x54000], [R12.64], !P1 ;  /* 0x540000000cfb7fae */ /* 0x0009e8000c921848 */
[----:B------:R1:W-:Y:S01]  /*e880*/  LDGSTS.E [R251+0x54200], [R10.64], !P1 ;  /* 0x542000000afb7fae */ /* 0x0003e2000c921848 */
[----:B------:R-:W-:-:S03]  /*e890*/  ISETP.GE.U32.AND P6, PT, R4, 0x7fffff10, PT ;  /* 0x7fffff100400780c */ /* 0x000fc60003fc6070 */
[----:B------:R3:W-:Y:S04]  /*e8a0*/  LDGSTS.E [R251+0x54400], [R8.64], !P1 ;  /* 0x5440000008fb7fae */ /* 0x0007e8000c921848 */
[----:B------:R3:W-:Y:S01]  /*e8b0*/  LDGSTS.E [R251+0x54600], [R6.64], !P1 ;  /* 0x5460000006fb7fae */ /* 0x0007e2000c921848 */
[----:B----4-:R-:W-:-:S04]  /*e8c0*/  IMAD.WIDE R12, R2, 0x4, R196 ;  /* 0x00000004020c7825 */ /* 0x010fc800078e02c4 */
[C---:B-1----:R-:W-:Y:S01]  /*e8d0*/  IMAD.WIDE R10, R2.reuse, 0x4, R192 ;  /* 0x00000004020a7825 */ /* 0x042fe200078e02c0 */
[----:B------:R2:W-:Y:S04]  /*e8e0*/  LDGSTS.E [R251+0x56000], [R12.64], !P2 ;  /* 0x560000000cfb7fae */ /* 0x0005e8000d121848 */
[----:B------:R-:W4:Y:S01]  /*e8f0*/  LDL.LU.64 R192, [R1+0x750] ;  /* 0x0007500001c07983 */ /* 0x000f220000300a00 */
[----:B---3--:R-:W-:-:S03]  /*e900*/  IMAD.WIDE R8, R2, 0x4, R190 ;  /* 0x0000000402087825 */ /* 0x008fc600078e02be */
[----:B------:R2:W-:Y:S04]  /*e910*/  STL.64 [R1+0x858], R12 ;  /* 0x0008580c01007387 */ /* 0x0005e80000100a00 */
[----:B------:R1:W-:Y:S04]  /*e920*/  STL.64 [R1+0x850], R10 ;  /* 0x0008500a01007387 */ /* 0x0003e80000100a00 */
[----:B------:R3:W-:Y:S04]  /*e930*/  STL.64 [R1+0x848], R8 ;  /* 0x0008480801007387 */ /* 0x0007e80000100a00 */
[----:B------:R1:W-:Y:S04]  /*e940*/  LDGSTS.E [R251+0x56200], [R10.64], !P2 ;  /* 0x562000000afb7fae */ /* 0x0003e8000d121848 */
[----:B------:R3:W-:Y:S01]  /*e950*/  LDGSTS.E [R251+0x56400], [R8.64], !P2 ;  /* 0x5640000008fb7fae */ /* 0x0007e2000d121848 */
[----:B------:R-:W-:-:S05]  /*e960*/  IMAD.WIDE R6, R2, 0x4, R188 ;  /* 0x0000000402067825 */ /* 0x000fca00078e02bc */
[----:B------:R1:W-:Y:S04]  /*e970*/  STL.64 [R1+0x840], R6 ;  /* 0x0008400601007387 */ /* 0x0003e80000100a00 */
[----:B------:R-:W4:Y:S04]  /*e980*/  LDL.LU.64 R190, [R1+0x748] ;  /* 0x0007480001be7983 */ /* 0x000f280000300a00 */
[----:B------:R-:W4:Y:S04]  /*e990*/  LDL.LU.64 R188, [R1+0x740] ;  /* 0x0007400001bc7983 */ /* 0x000f280000300a00 */
[----:B------:R1:W-:Y:S01]  /*e9a0*/  LDGSTS.E [R251+0x56600], [R6.64], !P2 ;  /* 0x5660000006fb7fae */ /* 0x0003e2000d121848 */
[----:B--2---:R-:W-:-:S03]  /*e9b0*/  IMAD.WIDE R12, R2, 0x4, R186 ;  /* 0x00000004020c7825 */ /* 0x004fc600078e02ba */
[----:B------:R-:W2:Y:S01]  /*e9c0*/  LDL.LU.64 R186, [R1+0x738] ;  /* 0x0007380001ba7983 */ /* 0x000ea20000300a00 */
[----:B-1----:R-:W-:-:S03]  /*e9d0*/  IMAD.WIDE R10, R2, 0x4, R184 ;  /* 0x00000004020a7825 */ /* 0x002fc600078e02b8 */
[----:B------:R-:W2:Y:S04]  /*e9e0*/  LDL.LU.64 R184, [R1+0x730] ;  /* 0x0007300001b87983 */ /* 0x000ea80000300a00 */
[----:B------:R1:W-:Y:S04]  /*e9f0*/  STL.64 [R1+0x838], R12 ;  /* 0x0008380c01007387 */ /* 0x0003e80000100a00 */
[----:B------:R1:W-:Y:S04]  /*ea00*/  STL.64 [R1+0x830], R10 ;  /* 0x0008300a01007387 */ /* 0x0003e80000100a00 */
[----:B------:R1:W-:Y:S04]  /*ea10*/  LDGSTS.E [R251+0x58000], [R12.64], !P6 ;  /* 0x580000000cfb7fae */ /* 0x0003e8000f121848 */
[----:B------:R1:W-:Y:S01]  /*ea20*/  LDGSTS.E [R251+0x58200], [R10.64], !P6 ;  /* 0x582000000afb7fae */ /* 0x0003e2000f121848 */
[----:B---3--:R-:W-:-:S04]  /*ea30*/  IMAD.WIDE R8, R2, 0x4, R182 ;  /* 0x0000000402087825 */ /* 0x008fc800078e02b6 */
[----:B------:R-:W-:Y:S01]  /*ea40*/  IMAD.WIDE R6, R2, 0x4, R180 ;  /* 0x0000000402067825 */ /* 0x000fe200078e02b4 */
[----:B------:R3:W-:Y:S04]  /*ea50*/  STL.64 [R1+0x828], R8 ;  /* 0x0008280801007387 */ /* 0x0007e80000100a00 */
[----:B------:R4:W-:Y:S04]  /*ea60*/  STL.64 [R1+0x820], R6 ;  /* 0x0008200601007387 */ /* 0x0009e80000100a00 */
[----:B------:R-:W2:Y:S04]  /*ea70*/  LDL.LU.64 R182, [R1+0x728] ;  /* 0x0007280001b67983 */ /* 0x000ea80000300a00 */
[----:B------:R-:W2:Y:S04]  /*ea80*/  LDL.LU.64 R180, [R1+0x720] ;  /* 0x0007200001b47983 */ /* 0x000ea80000300a00 */
[----:B------:R3:W-:Y:S01]  /*ea90*/  LDGSTS.E [R251+0x58400], [R8.64], !P6 ;  /* 0x5840000008fb7fae */ /* 0x0007e2000f121848 */
[----:B------:R-:W-:-:S03]  /*eaa0*/  IADD3 R4, R252, -0xb5, RZ ;  /* 0xffffff4bfc047810 */ /* 0x000fc60007ffe0ff */
[----:B------:R4:W-:Y:S01]  /*eab0*/  LDGSTS.E [R251+0x58600], [R6.64], !P6 ;  /* 0x5860000006fb7fae */ /* 0x0009e2000f121848 */
[----:B-1----:R-:W-:-:S04]  /*eac0*/  IMAD.WIDE R12, R2, 0x4, R194 ;  /* 0x00000004020c7825 */ /* 0x002fc800078e02c2 */
[C---:B------:R-:W-:Y:S02]  /*ead0*/  IMAD.WIDE R10, R2.reuse, 0x4, R178 ;  /* 0x00000004020a7825 */ /* 0x040fe400078e02b2 */
[----:B------:R-:W2:Y:S02]  /*eae0*/  LDL.LU.64 R178, [R1+0x718] ;  /* 0x0007180001b27983 */ /* 0x000ea40000300a00 */
[----:B---3--:R-:W-:Y:S02]  /*eaf0*/  IMAD.WIDE R8, R2, 0x4, R176 ;  /* 0x0000000402087825 */ /* 0x008fe400078e02b0 */
[----:B------:R1:W-:Y:S04]  /*eb00*/  STL.64 [R1+0x818], R12 ;  /* 0x0008180c01007387 */ /* 0x0003e80000100a00 */
[----:B------:R-:W3:Y:S01]  /*eb10*/  LDL.LU.64 R176, [R1+0x710] ;  /* 0x0007100001b07983 */ /* 0x000ee20000300a00 */
[----:B------:R-:W-:-:S02]  /*eb20*/  ISETP.GE.U32.AND P3, PT, R4, 0x7fffff0c, PT ;  /* 0x7fffff0c0400780c */ /* 0x000fc40003f66070 */
[----:B------:R-:W-:Y:S01]  /*eb30*/  IADD3 R4, R252, -0xb9, RZ ;  /* 0xffffff47fc047810 */ /* 0x000fe20007ffe0ff */
[----:B------:R1:W-:Y:S03]  /*eb40*/  STL.64 [R1+0x810], R10 ;  /* 0x0008100a01007387 */ /* 0x0003e60000100a00 */
[----:B------:R-:W-:Y:S01]  /*eb50*/  ISETP.GE.U32.AND P4, PT, R4, 0x7fffff08, PT ;  /* 0x7fffff080400780c */ /* 0x000fe20003f86070 */
[----:B------:R2:W-:Y:S06]  /*eb60*/  STL.64 [R1+0x808], R8 ;  /* 0x0008080801007387 */ /* 0x0005ec0000100a00 */
[----:B------:R1:W-:Y:S04]  /*eb70*/  LDGSTS.E [R251+0x5a000], [R12.64], !P3 ;  /* 0x5a0000000cfb7fae */ /* 0x0003e8000d921848 */
[----:B------:R1:W-:Y:S04]  /*eb80*/  LDGSTS.E [R251+0x5a200], [R10.64], !P3 ;  /* 0x5a2000000afb7fae */ /* 0x0003e8000d921848 */
[----:B------:R2:W-:Y:S01]  /*eb90*/  LDGSTS.E [R251+0x5a400], [R8.64], !P3 ;  /* 0x5a40000008fb7fae */ /* 0x0005e2000d921848 */
[----:B------:R-:W-:Y:S01]  /*eba0*/  IADD3 R4, R252, -0xbd, RZ ;  /* 0xffffff43fc047810 */ /* 0x000fe20007ffe0ff */
[----:B----4-:R-:W-:-:S05]  /*ebb0*/  IMAD.WIDE R6, R2, 0x4, R192 ;  /* 0x0000000402067825 */ /* 0x010fca00078e02c0 */
[----:B------:R4:W-:Y:S04]  /*ebc0*/  STL.64 [R1+0x800], R6 ;  /* 0x0008000601007387 */ /* 0x0009e80000100a00 */
[----:B------:R-:W3:Y:S04]  /*ebd0*/  LDL.LU.64 R196, [R1+0x708] ;  /* 0x0007080001c47983 */ /* 0x000ee80000300a00 */
[----:B------:R4:W-:Y:S04]  /*ebe0*/  LDGSTS.E [R251+0x5a600], [R6.64], !P3 ;  /* 0x5a60000006fb7fae */ /* 0x0009e8000d921848 */
[----:B------:R-:W3:Y:S01]  /*ebf0*/  LDL.LU.64 R194, [R1+0x700] ;  /* 0x0007000001c27983 */ /* 0x000ee20000300a00 */
[----:B------:R-:W-:Y:S01]  /*ec00*/  ISETP.GE.U32.AND P5, PT, R4, 0x7fffff04, PT ;  /* 0x7fffff040400780c */ /* 0x000fe20003fa6070 */
[----:B-1----:R-:W-:-:S04]  /*ec10*/  IMAD.WIDE R12, R2, 0x4, R190 ;  /* 0x00000004020c7825 */ /* 0x002fc800078e02be */
[C---:B------:R-:W-:Y:S01]  /*ec20*/  IMAD.WIDE R10, R2.reuse, 0x4, R188 ;  /* 0x00000004020a7825 */ /* 0x040fe200078e02bc */
[----:B------:R1:W-:Y:S04]  /*ec30*/  STL.64 [R1+0x7f8], R12 ;  /* 0x0007f80c01007387 */ /* 0x0003e80000100a00 */
[----:B------:R-:W3:Y:S04]  /*ec40*/  LDL.LU.64 R192, [R1+0x6f8] ;  /* 0x0006f80001c07983 */ /* 0x000ee80000300a00 */
[----:B------:R1:W-:Y:S04]  /*ec50*/  STL.64 [R1+0x7f0], R10 ;  /* 0x0007f00a01007387 */ /* 0x0003e80000100a00 */
[----:B------:R1:W-:Y:S04]  /*ec60*/  LDGSTS.E [R251+0x5c000], [R12.64], !P4 ;  /* 0x5c0000000cfb7fae */ /* 0x0003e8000e121848 */
[----:B------:R1:W-:Y:S01]  /*ec70*/  LDGSTS.E [R251+0x5c200], [R10.64], !P4 ;  /* 0x5c2000000afb7fae */ /* 0x0003e2000e121848 */
[----:B--2---:R-:W-:-:S04]  /*ec80*/  IMAD.WIDE R8, R2, 0x4, R186 ;  /* 0x0000000402087825 */ /* 0x004fc800078e02ba */
[C---:B----4-:R-:W-:Y:S01]  /*ec90*/  IMAD.WIDE R6, R2.reuse, 0x4, R184 ;  /* 0x0000000402067825 */ /* 0x050fe200078e02b8 */
[----:B------:R-:W-:Y:S04]  /*eca0*/  STL.64 [R1+0x7e8], R8 ;  /* 0x0007e80801007387 */ /* 0x000fe80000100a00 */
[----:B------:R2:W-:Y:S04]  /*ecb0*/  STL.64 [R1+0x7e0], R6 ;  /* 0x0007e00601007387 */ /* 0x0005e80000100a00 */
[----:B------:R-:W4:Y:S04]  /*ecc0*/  LDL.LU.64 R190, [R1+0x6f0] ;  /* 0x0006f00001be7983 */ /* 0x000f280000300a00 */
[----:B------:R3:W-:Y:S04]  /*ecd0*/  LDGSTS.E [R251+0x5c400], [R8.64], !P4 ;  /* 0x5c40000008fb7fae */ /* 0x0007e8000e121848 */
[----:B------:R2:W-:Y:S04]  /*ece0*/  LDGSTS.E [R251+0x5c600], [R6.64], !P4 ;  /* 0x5c60000006fb7fae */ /* 0x0005e8000e121848 */
[----:B------:R-:W4:Y:S04]  /*ecf0*/  LDL.LU.64 R188, [R1+0x6e8] ;  /* 0x0006e80001bc7983 */ /* 0x000f280000300a00 */
[----:B------:R-:W4:Y:S01]  /*ed00*/  LDL.LU.64 R186, [R1+0x6e0] ;  /* 0x0006e00001ba7983 */ /* 0x000f220000300a00 */
[----:B-1----:R-:W-:-:S04]  /*ed10*/  IMAD.WIDE R12, R2, 0x4, R182 ;  /* 0x00000004020c7825 */ /* 0x002fc800078e02b6 */
[C---:B------:R-:W-:Y:S01]  /*ed20*/  IMAD.WIDE R10, R2.reuse, 0x4, R180 ;  /* 0x00000004020a7825 */ /* 0x040fe200078e02b4 */
[----:B------:R-:W-:Y:S04]  /*ed30*/  STL.64 [R1+0x7d8], R12 ;  /* 0x0007d80c01007387 */ /* 0x000fe80000100a00 */
[----:B------:R-:W4:Y:S04]  /*ed40*/  LDL.LU.64 R184, [R1+0x6d8] ;  /* 0x0006d80001b87983 */ /* 0x000f280000300a00 */
[----:B------:R-:W-:Y:S04]  /*ed50*/  STL.64 [R1+0x7d0], R10 ;  /* 0x0007d00a01007387 */ /* 0x000fe80000100a00 */
[----:B------:R-:W4:Y:S04]  /*ed60*/  LDL.LU.64 R182, [R1+0x6d0] ;  /* 0x0006d00001b67983 */ /* 0x000f280000300a00 */
[----:B------:R1:W-:Y:S01]  /*ed70*/  LDGSTS.E [R251+0x5e000], [R12.64], !P5 ;  /* 0x5e0000000cfb7fae */ /* 0x0003e2000e921848 */
[----:B--2---:R-:W-:-:S03]  /*ed80*/  IMAD.WIDE R6, R2, 0x4, R178 ;  /* 0x0000000402067825 */ /* 0x004fc600078e02b2 */
[----:B------:R2:W-:Y:S01]  /*ed90*/  LDGSTS.E [R251+0x5e200], [R10.64], !P5 ;  /* 0x5e2000000afb7fae */ /* 0x0005e2000e921848 */
[----:B---3--:R-:W-:-:S03]  /*eda0*/  IMAD.WIDE R8, R2, 0x4, R176 ;  /* 0x0000000402087825 */ /* 0x008fc600078e02b0 */
[----:B------:R3:W-:Y:S04]  /*edb0*/  STL.64 [R1+0x7c8], R6 ;  /* 0x0007c80601007387 */ /* 0x0007e80000100a00 */
[----:B------:R1:W-:Y:S04]  /*edc0*/  STL.64 [R1+0x7c0], R8 ;  /* 0x0007c00801007387 */ /* 0x0003e80000100a00 */
[----:B------:R-:W4:Y:S04]  /*edd0*/  LDL.LU.64 R180, [R1+0x6c8] ;  /* 0x0006c80001b47983 */ /* 0x000f280000300a00 */
[----:B------:R-:W4:Y:S04]  /*ede0*/  LDL.LU.64 R178, [R1+0x6c0] ;  /* 0x0006c00001b27983 */ /* 0x000f280000300a00 */
[----:B------:R-:W4:Y:S04]  /*edf0*/  LDL.LU.64 R176, [R1+0x6b8] ;  /* 0x0006b80001b07983 */ /* 0x000f280000300a00 */
[----:B------:R3:W-:Y:S01]  /*ee00*/  LDGSTS.E [R251+0x5e400], [R6.64], !P5 ;  /* 0x5e40000006fb7fae */ /* 0x0007e2000e921848 */
[----:B------:R-:W-:Y:S01]  /*ee10*/  IADD3 R4, R252, -0x82, RZ ;  /* 0xffffff7efc047810 */ /* 0x000fe20007ffe0ff */
[----:B------:R-:W-:-:S02]  /*ee20*/  IMAD.SHL.U32 R250, R250, 0x4, RZ ;  /* 0x00000004fafa7824 */ /* 0x000fc400078e00ff */
[----:B------:R1:W-:Y:S04]  /*ee30*/  LDGSTS.E [R251+0x5e600], [R8.64], !P5 ;  /* 0x5e60000008fb7fae */ /* 0x0003e8000e921848 */
[----:B---3--:R-:W3:Y:S01]  /*ee40*/  LDL.LU.64 R6, [R1+0x6b0] ;  /* 0x0006b00001067983 */ /* 0x008ee20000300a00 */
[----:B------:R-:W-:Y:S02]  /*ee50*/  ISETP.GE.U32.AND P0, PT, R4, 0x7fffff3f, PT ;  /* 0x7fffff3f0400780c */ /* 0x000fe40003f06070 */
[----:B------:R-:W-:Y:S02]  /*ee60*/  IADD3 R4, R252, -0x86, RZ ;  /* 0xffffff7afc047810 */ /* 0x000fe40007ffe0ff */
[----:B------:R-:W-:Y:S01]  /*ee70*/  LOP3.LUT R250, R250, 0x20, RZ, 0x3c, !PT ;  /* 0x00000020fafa7812 */ /* 0x000fe200078e3cff */
[----:B------:R-:W-:Y:S01]  /*ee80*/  IMAD.WIDE R196, R2, 0x4, R196 ;  /* 0x0000000402c47825 */ /* 0x000fe200078e02c4 */
[----:B------:R-:W-:-:S04]  /*ee90*/  ISETP.GE.U32.AND P1, PT, R4, 0x7fffff3b, PT ;  /* 0x7fffff3b0400780c */ /* 0x000fc80003f26070 */
[----:B------:R2:W-:Y:S01]  /*eea0*/  STL.64 [R1+0x7b8], R196 ;  /* 0x0007b8c401007387 */ /* 0x0005e20000100a00 */
[----:B------:R-:W-:-:S03]  /*eeb0*/  IMAD.WIDE R194, R2, 0x4, R194 ;  /* 0x0000000402c27825 */ /* 0x000fc600078e02c2 */
[----:B-1----:R-:W3:Y:S01]  /*eec0*/  LDL.LU.64 R12, [R1+0x6a8] ;  /* 0x0006a800010c7983 */ /* 0x002ee20000300a00 */
[----:B------:R-:W-:-:S03]  /*eed0*/  IADD3 R4, R252, -0x8a, RZ ;  /* 0xffffff76fc047810 */ /* 0x000fc60007ffe0ff */
[----:B------:R1:W-:Y:S04]  /*eee0*/  STL.64 [R1+0x7b0], R194 ;  /* 0x0007b0c201007387 */ /* 0x0003e80000100a00 */
[----:B--2---:R-:W3:Y:S04]  /*eef0*/  LDL.LU.64 R10, [R1+0x6a0] ;  /* 0x0006a000010a7983 */ /* 0x004ee80000300a00 */
[----:B------:R-:W3:Y:S01]  /*ef00*/  LDL.LU.64 R8, [R1+0x698] ;  /* 0x0006980001087983 */ /* 0x000ee20000300a00 */
[----:B------:R-:W-:-:S03]  /*ef10*/  ISETP.GE.U32.AND P2, PT, R4, 0x7fffff37, PT ;  /* 0x7fffff370400780c */ /* 0x000fc60003f46070 */
[----:B------:R1:W-:Y:S04]  /*ef20*/  LDGSTS.E [R250+0x40800], [R196.64], !P0 ;  /* 0x40800000c4fa7fae */ /* 0x0003e8000c121848 */
[----:B------:R1:W-:Y:S01]  /*ef30*/  LDGSTS.E [R250+0x40a00], [R194.64], !P0 ;  /* 0x40a00000c2fa7fae */ /* 0x0003e2000c121848 */
[----:B------:R-:W-:-:S05]  /*ef40*/  IMAD.WIDE R192, R2, 0x4, R192 ;  /* 0x0000000402c07825 */ /* 0x000fca00078e02c0 */
[----:B------:R4:W-:Y:S04]  /*ef50*/  STL.64 [R1+0x7a8], R192 ;  /* 0x0007a8c001007387 */ /* 0x0009e80000100a00 */
[----:B------:R-:W3:Y:S04]  /*ef60*/  LDL.LU.64 R14, [R1+0x690] ;  /* 0x00069000010e7983 */ /* 0x000ee80000300a00 */
[----:B-1----:R-:W3:Y:S04]  /*ef70*/  LDL.LU.64 R196, [R1+0x13f0] ;  /* 0x0013f00001c47983 */ /* 0x002ee80000300a00 */
[----:B------:R-:W3:Y:S04]  /*ef80*/  LDL.LU.64 R194, [R1+0x13e8] ;  /* 0x0013e80001c27983 */ /* 0x000ee80000300a00 */
[----:B------:R1:W-:Y:S01]  /*ef90*/  LDGSTS.E [R250+0x40c00], [R192.64], !P0 ;  /* 0x40c00000c0fa7fae */ /* 0x0003e2000c121848 */
[----:B----4-:R-:W-:-:S05]  /*efa0*/  IMAD.WIDE R190, R2, 0x4, R190 ;  /* 0x0000000402be7825 */ /* 0x010fca00078e02be */
[----:B------:R4:W-:Y:S04]  /*efb0*/  STL.64 [R1+0x7a0], R190 ;  /* 0x0007a0be01007387 */ /* 0x0009e80000100a00 */
[----:B-1----:R-:W2:Y:S01]  /*efc0*/  LDL.LU.64 R192, [R1+0x13e0] ;  /* 0x0013e00001c07983 */ /* 0x002ea20000300a00 */
[----:B------:R-:W-:-:S03]  /*efd0*/  IMAD.WIDE R188, R2, 0x4, R188 ;  /* 0x0000000402bc7825 */ /* 0x000fc600078e02bc */
[----:B------:R4:W-:Y:S01]  /*efe0*/  LDGSTS.E [R250+0x40e00], [R190.64], !P0 ;  /* 0x40e00000befa7fae */ /* 0x0009e2000c121848 */
[----:B------:R-:W-:-:S03]  /*eff0*/  IMAD.WIDE R186, R2, 0x4, R186 ;  /* 0x0000000402ba7825 */ /* 0x000fc600078e02ba */
[----:B------:R1:W-:Y:S04]  /*f000*/  LDGSTS.E [R250+0x42800], [R188.64], !P1 ;  /* 0x42800000bcfa7fae */ /* 0x0003e8000c921848 */
[----:B------:R1:W-:Y:S04]  /*f010*/  LDGSTS.E [R250+0x42a00], [R186.64], !P1 ;  /* 0x42a00000bafa7fae */ /* 0x0003e8000c921848 */
[----:B----4-:R-:W4:Y:S04]  /*f020*/  LDL.LU.64 R190, [R1+0x13d8] ;  /* 0x0013d80001be7983 */ /* 0x010f280000300a00 */
[----:B------:R1:W-:Y:S04]  /*f030*/  STL.64 [R1+0x798], R188 ;  /* 0x000798bc01007387 */ /* 0x0003e80000100a00 */
[----:B------:R1:W-:Y:S04]  /*f040*/  STL.64 [R1+0x790], R186 ;  /* 0x000790ba01007387 */ /* 0x0003e80000100a00 */
[----:B-1----:R-:W2:Y:S01]  /*f050*/  LDL.LU.64 R188, [R1+0x13d0] ;  /* 0x0013d00001bc7983 */ /* 0x002ea20000300a00 */
[----:B------:R-:W-:-:S05]  /*f060*/  IMAD.WIDE R184, R2, 0x4, R184 ;  /* 0x0000000402b87825 */ /* 0x000fca00078e02b8 */
[----:B------:R1:W-:Y:S01]  /*f070*/  STL.64 [R1+0x788], R184 ;  /* 0x000788b801007387 */ /* 0x0003e20000100a00 */
[----:B------:R-:W-:-:S03]  /*f080*/  IMAD.WIDE R182, R2, 0x4, R182 ;  /* 0x0000000402b67825 */ /* 0x000fc600078e02b6 */
[----:B------:R-:W2:Y:S04]  /*f090*/  LDL.LU.64 R186, [R1+0x13c8] ;  /* 0x0013c80001ba7983 */ /* 0x000ea80000300a00 */
[----:B------:R1:W-:Y:S04]  /*f0a0*/  STL.64 [R1+0x780], R182 ;  /* 0x000780b601007387 */ /* 0x0003e80000100a00 */
[----:B------:R1:W-:Y:S04]  /*f0b0*/  LDGSTS.E [R250+0x42c00], [R184.64], !P1 ;  /* 0x42c00000b8fa7fae */ /* 0x0003e8000c921848 */
[----:B------:R1:W-:Y:S04]  /*f0c0*/  LDGSTS.E [R250+0x42e00], [R182.64], !P1 ;  /* 0x42e00000b6fa7fae */ /* 0x0003e8000c921848 */
[----:B-1----:R-:W2:Y:S01]  /*f0d0*/  LDL.LU.64 R184, [R1+0x13c0] ;  /* 0x0013c00001b87983 */ /* 0x002ea20000300a00 */
[----:B------:R-:W-:-:S03]  /*f0e0*/  IMAD.WIDE R180, R2, 0x4, R180 ;  /* 0x0000000402b47825 */ /* 0x000fc600078e02b4 */
[----:B------:R-:W2:Y:S01]  /*f0f0*/  LDL.LU.64 R182, [R1+0x13b8] ;  /* 0x0013b80001b67983 */ /* 0x000ea20000300a00 */
[----:B------:R-:W-:-:S03]  /*f100*/  IMAD.WIDE R178, R2, 0x4, R178 ;  /* 0x0000000402b27825 */ /* 0x000fc600078e02b2 */
[----:B------:R1:W-:Y:S01]  /*f110*/  STL.64 [R1+0x778], R180 ;  /* 0x000778b401007387 */ /* 0x0003e20000100a00 */
[----:B------:R-:W-:-:S03]  /*f120*/  IMAD.WIDE R176, R2, 0x4, R176 ;  /* 0x0000000402b07825 */ /* 0x000fc600078e02b0 */
[----:B------:R1:W-:Y:S04]  /*f130*/  STL.64 [R1+0x770], R178 ;  /* 0x000770b201007387 */ /* 0x0003e80000100a00 */
[----:B------:R1:W-:Y:S04]  /*f140*/  LDGSTS.E [R250+0x44800], [R180.64], !P2 ;  /* 0x44800000b4fa7fae */ /* 0x0003e8000d121848 */
[----:B------:R3:W-:Y:S04]  /*f150*/  LDGSTS.E [R250+0x44a00], [R178.64], !P2 ;  /* 0x44a00000b2fa7fae */ /* 0x0007e8000d121848 */
[----:B------:R3:W-:Y:S02]  /*f160*/  LDGSTS.E [R250+0x44c00], [R176.64], !P2 ;  /* 0x44c00000b0fa7fae */ /* 0x0007e4000d121848 */
[----:B---3--:R-:W-:-:S02]  /*f170*/  IMAD.WIDE R6, R2, 0x4, R6 ;  /* 0x0000000402067825 */ /* 0x008fc400078e0206 */
[----:B-1----:R-:W3:Y:S04]  /*f180*/  LDL.LU.64 R180, [R1+0x13b0] ;  /* 0x0013b00001b47983 */ /* 0x002ee80000300a00 */
[----:B------:R1:W-:Y:S04]  /*f190*/  STL.64 [R1+0x768], R176 ;  /* 0x000768b001007387 */ /* 0x0003e80000100a00 */
[----:B------:R-:W4:Y:S04]  /*f1a0*/  LDL.LU.64 R178, [R1+0x13a8] ;  /* 0x0013a80001b27983 */ /* 0x000f280000300a00 */
[----:B------:R1:W-:Y:S04]  /*f1b0*/  STL.64 [R1+0x760], R6 ;  /* 0x0007600601007387 */ /* 0x0003e80000100a00 */
[----:B-1----:R-:W4:Y:S01]  /*f1c0*/  LDL.LU.64 R176, [R1+0x13a0] ;  /* 0x0013a00001b07983 */ /* 0x002f220000300a00 */
[----:B------:R-:W-:Y:S01]  /*f1d0*/  IADD3 R4, R252, -0x8e, RZ ;  /* 0xffffff72fc047810 */ /* 0x000fe20007ffe0ff */
[----:B------:R-:W-:-:S02]  /*f1e0*/  IMAD.WIDE R12, R2, 0x4, R12 ;  /* 0x00000004020c7825 */ /* 0x000fc400078e020c */
[----:B------:R1:W-:Y:S01]  /*f1f0*/  LDGSTS.E [R250+0x44e00], [R6.64], !P2 ;  /* 0x44e0000006fa7fae */ /* 0x0003e2000d121848 */
[----:B------:R-:W-:Y:S02]  /*f200*/  ISETP.GE.U32.AND P6, PT, R4, 0x7fffff33, PT ;  /* 0x7fffff330400780c */ /* 0x000fe40003fc6070 */
[----:B------:R-:W-:-:S04]  /*f210*/  IADD3 R4, R252, -0x92, RZ ;  /* 0xffffff6efc047810 */ /* 0x000fc80007ffe0ff */
[----:B------:R-:W-:Y:S01]  /*f220*/  ISETP.GE.U32.AND P3, PT, R4, 0x7fffff2f, PT ;  /* 0x7fffff2f0400780c */ /* 0x000fe20003f66070 */
[----:B------:R-:W-:Y:S01]  /*f230*/  IMAD.WIDE R10, R2, 0x4, R10 ;  /* 0x00000004020a7825 */ /* 0x000fe200078e020a */
[----:B------:R-:W-:-:S03]  /*f240*/  IADD3 R4, R252, -0x96, RZ ;  /* 0xffffff6afc047810 */ /* 0x000fc60007ffe0ff */
[----:B------:R-:W-:Y:S01]  /*f250*/  IMAD.WIDE R8, R2, 0x4, R8 ;  /* 0x0000000402087825 */ /* 0x000fe200078e0208 */
[----:B------:R-:W-:Y:S01]  /*f260*/  ISETP.GE.U32.AND P4, PT, R4, 0x7fffff2b, PT ;  /* 0x7fffff2b0400780c */ /* 0x000fe20003f86070 */
[----:B------:R-:W-:Y:S01]  /*f270*/  STL.64 [R1+0x758], R12 ;  /* 0x0007580c01007387 */ /* 0x000fe20000100a00 */
[----:B------:R-:W-:-:S03]  /*f280*/  IADD3 R4, R252, -0x9a, RZ ;  /* 0xffffff66fc047810 */ /* 0x000fc60007ffe0ff */
[----:B------:R1:W-:Y:S04]  /*f290*/  LDGSTS.E [R250+0x46800], [R12.64], !P6 ;  /* 0x468000000cfa7fae */ /* 0x0003e8000f121848 */
[----:B------:R-:W-:Y:S04]  /*f2a0*/  STL.64 [R1+0x750], R10 ;  /* 0x0007500a01007387 */ /* 0x000fe80000100a00 */
[----:B------:R4:W-:Y:S01]  /*f2b0*/  LDGSTS.E [R250+0x46a00], [R10.64], !P6 ;  /* 0x46a000000afa7fae */ /* 0x0009e2000f121848 */
[----:B-1----:R-:W-:-:S03]  /*f2c0*/  IMAD.WIDE R6, R2, 0x4, R14 ;  /* 0x0000000402067825 */ /* 0x002fc600078e020e */
[----:B------:R-:W-:Y:S01]  /*f2d0*/  STL.64 [R1+0x748], R8 ;  /* 0x0007480801007387 */ /* 0x000fe20000100a00 */
[----:B------:R-:W-:-:S03]  /*f2e0*/  ISETP.GE.U32.AND P5, PT, R4, 0x7fffff27, PT ;  /* 0x7fffff270400780c */ /* 0x000fc60003fa6070 */
[----:B------:R3:W-:Y:S04]  /*f2f0*/  LDGSTS.E [R250+0x46c00], [R8.64], !P6 ;  /* 0x46c0000008fa7fae */ /* 0x0007e8000f121848 */
[----:B------:R2:W-:Y:S04]  /*f300*/  STL.64 [R1+0x740], R6 ;  /* 0x0007400601007387 */ /* 0x0005e80000100a00 */
[----:B------:R2:W-:Y:S01]  /*f310*/  LDGSTS.E [R250+0x46e00], [R6.64], !P6 ;  /* 0x46e0000006fa7fae */ /* 0x0005e2000f121848 */
[----:B------:R-:W-:-:S04]  /*f320*/  IADD3 R4, R252, -0x9e, RZ ;  /* 0xffffff62fc047810 */ /* 0x000fc80007ffe0ff */
[----:B------:R-:W-:Y:S02]  /*f330*/  ISETP.GE.U32.AND P0, PT, R4, 0x7fffff23, PT ;  /* 0x7fffff230400780c */ /* 0x000fe40003f06070 */
[----:B------:R-:W-:-:S04]  /*f340*/  IADD3 R4, R252, -0xa2, RZ ;  /* 0xffffff5efc047810 */ /* 0x000fc80007ffe0ff */
[----:B------:R-:W-:Y:S02]  /*f350*/  ISETP.GE.U32.AND P1, PT, R4, 0x7fffff1f, PT ;  /* 0x7fffff1f0400780c */ /* 0x000fe40003f26070 */
[----:B------:R-:W-:-:S04]  /*f360*/  IADD3 R4, R252, -0xa6, RZ ;  /* 0xffffff5afc047810 */ /* 0x000fc80007ffe0ff */
[----:B------:R-:W-:Y:S02]  /*f370*/  ISETP.GE.U32.AND P2, PT, R4, 0x7fffff1b, PT ;  /* 0x7fffff1b0400780c */ /* 0x000fe40003f46070 */
[----:B------:R-:W-:-:S04]  /*f380*/  IADD3 R4, R252, -0xaa, RZ ;  /* 0xffffff56fc047810 */ /* 0x000fc80007ffe0ff */
[----:B------:R-:W-:Y:S02]  /*f390*/  ISETP.GE.U32.AND P6, PT, R4, 0x7fffff17, PT ;  /* 0x7fffff170400780c */ /* 0x000fe40003fc6070 */
[----:B------:R-:W-:Y:S01]  /*f3a0*/  IADD3 R4, R252, -0xae, RZ ;  /* 0xffffff52fc047810 */ /* 0x000fe20007ffe0ff */
[----:B------:R-:W-:-:S04]  /*f3b0*/  IMAD.WIDE R46, R2, 0x4, R46 ;  /* 0x00000004022e7825 */ /* 0x000fc800078e022e */
        /* <DEDUP_REMOVED lines=8> */
[----:B--2---:R-:W-:-:S04]  /*f440*/  IMAD.WIDE R6, R2, 0x4, R182 ;  /* 0x0000000402067825 */ /* 0x004fc800078e02b6 */
[----:B---3--:R-:W-:-:S04]  /*f450*/  IMAD.WIDE R8, R2, 0x4, R180 ;  /* 0x0000000402087825 */ /* 0x008fc800078e02b4 */
[----:B----4-:R-:W-:-:S04]  /*f460*/  IMAD.WIDE R10, R2, 0x4, R178 ;  /* 0x00000004020a7825 */ /* 0x010fc800078e02b2 */
[----:B------:R-:W-:-:S05]  /*f470*/  IMAD.WIDE R12, R2, 0x4, R176 ;  /* 0x00000004020c7825 */ /* 0x000fca00078e02b0 */
[----:B------:R1:W-:Y:S04]  /*f480*/  STL.64 [R1+0x738], R12 ;  /* 0x0007380c01007387 */ /* 0x0003e80000100a00 */
[----:B------:R1:W-:Y:S04]  /*f490*/  LDGSTS.E [R250+0x48800], [R12.64], !P3 ;  /* 0x488000000cfa7fae */ /* 0x0003e8000d921848 */
        /* <DEDUP_REMOVED lines=51> */
[----:B------:R1:W-:Y:S01]  /*f7d0*/  STL.64 [R1+0x6a8], R8 ;  /* 0x0006a80801007387 */ /* 0x0003e20000100a00 */
[----:B------:R-:W-:-:S03]  /*f7e0*/  ISETP.GE.U32.AND P3, PT, R4, 0x7fffff13, PT ;  /* 0x7fffff130400780c */ /* 0x000fc60003f66070 */
[----:B------:R1:W-:Y:S01]  /*f7f0*/  LDGSTS.E [R250+0x50c00], [R8.64], !P1 ;  /* 0x50c0000008fa7fae */ /* 0x0003e2000c921848 */
[----:B--2---:R-:W-:-:S03]  /*f800*/  IMAD.WIDE R10, R2, 0x4, R218 ;  /* 0x00000004020a7825 */ /* 0x004fc600078e02da */
[----:B------:R2:W-:Y:S04]  /*f810*/  STL.64 [R1+0x6a0], R6 ;  /* 0x0006a00601007387 */ /* 0x0005e80000100a00 */
[----:B------:R2:W-:Y:S01]  /*f820*/  LDGSTS.E [R250+0x50e00], [R6.64], !P1 ;  /* 0x50e0000006fa7fae */ /* 0x0005e2000c921848 */
[----:B-1----:R-:W-:-:S03]  /*f830*/  IMAD.WIDE R8, R2, 0x4, R220 ;  /* 0x0000000402087825 */ /* 0x002fc600078e02dc */
[----:B------:R1:W-:Y:S01]  /*f840*/  STL.64 [R1+0x698], R12 ;  /* 0x0006980c01007387 */ /* 0x0003e20000100a00 */
[----:B------:R-:W-:-:S03]  /*f850*/  IADD3 R4, R252, -0xb2, RZ ;  /* 0xffffff4efc047810 */ /* 0x000fc60007ffe0ff */
        /* <DEDUP_REMOVED lines=90> */
[----:B------:R-:W-:Y:S01]  /*fe00*/  IADD3 R4, R252, -0x8f, RZ ;  /* 0xffffff71fc047810 */ /* 0x000fe20007ffe0ff */
[C---:B-1----:R-:W-:Y:S02]  /*fe10*/  IMAD.WIDE R12, R2.reuse, 0x4, R80 ;  /* 0x00000004020c7825 */ /* 0x042fe400078e0250 */
        /* <DEDUP_REMOVED lines=136> */
[----:B------:R-:W-:Y:S01]  /*106a0*/  STL.64 [R1+0xf8], R12 ;  /* 0x0000f80c01007387 */ /* 0x000fe20000100a00 */
[----:B------:R-:W-:-:S03]  /*106b0*/  ISETP.GE.U32.AND P2, PT, R4, 0x7fffff06, PT ;  /* 0x7fffff060400780c */ /* 0x000fc60003f46070 */
[----:B------:R1:W-:Y:S01]  /*106c0*/  LDGSTS.E [R176+0x53000], [R12.64], !P3 ;  /* 0x530000000cb07fae */ /* 0x0003e2000d921848 */
[----:B--2---:R-:W-:-:S03]  /*106d0*/  IMAD.WIDE R6, R2, 0x4, R158 ;  /* 0x0000000402067825 */ /* 0x004fc600078e029e */
[----:B------:R-:W-:Y:S01]  /*106e0*/  STL.64 [R1+0xf0], R10 ;  /* 0x0000f00a01007387 */ /* 0x000fe20000100a00 */
[----:B------:R-:W-:-:S03]  /*106f0*/  IADD3 R4, R252, -0xbf, RZ ;  /* 0xffffff41fc047810 */ /* 0x000fc60007ffe0ff */
[----:B------:R2:W-:Y:S04]  /*10700*/  LDGSTS.E [R176+0x53200], [R10.64], !P3 ;  /* 0x532000000ab07fae */ /* 0x0005e8000d921848 */
[----:B------:R-:W-:Y:S04]  /*10710*/  STL.64 [R1+0xe8], R8 ;  /* 0x0000e80801007387 */ /* 0x000fe80000100a00 */
[----:B------:R3:W-:Y:S04]  /*10720*/  LDGSTS.E [R176+0x53400], [R8.64], !P3 ;  /* 0x5340000008b07fae */ /* 0x0007e8000d921848 */
[----:B------:R4:W-:Y:S04]  /*10730*/  STL.64 [R1+0xe0], R6 ;  /* 0x0000e00601007387 */ /* 0x0009e80000100a00 */
[----:B------:R4:W-:Y:S01]  /*10740*/  LDGSTS.E [R176+0x53600], [R6.64], !P3 ;  /* 0x5360000006b07fae */ /* 0x0009e2000d921848 */
[----:B------:R-:W-:Y:S01]  /*10750*/  ISETP.GE.U32.AND P6, PT, R4, 0x7fffff02, PT ;  /* 0x7fffff020400780c */ /* 0x000fe20003fc6070 */
[----:B------:R-:W-:Y:S01]  /*10760*/  IMAD.WIDE R48, R2, 0x4, R162 ;  /* 0x0000000402307825 */ /* 0x000fe200078e02a2 */
[----:B------:R-:W-:Y:S01]  /*10770*/  IADD3 R4, R252, -0x84, RZ ;  /* 0xffffff7cfc047810 */ /* 0x000fe20007ffe0ff */
[----:B------:R-:W1:Y:S02]  /*10780*/  S2R R177, SR_TID.X ;  /* 0x0000000000b17919 */ /* 0x000e640000002100 */
[----:B----4-:R-:W-:Y:S01]  /*10790*/  IMAD.WIDE R6, R2, 0x4, R160 ;  /* 0x0000000402067825 */ /* 0x010fe200078e02a0 */
[----:B------:R-:W-:-:S04]  /*107a0*/  ISETP.GE.U32.AND P3, PT, R4, 0x7fffff3d, PT ;  /* 0x7fffff3d0400780c */ /* 0x000fc80003f66070 */
[----:B------:R-:W-:Y:S01]  /*107b0*/  STL.64 [R1+0xd8], R6 ;  /* 0x0000d80601007387 */ /* 0x000fe20000100a00 */
[----:B------:R-:W-:-:S03]  /*107c0*/  IADD3 R4, R252, -0x88, RZ ;  /* 0xffffff78fc047810 */ /* 0x000fc60007ffe0ff */
[----:B------:R-:W4:Y:S04]  /*107d0*/  LDL.LU.64 R186, [R1+0x1c8] ;  /* 0x0001c80001ba7983 */ /* 0x000f280000300a00 */
[----:B------:R1:W-:Y:S04]  /*107e0*/  LDGSTS.E [R176+0x55000], [R6.64], !P4 ;  /* 0x5500000006b07fae */ /* 0x0003e8000e121848 */
[----:B------:R1:W-:Y:S04]  /*107f0*/  LDGSTS.E [R176+0x55200], [R48.64], !P4 ;  /* 0x5520000030b07fae */ /* 0x0003e8000e121848 */
[----:B------:R1:W-:Y:S04]  /*10800*/  LDGSTS.E [R176+0x55400], [R46.64], !P4 ;  /* 0x554000002eb07fae */ /* 0x0003e8000e121848 */
[----:B------:R-:W4:Y:S04]  /*10810*/  LDL.LU.64 R184, [R1+0x1d0] ;  /* 0x0001d00001b87983 */ /* 0x000f280000300a00 */
[----:B------:R1:W-:Y:S01]  /*10820*/  LDGSTS.E [R176+0x55600], [R44.64], !P4 ;  /* 0x556000002cb07fae */ /* 0x0003e2000e121848 */
[----:B------:R-:W-:-:S02]  /*10830*/  ISETP.GE.U32.AND P4, PT, R4, 0x7fffff39, PT ;  /* 0x7fffff390400780c */ /* 0x000fc40003f86070 */
[----:B------:R-:W-:Y:S01]  /*10840*/  IADD3 R4, R252, -0x8c, RZ ;  /* 0xffffff74fc047810 */ /* 0x000fe20007ffe0ff */
[----:B------:R-:W4:Y:S01]  /*10850*/  LDL.LU.64 R180, [R1+0x1e0] ;  /* 0x0001e00001b47983 */ /* 0x000f220000300a00 */
[----:B------:R-:W-:-:S03]  /*10860*/  IMAD.WIDE R28, R2, 0x4, R28 ;  /* 0x00000004021c7825 */ /* 0x000fc600078e021c */
[----:B------:R-:W4:Y:S04]  /*10870*/  LDL.LU.64 R250, [R1+0x1f0] ;  /* 0x0001f00001fa7983 */ /* 0x000f280000300a00 */
[----:B------:R1:W-:Y:S04]  /*10880*/  LDGSTS.E [R176+0x57000], [R42.64], !P5 ;  /* 0x570000002ab07fae */ /* 0x0003e8000e921848 */
[----:B------:R1:W-:Y:S01]  /*10890*/  LDGSTS.E [R176+0x57200], [R40.64], !P5 ;  /* 0x5720000028b07fae */ /* 0x0003e2000e921848 */
[----:B------:R-:W-:-:S03]  /*108a0*/  IMAD.WIDE R26, R2, 0x4, R26 ;  /* 0x00000004021a7825 */ /* 0x000fc600078e021a */
[----:B------:R1:W-:Y:S01]  /*108b0*/  LDGSTS.E [R176+0x57400], [R38.64], !P5 ;  /* 0x5740000026b07fae */ /* 0x0003e2000e921848 */
[----:B------:R-:W-:-:S03]  /*108c0*/  IMAD.WIDE R24, R2, 0x4, R24 ;  /* 0x0000000402187825 */ /* 0x000fc600078e0218 */
[----:B------:R1:W-:Y:S01]  /*108d0*/  LDGSTS.E [R176+0x57600], [R36.64], !P5 ;  /* 0x5760000024b07fae */ /* 0x0003e2000e921848 */
[----:B------:R-:W-:Y:S02]  /*108e0*/  ISETP.GE.U32.AND P5, PT, R4, 0x7fffff35, PT ;  /* 0x7fffff350400780c */ /* 0x000fe40003fa6070 */
[----:B------:R-:W-:Y:S01]  /*108f0*/  IADD3 R4, R252, -0x90, RZ ;  /* 0xffffff70fc047810 */ /* 0x000fe20007ffe0ff */
[----:B------:R-:W-:Y:S01]  /*10900*/  STL.64 [R1+0x1378], R48 ;  /* 0x0013783001007387 */ /* 0x000fe20000100a00 */
[----:B------:R-:W-:-:S03]  /*10910*/  IMAD.WIDE R22, R2, 0x4, R22 ;  /* 0x0000000402167825 */ /* 0x000fc600078e0216 */
[----:B------:R1:W-:Y:S01]  /*10920*/  LDGSTS.E [R176+0x59000], [R34.64], !P0 ;  /* 0x5900000022b07fae */ /* 0x0003e2000c121848 */
[----:B------:R-:W-:-:S03]  /*10930*/  IMAD.WIDE R20, R2, 0x4, R20 ;  /* 0x0000000402147825 */ /* 0x000fc600078e0214 */
[----:B------:R1:W-:Y:S04]  /*10940*/  STL.64 [R1+0x1380], R46 ;  /* 0x0013802e01007387 */ /* 0x0003e80000100a00 */
[----:B------:R1:W-:Y:S01]  /*10950*/  LDGSTS.E [R176+0x59200], [R32.64], !P0 ;  /* 0x5920000020b07fae */ /* 0x0003e2000c121848 */
[----:B------:R-:W-:-:S03]  /*10960*/  IMAD.WIDE R18, R2, 0x4, R18 ;  /* 0x0000000402127825 */ /* 0x000fc600078e0212 */
[----:B------:R1:W-:Y:S04]  /*10970*/  STL.64 [R1+0x1388], R44 ;  /* 0x0013882c01007387 */ /* 0x0003e80000100a00 */
[----:B------:R1:W-:Y:S01]  /*10980*/  LDGSTS.E [R176+0x59400], [R30.64], !P0 ;  /* 0x594000001eb07fae */ /* 0x0003e2000c121848 */
[----:B------:R-:W-:-:S03]  /*10990*/  IMAD.WIDE R16, R2, 0x4, R16 ;  /* 0x0000000402107825 */ /* 0x000fc600078e0210 */
[----:B------:R1:W-:Y:S04]  /*109a0*/  STL.64 [R1+0x1390], R42 ;  /* 0x0013902a01007387 */ /* 0x0003e80000100a00 */
[----:B------:R2:W-:Y:S01]  /*109b0*/  LDGSTS.E [R176+0x59600], [R28.64], !P0 ;  /* 0x596000001cb07fae */ /* 0x0005e2000c121848 */
[----:B------:R-:W-:Y:S02]  /*109c0*/  ISETP.GE.U32.AND P0, PT, R4, 0x7fffff31, PT ;  /* 0x7fffff310400780c */ /* 0x000fe40003f06070 */
[----:B------:R-:W-:Y:S01]  /*109d0*/  IADD3 R4, R252, -0x94, RZ ;  /* 0xffffff6cfc047810 */ /* 0x000fe20007ffe0ff */
[----:B------:R-:W-:Y:S01]  /*109e0*/  STL [R1+0x139c], R40 ;  /* 0x00139c2801007387 */ /* 0x000fe20000100800 */
[----:B------:R-:W-:-:S03]  /*109f0*/  IMAD.WIDE R14, R2, 0x4, R56 ;  /* 0x00000004020e7825 */ /* 0x000fc600078e0238 */
[----:B------:R2:W-:Y:S01]  /*10a00*/  STL [R1+0x1398], R41 ;  /* 0x0013982901007387 */ /* 0x0005e20000100800 */
[----:B-1----:R-:W-:-:S03]  /*10a10*/  IMAD.WIDE R46, R2, 0x4, R168 ;  /* 0x00000004022e7825 */ /* 0x002fc600078e02a8 */
[----:B------:R1:W-:Y:S01]  /*10a20*/  LDGSTS.E [R176+0x5b000], [R26.64], !P1 ;  /* 0x5b0000001ab07fae */ /* 0x0003e2000c921848 */
[----:B------:R-:W-:-:S03]  /*10a30*/  IMAD.WIDE R12, R2, 0x4, R54 ;  /* 0x00000004020c7825 */ /* 0x000fc600078e0236 */
[----:B------:R1:W-:Y:S01]  /*10a40*/  LDGSTS.E [R176+0x5b200], [R24.64], !P1 ;  /* 0x5b20000018b07fae */ /* 0x0003e2000c921848 */
[----:B------:R-:W-:-:S03]  /*10a50*/  IMAD.WIDE R44, R2, 0x4, R170 ;  /* 0x00000004022c7825 */ /* 0x000fc600078e02aa */
[----:B------:R-:W4:Y:S01]  /*10a60*/  LDL.LU.64 R198, [R1+0x200] ;  /* 0x0002000001c67983 */ /* 0x000f220000300a00 */
[----:B------:R-:W-:-:S03]  /*10a70*/  IMAD.WIDE R42, R2, 0x4, R172 ;  /* 0x00000004022a7825 */ /* 0x000fc600078e02ac */
[----:B------:R1:W-:Y:S01]  /*10a80*/  LDGSTS.E [R176+0x5b400], [R22.64], !P1 ;  /* 0x5b40000016b07fae */ /* 0x0003e2000c921848 */
[----:B------:R-:W-:-:S03]  /*10a90*/  LOP3.LUT R177, R177, 0x7f, RZ, 0xc0, !PT ;  /* 0x0000007fb1b17812 */ /* 0x000fc600078ec0ff */
[----:B------:R-:W4:Y:S01]  /*10aa0*/  LDL.LU.64 R196, [R1+0x210] ;  /* 0x0002100001c47983 */ /* 0x000f220000300a00 */
[----:B--2---:R-:W-:-:S03]  /*10ab0*/  IMAD.WIDE R40, R2, 0x4, R174 ;  /* 0x0000000402287825 */ /* 0x004fc600078e02ae */
[----:B------:R1:W-:Y:S01]  /*10ac0*/  LDGSTS.E [R176+0x5b600], [R20.64], !P1 ;  /* 0x5b60000014b07fae */ /* 0x0003e2000c921848 */
[----:B------:R-:W-:-:S03]  /*10ad0*/  ISETP.GE.U32.AND P1, PT, R4, 0x7fffff2d, PT ;  /* 0x7fffff2d0400780c */ /* 0x000fc60003f26070 */
[----:B------:R-:W4:Y:S01]  /*10ae0*/  LDL.LU.64 R192, [R1+0x220] ;  /* 0x0002200001c07983 */ /* 0x000f220000300a00 */
[----:B------:R-:W-:-:S03]  /*10af0*/  IADD3 R4, R252, -0x98, RZ ;  /* 0xffffff68fc047810 */ /* 0x000fc60007ffe0ff */
[----:B------:R-:W4:Y:S01]  /*10b00*/  LDL.LU.64 R178, [R1+0x230] ;  /* 0x0002300001b27983 */ /* 0x000f220000300a00 */
[----:B------:R-:W-:-:S03]  /*10b10*/  IMAD.WIDE R10, R2, 0x4, R52 ;  /* 0x00000004020a7825 */ /* 0x000fc600078e0234 */
[----:B------:R1:W-:Y:S01]  /*10b20*/  LDGSTS.E [R176+0x5d000], [R18.64], !P2 ;  /* 0x5d00000012b07fae */ /* 0x0003e2000d121848 */
[----:B---3--:R-:W-:-:S03]  /*10b30*/  IMAD.WIDE R8, R2, 0x4, R50 ;  /* 0x0000000402087825 */ /* 0x008fc600078e0232 */
[----:B------:R1:W-:Y:S01]  /*10b40*/  LDGSTS.E [R176+0x5d200], [R16.64], !P2 ;  /* 0x5d20000010b07fae */ /* 0x0003e2000d121848 */
[----:B------:R-:W-:-:S03]  /*10b50*/  IMAD.WIDE R6, R2, 0x4, R164 ;  /* 0x0000000402067825 */ /* 0x000fc600078e02a4 */
[----:B------:R1:W-:Y:S01]  /*10b60*/  LDGSTS.E [R176+0x5d400], [R14.64], !P2 ;  /* 0x5d4000000eb07fae */ /* 0x0003e2000d121848 */
[----:B------:R-:W-:-:S03]  /*10b70*/  IMAD.SHL.U32 R177, R177, 0x4, RZ ;  /* 0x00000004b1b17824 */ /* 0x000fc600078e00ff */
[----:B------:R4:W-:Y:S04]  /*10b80*/  STL.64 [R1+0xd0], R46 ;  /* 0x0000d02e01007387 */ /* 0x0009e80000100a00 */
[----:B------:R1:W-:Y:S01]  /*10b90*/  LDGSTS.E [R176+0x5d600], [R12.64], !P2 ;  /* 0x5d6000000cb07fae */ /* 0x0003e2000d121848 */
[----:B------:R-:W-:Y:S01]  /*10ba0*/  ISETP.GE.U32.AND P2, PT, R4, 0x7fffff29, PT ;  /* 0x7fffff290400780c */ /* 0x000fe20003f46070 */
[----:B------:R-:W-:Y:S02]  /*10bb0*/  IMAD.WIDE R4, R2, 0x4, R166 ;  /* 0x0000000402047825 */ /* 0x000fe400078e02a6 */
[----:B------:R3:W-:Y:S04]  /*10bc0*/  STL.64 [R1+0xc8], R44 ;  /* 0x0000c82c01007387 */ /* 0x0007e80000100a00 */
[----:B------:R1:W-:Y:S04]  /*10bd0*/  STL.64 [R1+0xc0], R42 ;  /* 0x0000c02a01007387 */ /* 0x0003e80000100a00 */
[----:B------:R1:W-:Y:S04]  /*10be0*/  STL.64 [R1+0xb8], R40 ;  /* 0x0000b82801007387 */ /* 0x0003e80000100a00 */
[----:B------:R-:W4:Y:S01]  /*10bf0*/  LDL.LU.64 R190, [R1+0x240] ;  /* 0x0002400001be7983 */ /* 0x000f220000300a00 */
[----:B------:R-:W-:-:S03]  /*10c00*/  LOP3.LUT R183, R177, 0x60, RZ, 0x3c, !PT ;  /* 0x00000060b1b77812 */ /* 0x000fc600078e3cff */
[----:B------:R1:W-:Y:S04]  /*10c10*/  LDGSTS.E [R176+0x5f000], [R10.64], !P6 ;  /* 0x5f0000000ab07fae */ /* 0x0003e8000f121848 */
[----:B------:R1:W-:Y:S04]  /*10c20*/  LDGSTS.E [R176+0x5f200], [R8.64], !P6 ;  /* 0x5f20000008b07fae */ /* 0x0003e8000f121848 */
[----:B------:R1:W-:Y:S04]  /*10c30*/  LDGSTS.E [R176+0x5f400], [R6.64], !P6 ;  /* 0x5f40000006b07fae */ /* 0x0003e8000f121848 */
[----:B------:R1:W-:Y:S04]  /*10c40*/  LDGSTS.E [R176+0x5f600], [R4.64], !P6 ;  /* 0x5f60000004b07fae */ /* 0x0003e8000f121848 */
[----:B------:R4:W-:Y:S04]  /*10c50*/  LDGSTS.E [R183+0x41800], [R46.64], !P3 ;  /* 0x418000002eb77fae */ /* 0x0009e8000d921848 */
[----:B------:R3:W-:Y:S04]  /*10c60*/  LDGSTS.E [R183+0x41a00], [R44.64], !P3 ;  /* 0x41a000002cb77fae */ /* 0x0007e8000d921848 */
[----:B-1----:R-:W4:Y:S04]  /*10c70*/  LDL.LU.64 R176, [R1+0x250] ;  /* 0x0002500001b07983 */ /* 0x002f280000300a00 */
[----:B------:R-:W4:Y:S04]  /*10c80*/  LDL.LU.64 R188, [R1+0x260] ;  /* 0x0002600001bc7983 */ /* 0x000f280000300a00 */
[----:B------:R1:W-:Y:S04]  /*10c90*/  LDGSTS.E [R183+0x41c00], [R42.64], !P3 ;  /* 0x41c000002ab77fae */ /* 0x0003e8000d921848 */
[----:B------:R1:W-:Y:S01]  /*10ca0*/  LDGSTS.E [R183+0x41e00], [R40.64], !P3 ;  /* 0x41e0000028b77fae */ /* 0x0003e2000d921848 */
[----:B----4-:R-:W-:-:S05]  /*10cb0*/  IMAD.WIDE R46, R2, 0x4, R186 ;  /* 0x00000004022e7825 */ /* 0x010fca00078e02ba */
[----:B------:R4:W-:Y:S04]  /*10cc0*/  STL.64 [R1+0xb0], R46 ;  /* 0x0000b02e01007387 */ /* 0x0009e80000100a00 */
[----:B------:R-:W2:Y:S04]  /*10cd0*/  LDL.LU.64 R186, [R1+0x270] ;  /* 0x0002700001ba7983 */ /* 0x000ea80000300a00 */
[----:B------:R4:W-:Y:S01]  /*10ce0*/  LDGSTS.E [R183+0x43800], [R46.64], !P4 ;  /* 0x438000002eb77fae */ /* 0x0009e2000e121848 */
[----:B---3--:R-:W-:-:S04]  /*10cf0*/  IMAD.WIDE R44, R2, 0x4, R184 ;  /* 0x00000004022c7825 */ /* 0x008fc800078e02b8 */
[C---:B-1----:R-:W-:Y:S01]  /*10d00*/  IMAD.WIDE R42, R2.reuse, 0x4, R180 ;  /* 0x00000004022a7825 */ /* 0x042fe200078e02b4 */
[----:B------:R1:W-:Y:S03]  /*10d10*/  STL.64 [R1+0xa8], R44 ;  /* 0x0000a82c01007387 */ /* 0x0003e60000100a00 */
[C---:B------:R-:W-:Y:S01]  /*10d20*/  IMAD.WIDE R40, R2.reuse, 0x4, R250 ;  /* 0x0000000402287825 */ /* 0x040fe200078e02fa */
[----:B------:R3:W-:Y:S04]  /*10d30*/  STL.64 [R1+0xa0], R42 ;  /* 0x0000a02a01007387 */ /* 0x0007e80000100a00 */
[----:B------:R1:W-:Y:S04]  /*10d40*/  STL.64 [R1+0x98], R40 ;  /* 0x0000982801007387 */ /* 0x0003e80000100a00 */
[----:B------:R-:W2:Y:S04]  /*10d50*/  LDL.LU.64 R194, [R1+0x280] ;  /* 0x0002800001c27983 */ /* 0x000ea80000300a00 */
[----:B------:R-:W2:Y:S04]  /*10d60*/  LDL.LU.64 R184, [R1+0x290] ;  /* 0x0002900001b87983 */ /* 0x000ea80000300a00 */
[----:B------:R-:W2:Y:S04]  /*10d70*/  LDL.LU.64 R180, [R1+0x2a0] ;  /* 0x0002a00001b47983 */ /* 0x000ea80000300a00 */
[----:B------:R-:W2:Y:S04]  /*10d80*/  LDL.LU.64 R250, [R1+0x2b0] ;  /* 0x0002b00001fa7983 */ /* 0x000ea80000300a00 */
[----:B------:R1:W-:Y:S04]  /*10d90*/  LDGSTS.E [R183+0x43a00], [R44.64], !P4 ;  /* 0x43a000002cb77fae */ /* 0x0003e8000e121848 */
[----:B------:R3:W-:Y:S04]  /*10da0*/  LDGSTS.E [R183+0x43c00], [R42.64], !P4 ;  /* 0x43c000002ab77fae */ /* 0x0007e8000e121848 */
[----:B------:R1:W-:Y:S01]  /*10db0*/  LDGSTS.E [R183+0x43e00], [R40.64], !P4 ;  /* 0x43e0000028b77fae */ /* 0x0003e2000e121848 */
[----:B----4-:R-:W-:-:S04]  /*10dc0*/  IMAD.WIDE R46, R2, 0x4, R198 ;  /* 0x00000004022e7825 */ /* 0x010fc800078e02c6 */
[C---:B-1----:R-:W-:Y:S01]  /*10dd0*/  IMAD.WIDE R44, R2.reuse, 0x4, R196 ;  /* 0x00000004022c7825 */ /* 0x042fe200078e02c4 */
[----:B------:R1:W-:Y:S03]  /*10de0*/  STL.64 [R1+0x90], R46 ;  /* 0x0000902e01007387 */ /* 0x0003e60000100a00 */
[C---:B---3--:R-:W-:Y:S01]  /*10df0*/  IMAD.WIDE R42, R2.reuse, 0x4, R192 ;  /* 0x00000004022a7825 */ /* 0x048fe200078e02c0 */
[----:B------:R3:W-:Y:S03]  /*10e00*/  STL.64 [R1+0x88], R44 ;  /* 0x0000882c01007387 */ /* 0x0007e60000100a00 */
[C---:B------:R-:W-:Y:S01]  /*10e10*/  IMAD.WIDE R40, R2.reuse, 0x4, R178 ;  /* 0x0000000402287825 */ /* 0x040fe200078e02b2 */
[----:B------:R4:W-:Y:S04]  /*10e20*/  STL.64 [R1+0x80], R42 ;  /* 0x0000802a01007387 */ /* 0x0009e80000100a00 */
[----:B------:R2:W-:Y:S04]  /*10e30*/  STL.64 [R1+0x78], R40 ;  /* 0x0000782801007387 */ /* 0x0005e80000100a00 */
[----:B------:R1:W-:Y:S04]  /*10e40*/  LDGSTS.E [R183+0x45800], [R46.64], !P5 ;  /* 0x458000002eb77fae */ /* 0x0003e8000e921848 */
[----:B------:R-:W2:Y:S04]  /*10e50*/  LDL.LU.64 R178, [R1+0x2c0] ;  /* 0x0002c00001b27983 */ /* 0x000ea80000300a00 */
[----:B------:R-:W2:Y:S04]  /*10e60*/  LDL.LU.64 R192, [R1+0x2d0] ;  /* 0x0002d00001c07983 */ /* 0x000ea80000300a00 */
[----:B------:R3:W-:Y:S04]  /*10e70*/  LDGSTS.E [R183+0x45a00], [R44.64], !P5 ;  /* 0x45a000002cb77fae */ /* 0x0007e8000e921848 */
[----:B------:R4:W-:Y:S04]  /*10e80*/  LDGSTS.E [R183+0x45c00], [R42.64], !P5 ;  /* 0x45c000002ab77fae */ /* 0x0009e8000e921848 */
[----:B------:R2:W-:Y:S01]  /*10e90*/  LDGSTS.E [R183+0x45e00], [R40.64], !P5 ;  /* 0x45e0000028b77fae */ /* 0x0005e2000e921848 */
[----:B-1----:R-:W-:-:S03]  /*10ea0*/  IMAD.WIDE R46, R2, 0x4, R190 ;  /* 0x00000004022e7825 */ /* 0x002fc600078e02be */
[----:B------:R-:W2:Y:S04]  /*10eb0*/  LDL.LU.64 R190, [R1+0x2e0] ;  /* 0x0002e00001be7983 */ /* 0x000ea80000300a00 */
[----:B------:R1:W-:Y:S04]  /*10ec0*/  STL.64 [R1+0x70], R46 ;  /* 0x0000702e01007387 */ /* 0x0003e80000100a00 */
[----:B------:R1:W-:Y:S01]  /*10ed0*/  LDGSTS.E [R183+0x47800], [R46.64], !P0 ;  /* 0x478000002eb77fae */ /* 0x0003e2000c121848 */
[----:B---3--:R-:W-:-:S03]  /*10ee0*/  IMAD.WIDE R44, R2, 0x4, R176 ;  /* 0x00000004022c7825 */ /* 0x008fc600078e02b0 */
[----:B------:R-:W2:Y:S01]  /*10ef0*/  LDL.LU.64 R176, [R1+0x2f0] ;  /* 0x0002f00001b07983 */ /* 0x000ea20000300a00 */
[----:B----4-:R-:W-:-:S03]  /*10f00*/  IMAD.WIDE R42, R2, 0x4, R188 ;  /* 0x00000004022a7825 */ /* 0x010fc600078e02bc */
        /* <DEDUP_REMOVED lines=9> */
[----:B-1----:R-:W-:-:S04]  /*10fa0*/  IMAD.WIDE R46, R2, 0x4, R194 ;  /* 0x00000004022e7825 */ /* 0x002fc800078e02c2 */
[C---:B----4-:R-:W-:Y:S01]  /*10fb0*/  IMAD.WIDE R44, R2.reuse, 0x4, R184 ;  /* 0x00000004022c7825 */ /* 0x050fe200078e02b8 */
[----:B------:R1:W-:Y:S03]  /*10fc0*/  STL.64 [R1+0x50], R46 ;  /* 0x0000502e01007387 */ /* 0x0003e60000100a00 */
[C---:B------:R-:W-:Y:S01]  /*10fd0*/  IMAD.WIDE R42, R2.reuse, 0x4, R180 ;  /* 0x00000004022a7825 */ /* 0x040fe200078e02b4 */
[----:B------:R4:W-:Y:S03]  /*10fe0*/  STL.64 [R1+0x48], R44 ;  /* 0x0000482c01007387 */ /* 0x0009e60000100a00 */
[C---:B--2---:R-:W-:Y:S01]  /*10ff0*/  IMAD.WIDE R40, R2.reuse, 0x4, R250 ;  /* 0x0000000402287825 */ /* 0x044fe200078e02fa */
[----:B------:R2:W-:Y:S04]  /*11000*/  STL.64 [R1+0x40], R42 ;  /* 0x0000402a01007387 */ /* 0x0005e80000100a00 */
[----:B------:R1:W-:Y:S04]  /*11010*/  STL.64 [R1+0x38], R40 ;  /* 0x0000382801007387 */ /* 0x0003e80000100a00 */
[----:B------:R-:W3:Y:S04]  /*11020*/  LDL.LU.64 R202, [R1+0x320] ;  /* 0x0003200001ca7983 */ /* 0x000ee80000300a00 */
[----:B------:R-:W3:Y:S04]  /*11030*/  LDL.LU.64 R250, [R1+0x330] ;  /* 0x0003300001fa7983 */ /* 0x000ee80000300a00 */
[----:B------:R1:W-:Y:S04]  /*11040*/  LDGSTS.E [R183+0x49800], [R46.64], !P1 ;  /* 0x498000002eb77fae */ /* 0x0003e8000c921848 */
[----:B------:R-:W3:Y:S04]  /*11050*/  LDL.LU.64 R200, [R1+0x340] ;  /* 0x0003400001c87983 */ /* 0x000ee80000300a00 */
[----:B------:R-:W3:Y:S04]  /*11060*/  LDL.LU.64 R184, [R1+0x350] ;  /* 0x0003500001b87983 */ /* 0x000ee80000300a00 */
[----:B------:R4:W-:Y:S04]  /*11070*/  LDGSTS.E [R183+0x49a00], [R44.64], !P1 ;  /* 0x49a000002cb77fae */ /* 0x0009e8000c921848 */
[----:B------:R-:W3:Y:S04]  /*11080*/  LDL.LU.64 R180, [R1+0x360] ;  /* 0x0003600001b47983 */ /* 0x000ee80000300a00 */
[----:B------:R2:W-:Y:S04]  /*11090*/  LDGSTS.E [R183+0x49c00], [R42.64], !P1 ;  /* 0x49c000002ab77fae */ /* 0x0005e8000c921848 */
[----:B------:R1:W-:Y:S02]  /*110a0*/  LDGSTS.E [R183+0x49e00], [R40.64], !P1 ;  /* 0x49e0000028b77fae */ /* 0x0003e4000c921848 */
[----:B-1----:R-:W-:-:S04]  /*110b0*/  IMAD.WIDE R46, R2, 0x4, R178 ;  /* 0x00000004022e7825 */ /* 0x002fc800078e02b2 */
[----:B----4-:R-:W-:Y:S01]  /*110c0*/  IMAD.WIDE R44, R2, 0x4, R192 ;  /* 0x00000004022c7825 */ /* 0x010fe200078e02c0 */
[----:B------:R-:W-:Y:S04]  /*110d0*/  STL.64 [R1+0x30], R46 ;  /* 0x0000302e01007387 */ /* 0x000fe80000100a00 */
[----:B------:R-:W4:Y:S04]  /*110e0*/  LDL.LU.64 R178, [R1+0x370] ;  /* 0x0003700001b27983 */ /* 0x000f280000300a00 */
[----:B------:R3:W-:Y:S01]  /*110f0*/  STL.64 [R1+0x28], R44 ;  /* 0x0000282c01007387 */ /* 0x0007e20000100a00 */
[----:B------:R-:W-:-:S03]  /*11100*/  IADD3 R50, R252, -0x9c, RZ ;  /* 0xffffff64fc327810 */ /* 0x000fc60007ffe0ff */
[----:B------:R1:W-:Y:S01]  /*11110*/  LDGSTS.E [R183+0x4b800], [R46.64], !P2 ;  /* 0x4b8000002eb77fae */ /* 0x0003e2000d121848 */
[----:B--2---:R-:W-:-:S04]  /*11120*/  IMAD.WIDE R42, R2, 0x4, R190 ;  /* 0x00000004022a7825 */ /* 0x004fc800078e02be */
[----:B------:R-:W-:Y:S01]  /*11130*/  IMAD.WIDE R40, R2, 0x4, R176 ;  /* 0x0000000402287825 */ /* 0x000fe200078e02b0 */
[----:B------:R2:W-:Y:S04]  /*11140*/  STL.64 [R1+0x20], R42 ;  /* 0x0000202a01007387 */ /* 0x0005e80000100a00 */
[----:B------:R1:W-:Y:S04]  /*11150*/  STL.64 [R1+0x18], R40 ;  /* 0x0000182801007387 */ /* 0x0003e80000100a00 */
[----:B------:R-:W4:Y:S01]  /*11160*/  LDL.LU.64 R176, [R1+0x380] ;  /* 0x0003800001b07983 */ /* 0x000f220000300a00 */
[----:B------:R-:W-:-:S02]  /*11170*/  ISETP.GE.U32.AND P6, PT, R50, 0x7fffff25, PT ;  /* 0x7fffff253200780c */ /* 0x000fc40003fc6070 */
[----:B------:R-:W-:Y:S01]  /*11180*/  IADD3 R50, R252, -0xa0, RZ ;  /* 0xffffff60fc327810 */ /* 0x000fe20007ffe0ff */
[----:B------:R3:W-:Y:S03]  /*11190*/  LDGSTS.E [R183+0x4ba00], [R44.64], !P2 ;  /* 0x4ba000002cb77fae */ /* 0x0007e6000d121848 */
[----:B------:R-:W-:Y:S01]  /*111a0*/  ISETP.GE.U32.AND P3, PT, R50, 0x7fffff21, PT ;  /* 0x7fffff213200780c */ /* 0x000fe20003f66070 */
[----:B------:R2:W-:Y:S01]  /*111b0*/  LDGSTS.E [R183+0x4bc00], [R42.64], !P2 ;  /* 0x4bc000002ab77fae */ /* 0x0005e2000d121848 */
[----:B------:R-:W-:-:S03]  /*111c0*/  IADD3 R50, R252, -0xa4, RZ ;  /* 0xffffff5cfc327810 */ /* 0x000fc60007ffe0ff */
[----:B------:R-:W4:Y:S01]  /*111d0*/  LDL.LU.64 R198, [R1+0x390] ;  /* 0x0003900001c67983 */ /* 0x000f220000300a00 */
[----:B------:R-:W-:Y:S02]  /*111e0*/  ISETP.GE.U32.AND P4, PT, R50, 0x7fffff1d, PT ;  /* 0x7fffff1d3200780c */ /* 0x000fe40003f86070 */
[----:B------:R-:W-:Y:S01]  /*111f0*/  IADD3 R50, R252, -0xa8, RZ ;  /* 0xffffff58fc327810 */ /* 0x000fe20007ffe0ff */
[----:B------:R-:W4:Y:S03]  /*11200*/  LDL.LU.64 R196, [R1+0x3a0] ;  /* 0x0003a00001c47983 */ /* 0x000f260000300a00 */
[----:B------:R-:W-:Y:S01]  /*11210*/  ISETP.GE.U32.AND P5, PT, R50, 0x7fffff19, PT ;  /* 0x7fffff193200780c */ /* 0x000fe20003fa6070 */
[----:B------:R1:W-:Y:S01]  /*11220*/  LDGSTS.E [R183+0x4be00], [R40.64], !P2 ;  /* 0x4be0000028b77fae */ /* 0x0003e2000d121848 */
[----:B------:R-:W-:-:S04]  /*11230*/  IADD3 R50, R252, -0xac, RZ ;  /* 0xffffff54fc327810 */ /* 0x000fc80007ffe0ff */
[----:B------:R-:W-:Y:S02]  /*11240*/  ISETP.GE.U32.AND P0, PT, R50, 0x7fffff15, PT ;  /* 0x7fffff153200780c */ /* 0x000fe40003f06070 */
[----:B------:R-:W-:-:S04]  /*11250*/  IADD3 R50, R252, -0xb0, RZ ;  /* 0xffffff50fc327810 */ /* 0x000fc80007ffe0ff */
[----:B------:R-:W-:Y:S02]  /*11260*/  ISETP.GE.U32.AND P1, PT, R50, 0x7fffff11, PT ;  /* 0x7fffff113200780c */ /* 0x000fe40003f26070 */
[----:B------:R-:W-:-:S04]  /*11270*/  IADD3 R50, R252, -0xb4, RZ ;  /* 0xffffff4cfc327810 */ /* 0x000fc80007ffe0ff */
[----:B------:R-:W-:Y:S02]  /*11280*/  ISETP.GE.U32.AND P2, PT, R50, 0x7fffff0d, PT ;  /* 0x7fffff0d3200780c */ /* 0x000fe40003f46070 */
[C---:B------:R-:W-:Y:S02]  /*11290*/  IADD3 R50, R252.reuse, -0xb8, RZ ;  /* 0xffffff48fc327810 */ /* 0x040fe40007ffe0ff */
[----:B------:R-:W-:Y:S01]  /*112a0*/  IADD3 R58, R252, -0xbc, RZ ;  /* 0xffffff44fc3a7810 */ /* 0x000fe20007ffe0ff */
[----:B---3--:R-:W-:-:S04]  /*112b0*/  IMAD.WIDE R44, R2, 0x4, R188 ;  /* 0x00000004022c7825 */ /* 0x008fc800078e02bc */
[C---:B--2---:R-:W-:Y:S01]  /*112c0*/  IMAD.WIDE R42, R2.reuse, 0x4, R186 ;  /* 0x00000004022a7825 */ /* 0x044fe200078e02ba */
[----:B------:R-:W-:Y:S04]  /*112d0*/  STL.64 [R1+0x10], R44 ;  /* 0x0000102c01007387 */ /* 0x000fe80000100a00 */
[----:B------:R-:W2:Y:S04]  /*112e0*/  LDL.LU.64 R194, [R1+0x3b0] ;  /* 0x0003b00001c27983 */ /* 0x000ea80000300a00 */
[----:B------:R-:W-:Y:S04]  /*112f0*/  STL.64 [R1+0x8], R42 ;  /* 0x0000082a01007387 */ /* 0x000fe80000100a00 */
[----:B------:R-:W3:Y:S04]  /*11300*/  LDL.LU.64 R192, [R1+0x3c0] ;  /* 0x0003c00001c07983 */ /* 0x000ee80000300a00 */
[----:B------:R-:W2:Y:S04]  /*11310*/  LDL.LU.64 R190, [R1+0x3d0] ;  /* 0x0003d00001be7983 */ /* 0x000ea80000300a00 */
[----:B------:R1:W-:Y:S04]  /*11320*/  LDGSTS.E [R183+0x4d800], [R44.64], !P6 ;  /* 0x4d8000002cb77fae */ /* 0x0003e8000f121848 */
[----:B------:R2:W-:Y:S04]  /*11330*/  LDGSTS.E [R183+0x4da00], [R42.64], !P6 ;  /* 0x4da000002ab77fae */ /* 0x0005e8000f121848 */
[----:B------:R-:W3:Y:S04]  /*11340*/  LDL.LU.64 R188, [R1+0x3e0] ;  /* 0x0003e00001bc7983 */ /* 0x000ee80000300a00 */
[----:B------:R-:W3:Y:S01]  /*11350*/  LDL.LU.64 R186, [R1+0x3f0] ;  /* 0x0003f00001ba7983 */ /* 0x000ee20000300a00 */
[----:B-1----:R-:W-:-:S04]  /*11360*/  IMAD.WIDE R40, R2, 0x4, R202 ;  /* 0x0000000402287825 */ /* 0x002fc800078e02ca */
[----:B------:R-:W-:Y:S01]  /*11370*/  IMAD.WIDE R250, R2, 0x4, R250 ;  /* 0x0000000402fa7825 */ /* 0x000fe200078e02fa */
[----:B------:R1:W-:Y:S04]  /*11380*/  LDGSTS.E [R183+0x4dc00], [R40.64], !P6 ;  /* 0x4dc0000028b77fae */ /* 0x0003e8000f121848 */
[----:B------:R1:W-:Y:S01]  /*11390*/  LDGSTS.E [R183+0x4de00], [R250.64], !P6 ;  /* 0x4de00000fab77fae */ /* 0x0003e2000f121848 */
[----:B------:R-:W-:Y:S01]  /*113a0*/  ISETP.GE.U32.AND P6, PT, R50, 0x7fffff09, PT ;  /* 0x7fffff093200780c */ /* 0x000fe20003fc6070 */
[----:B------:R-:W-:-:S04]  /*113b0*/  IMAD.WIDE R50, R2, 0x4, R200 ;  /* 0x0000000402327825 */ /* 0x000fc800078e02c8 */
[C---:B------:R-:W-:Y:S01]  /*113c0*/  IMAD.WIDE R52, R2.reuse, 0x4, R184 ;  /* 0x0000000402347825 */ /* 0x040fe200078e02b8 */
[----:B------:R1:W-:Y:S04]  /*113d0*/  LDGSTS.E [R183+0x4f800], [R50.64], !P3 ;  /* 0x4f80000032b77fae */ /* 0x0003e8000d921848 */
[----:B------:R1:W-:Y:S01]  /*113e0*/  LDGSTS.E [R183+0x4fa00], [R52.64], !P3 ;  /* 0x4fa0000034b77fae */ /* 0x0003e2000d921848 */
[----:B------:R-:W-:-:S03]  /*113f0*/  IMAD.WIDE R54, R2, 0x4, R180 ;  /* 0x0000000402367825 */ /* 0x000fc600078e02b4 */
[----:B------:R1:W-:Y:S04]  /*11400*/  STL.64 [R1], R40 ;  /* 0x0000002801007387 */ /* 0x0003e80000100a00 */
[----:B------:R1:W-:Y:S04]  /*11410*/  LDGSTS.E [R183+0x4fc00], [R54.64], !P3 ;  /* 0x4fc0000036b77fae */ /* 0x0003e8000d921848 */
[----:B------:R-:W3:Y:S04]  /*11420*/  LDL.LU.64 R184, [R1+0x400] ;  /* 0x0004000001b87983 */ /* 0x000ee80000300a00 */
[----:B------:R-:W3:Y:S01]  /*11430*/  LDL.LU.64 R180, [R1+0x410] ;  /* 0x0004100001b47983 */ /* 0x000ee20000300a00 */
[----:B----4-:R-:W-:-:S03]  /*11440*/  IMAD.WIDE R56, R2, 0x4, R178 ;  /* 0x0000000402387825 */ /* 0x010fc600078e02b2 */
[----:B------:R-:W4:Y:S04]  /*11450*/  LDL.LU.64 R178, [R1+0x420] ;  /* 0x0004200001b27983 */ /* 0x000f280000300a00 */
[----:B------:R1:W-:Y:S01]  /*11460*/  LDGSTS.E [R183+0x4fe00], [R56.64], !P3 ;  /* 0x4fe0000038b77fae */ /* 0x0003e2000d921848 */
[----:B------:R-:W-:Y:S01]  /*11470*/  ISETP.GE.U32.AND P3, PT, R58, 0x7fffff05, PT ;  /* 0x7fffff053a00780c */ /* 0x000fe20003f66070 */
[C---:B------:R-:W-:Y:S02]  /*11480*/  IMAD.WIDE R58, R2.reuse, 0x4, R176 ;  /* 0x00000004023a7825 */ /* 0x040fe400078e02b0 */
[----:B------:R-:W4:Y:S04]  /*11490*/  LDL.LU.64 R176, [R1+0x428] ;  /* 0x0004280001b07983 */ /* 0x000f280000300a00 */
[----:B------:R-:W4:Y:S04]  /*114a0*/  LDL.LU.64 R210, [R1+0x430] ;  /* 0x0004300001d27983 */ /* 0x000f280000300a00 */
[----:B------:R-:W4:Y:S04]  /*114b0*/  LDL.LU.64 R208, [R1+0x438] ;  /* 0x0004380001d07983 */ /* 0x000f280000300a00 */
[----:B------:R-:W4:Y:S01]  /*114c0*/  LDL.LU.64 R206, [R1+0x440] ;  /* 0x0004400001ce7983 */ /* 0x000f220000300a00 */
[----:B------:R-:W-:-:S03]  /*114d0*/  IMAD.WIDE R60, R2, 0x4, R198 ;  /* 0x00000004023c7825 */ /* 0x000fc600078e02c6 */
[----:B------:R-:W4:Y:S01]  /*114e0*/  LDL.LU.64 R204, [R1+0x448] ;  /* 0x0004480001cc7983 */ /* 0x000f220000300a00 */
[----:B------:R-:W-:-:S03]  /*114f0*/  IMAD.WIDE R62, R2, 0x4, R196 ;  /* 0x00000004023e7825 */ /* 0x000fc600078e02c4 */
[----:B------:R-:W4:Y:S04]  /*11500*/  LDL.LU.64 R202, [R1+0x450] ;  /* 0x0004500001ca7983 */ /* 0x000f280000300a00 */
[----:B------:R-:W4:Y:S04]  /*11510*/  LDL.LU.64 R200, [R1+0x458] ;  /* 0x0004580001c87983 */ /* 0x000f280000300a00 */
[----:B------:R-:W4:Y:S04]  /*11520*/  LDL.LU.64 R198, [R1+0x460] ;  /* 0x0004600001c67983 */ /* 0x000f280000300a00 */
[----:B------:R-:W4:Y:S04]  /*11530*/  LDL.LU.64 R196, [R1+0x468] ;  /* 0x0004680001c47983 */ /* 0x000f280000300a00 */
[----:B------:R1:W-:Y:S01]  /*11540*/  LDGSTS.E [R183+0x51800], [R58.64], !P4 ;  /* 0x518000003ab77fae */ /* 0x0003e2000e121848 */
[----:B------:R-:W-:-:S03]  /*11550*/  IADD3 R74, R252, -0xc0, RZ ;  /* 0xffffff40fc4a7810 */ /* 0x000fc60007ffe0ff */
[----:B------:R1:W-:Y:S01]  /*11560*/  LDGSTS.E [R183+0x51a00], [R62.64], !P4 ;  /* 0x51a000003eb77fae */ /* 0x0003e2000e121848 */
[----:B--2---:R-:W-:-:S03]  /*11570*/  IMAD.WIDE R68, R2, 0x4, R190 ;  /* 0x0000000402447825 */ /* 0x004fc600078e02be */
[----:B------:R-:W1:Y:S01]  /*11580*/  S2R R191, SR_TID.X ;  /* 0x0000000000bf7919 */ /* 0x000e620000002100 */
[----:B------:R-:W-:-:S03]  /*11590*/  IMAD.WIDE R64, R2, 0x4, R194 ;  /* 0x0000000402407825 */ /* 0x000fc600078e02c2 */
[----:B------:R-:W2:Y:S01]  /*115a0*/  LDL.LU.64 R194, [R1+0x470] ;  /* 0x0004700001c27983 */ /* 0x000ea20000300a00 */
[----:B---3--:R-:W-:-:S03]  /*115b0*/  IMAD.WIDE R66, R2, 0x4, R192 ;  /* 0x0000000402427825 */ /* 0x008fc600078e02c0 */
[----:B------:R-:W3:Y:S01]  /*115c0*/  LDL.LU.64 R192, [R1+0x478] ;  /* 0x0004780001c07983 */ /* 0x000ee20000300a00 */
[----:B------:R-:W-:-:S03]  /*115d0*/  IMAD.WIDE R70, R2, 0x4, R188 ;  /* 0x0000000402467825 */ /* 0x000fc600078e02bc */
[----:B------:R1:W-:Y:S01]  /*115e0*/  LDGSTS.E [R183+0x51c00], [R64.64], !P4 ;  /* 0x51c0000040b77fae */ /* 0x0003e2000e121848 */
[----:B------:R-:W-:-:S03]  /*115f0*/  IMAD.WIDE R72, R2, 0x4, R186 ;  /* 0x0000000402487825 */ /* 0x000fc600078e02ba */
[----:B------:R2:W-:Y:S04]  /*11600*/  LDGSTS.E [R183+0x51e00], [R66.64], !P4 ;  /* 0x51e0000042b77fae */ /* 0x0005e8000e121848 */
[----:B------:R2:W-:Y:S01]  /*11610*/  LDGSTS.E [R183+0x53800], [R60.64], !P5 ;  /* 0x538000003cb77fae */ /* 0x0005e2000e921848 */
[----:B-1----:R-:W-:-:S03]  /*11620*/  LOP3.LUT R40, R191, 0x3f, RZ, 0xc0, !PT ;  /* 0x0000003fbf287812 */ /* 0x002fc600078ec0ff */
[----:B------:R1:W-:Y:S01]  /*11630*/  LDGSTS.E [R183+0x53a00], [R68.64], !P5 ;  /* 0x53a0000044b77fae */ /* 0x0003e2000e921848 */
[----:B------:R-:W-:-:S03]  /*11640*/  ISETP.GE.U32.AND P4, PT, R74, 0x7fffff01, PT ;  /* 0x7fffff014a00780c */ /* 0x000fc60003f86070 */
[----:B------:R1:W-:Y:S04]  /*11650*/  LDGSTS.E [R183+0x53c00], [R70.64], !P5 ;  /* 0x53c0000046b77fae */ /* 0x0003e8000e921848 */
[----:B------:R1:W-:Y:S01]  /*11660*/  LDGSTS.E [R183+0x53e00], [R72.64], !P5 ;  /* 0x53e0000048b77fae */ /* 0x0003e2000e921848 */
[----:B------:R-:W-:Y:S01]  /*11670*/  ISETP.GE.AND P5, PT, R40, R74, PT ;  /* 0x0000004a2800720c */ /* 0x000fe20003fa6270 */
[----:B------:R-:W-:-:S04]  /*11680*/  IMAD.WIDE R74, R2, 0x4, R184 ;  /* 0x00000004024a7825 */ /* 0x000fc800078e02b8 */
[----:B------:R-:W-:Y:S01]  /*11690*/  IMAD.WIDE R76, R2, 0x4, R180 ;  /* 0x00000004024c7825 */ /* 0x000fe200078e02b4 */
[----:B------:R-:W-:Y:S01]  /*116a0*/  IADD3 R82, R252, -0xc1, RZ ;  /* 0xffffff3ffc527810 */ /* 0x000fe20007ffe0ff */
[----:B------:R1:W-:Y:S04]  /*116b0*/  LDGSTS.E [R183+0x55800], [R74.64], !P0 ;  /* 0x558000004ab77fae */ /* 0x0003e8000c121848 */
[----:B------:R1:W-:Y:S01]  /*116c0*/  LDGSTS.E [R183+0x55a00], [R76.64], !P0 ;  /* 0x55a000004cb77fae */ /* 0x0003e2000c121848 */
[----:B----4-:R-:W-:-:S03]  /*116d0*/  IMAD.WIDE R80, R2, 0x4, R176 ;  /* 0x0000000402507825 */ /* 0x010fc600078e02b0 */
[----:B------:R-:W4:Y:S04]  /*116e0*/  LDL.LU.64 R176, [R1+0xa20] ;  /* 0x000a200001b07983 */ /* 0x000f280000300a00 */
[----:B------:R-:W4:Y:S04]  /*116f0*/  LDL.LU.64 R188, [R1+0xa18] ;  /* 0x000a180001bc7983 */ /* 0x000f280000300a00 */
[----:B------:R-:W4:Y:S04]  /*11700*/  LDL.LU.64 R186, [R1+0xa10] ;  /* 0x000a100001ba7983 */ /* 0x000f280000300a00 */
[----:B------:R-:W4:Y:S01]  /*11710*/  LDL.LU.64 R184, [R1+0x480] ;  /* 0x0004800001b87983 */ /* 0x000f220000300a00 */
[----:B------:R-:W-:-:S03]  /*11720*/  IMAD.WIDE R78, R2, 0x4, R178 ;  /* 0x00000004024e7825 */ /* 0x000fc600078e02b2 */
[----:B------:R-:W4:Y:S04]  /*11730*/  LDL.LU.64 R180, [R1+0x488] ;  /* 0x0004880001b47983 */ /* 0x000f280000300a00 */
[----:B------:R-:W4:Y:S04]  /*11740*/  LDL.LU.64 R178, [R1+0x4a8] ;  /* 0x0004a80001b27983 */ /* 0x000f280000300a00 */
[----:B------:R1:W-:Y:S01]  /*11750*/  LDGSTS.E [R183+0x55c00], [R78.64], !P0 ;  /* 0x55c000004eb77fae */ /* 0x0003e2000c121848 */
[----:B------:R-:W-:-:S03]  /*11760*/  IMAD.WIDE R84, R2, 0x4, R208 ;  /* 0x0000000402547825 */ /* 0x000fc600078e02d0 */
[----:B------:R1:W-:Y:S01]  /*11770*/  LDGSTS.E [R183+0x55e00], [R80.64], !P0 ;  /* 0x55e0000050b77fae */ /* 0x0003e2000c121848 */
[----:B------:R-:W-:Y:S01]  /*11780*/  ISETP.GE.U32.AND P0, PT, R82, 0x7fffff00, PT ;  /* 0x7fffff005200780c */ /* 0x000fe20003f06070 */
[----:B------:R-:W-:Y:S01]  /*11790*/  IMAD.WIDE R82, R2, 0x4, R210 ;  /* 0x0000000402527825 */ /* 0x000fe200078e02d2 */
[----:B------:R-:W-:-:S03]  /*117a0*/  IADD3 R90, R252, -0xc5, RZ ;  /* 0xffffff3bfc5a7810 */ /* 0x000fc60007ffe0ff */
[C---:B------:R-:W-:Y:S01]  /*117b0*/  IMAD.WIDE R86, R2.reuse, 0x4, R206 ;  /* 0x0000000402567825 */ /* 0x040fe200078e02ce */
[----:B------:R1:W-:Y:S03]  /*117c0*/  LDGSTS.E [R183+0x57800], [R82.64], !P1 ;  /* 0x5780000052b77fae */ /* 0x0003e6000c921848 */
[C---:B------:R-:W-:Y:S01]  /*117d0*/  IMAD.WIDE R88, R2.reuse, 0x4, R204 ;  /* 0x0000000402587825 */ /* 0x040fe200078e02cc */
[----:B------:R1:W-:Y:S04]  /*117e0*/  LDGSTS.E [R183+0x57a00], [R84.64], !P1 ;  /* 0x57a0000054b77fae */ /* 0x0003e8000c921848 */
        /* <DEDUP_REMOVED lines=8> */
[----:B------:R-:W-:Y:S01]  /*11870*/  IMAD.WIDE R96, R2, 0x4, R196 ;  /* 0x0000000402607825 */ /* 0x000fe200078e02c4 */
[----:B------:R1:W-:Y:S04]  /*11880*/  LDGSTS.E [R183+0x59a00], [R92.64], !P2 ;  /* 0x59a000005cb77fae */ /* 0x0003e8000d121848 */
[----:B------:R1:W-:Y:S04]  /*11890*/  LDGSTS.E [R183+0x59c00], [R94.64], !P2 ;  /* 0x59c000005eb77fae */ /* 0x0003e8000d121848 */
[----:B------:R1:W-:Y:S01]  /*118a0*/  LDGSTS.E [R183+0x59e00], [R96.64], !P2 ;  /* 0x59e0000060b77fae */ /* 0x0003e2000d121848 */
[----:B------:R-:W-:Y:S01]  /*118b0*/  ISETP.GE.U32.AND P2, PT, R98, 0x7ffffef8, PT ;  /* 0x7ffffef86200780c */ /* 0x000fe20003f46070 */
[----:B---3--:R-:W-:-:S04]  /*118c0*/  IMAD.WIDE R100, R2, 0x4, R192 ;  /* 0x0000000402647825 */ /* 0x008fc800078e02c0 */
[----:B--2---:R-:W-:Y:S01]  /*118d0*/  IMAD.WIDE R98, R2, 0x4, R194 ;  /* 0x0000000402627825 */ /* 0x004fe200078e02c2 */
[----:B------:R-:W-:-:S04]  /*118e0*/  IADD3 R114, R252, -0xcd, RZ ;  /* 0xffffff33fc727810 */ /* 0x000fc80007ffe0ff */
[----:B------:R1:W-:Y:S01]  /*118f0*/  LDGSTS.E [R183+0x5b800], [R98.64], !P6 ;  /* 0x5b80000062b77fae */ /* 0x0003e2000f121848 */
[----:B----4-:R-:W-:-:S03]  /*11900*/  IMAD.WIDE R102, R2, 0x4, R176 ;  /* 0x0000000402667825 */ /* 0x010fc600078e02b0 */
[----:B------:R-:W2:Y:S04]  /*11910*/  LDL.LU.64 R176, [R1+0x4a0] ;  /* 0x0004a00001b07983 */ /* 0x000ea80000300a00 */
[----:B------:R-:W3:Y:S01]  /*11920*/  LDL.LU.64 R204, [R1+0x498] ;  /* 0x0004980001cc7983 */ /* 0x000ee20000300a00 */
[----:B------:R-:W-:-:S03]  /*11930*/  IMAD.WIDE R104, R2, 0x4, R188 ;  /* 0x0000000402687825 */ /* 0x000fc600078e02bc */
[----:B------:R-:W4:Y:S01]  /*11940*/  LDL.LU.64 R202, [R1+0x490] ;  /* 0x0004900001ca7983 */ /* 0x000f220000300a00 */
[----:B------:R-:W-:-:S03]  /*11950*/  IMAD.WIDE R106, R2, 0x4, R186 ;  /* 0x00000004026a7825 */ /* 0x000fc600078e02ba */
[----:B------:R-:W4:Y:S04]  /*11960*/  LDL.LU.64 R200, [R1+0xa08] ;  /* 0x000a080001c87983 */ /* 0x000f280000300a00 */
[----:B------:R-:W4:Y:S01]  /*11970*/  LDL.LU.64 R192, [R1+0xa00] ;  /* 0x000a000001c07983 */ /* 0x000f220000300a00 */
[----:B------:R-:W-:-:S03]  /*11980*/  IMAD.WIDE R108, R2, 0x4, R184 ;  /* 0x00000004026c7825 */ /* 0x000fc600078e02b8 */
[----:B------:R-:W4:Y:S04]  /*11990*/  LDL.LU.64 R188, [R1+0x9f8] ;  /* 0x0009f80001bc7983 */ /* 0x000f280000300a00 */
[----:B------:R-:W4:Y:S04]  /*119a0*/  LDL.LU.64 R186, [R1+0x9f0] ;  /* 0x0009f00001ba7983 */ /* 0x000f280000300a00 */
[----:B------:R-:W4:Y:S04]  /*119b0*/  LDL.LU.64 R184, [R1+0x640] ;  /* 0x0006400001b87983 */ /* 0x000f280000300a00 */
[----:B------:R-:W4:Y:S04]  /*119c0*/  LDL.LU.64 R198, [R1+0x620] ;  /* 0x0006200001c67983 */ /* 0x000f280000300a00 */
[----:B------:R-:W4:Y:S04]  /*119d0*/  LDL.LU.64 R196, [R1+0x600] ;  /* 0x0006000001c47983 */ /* 0x000f280000300a00 */
[----:B------:R-:W4:Y:S01]  /*119e0*/  LDL.LU.64 R194, [R1+0x5e0] ;  /* 0x0005e00001c27983 */ /* 0x000f220000300a00 */
[----:B------:R-:W-:-:S03]  /*119f0*/  IMAD.WIDE R112, R2, 0x4, R178 ;  /* 0x0000000402707825 */ /* 0x000fc600078e02b2 */
[----:B------:R-:W1:Y:S01]  /*11a00*/  S2R R179, SR_TID.X ;  /* 0x0000000000b37919 */ /* 0x000e620000002100 */
[----:B------:R-:W-:-:S03]  /*11a10*/  IMAD.WIDE R110, R2, 0x4, R180 ;  /* 0x00000004026e7825 */ /* 0x000fc600078e02b4 */
[----:B------:R1:W-:Y:S04]  /*11a20*/  LDGSTS.E [R183+0x5ba00], [R102.64], !P6 ;  /* 0x5ba0000066b77fae */ /* 0x0003e8000f121848 */
[----:B------:R1:W-:Y:S04]  /*11a30*/  LDGSTS.E [R183+0x5bc00], [R104.64], !P6 ;  /* 0x5bc0000068b77fae */ /* 0x0003e8000f121848 */
[----:B------:R1:W-:Y:S04]  /*11a40*/  LDGSTS.E [R183+0x5be00], [R106.64], !P6 ;  /* 0x5be000006ab77fae */ /* 0x0003e8000f121848 */
[----:B------:R2:W-:Y:S01]  /*11a50*/  LDGSTS.E [R183+0x5d800], [R100.64], !P3 ;  /* 0x5d80000064b77fae */ /* 0x0005e2000d921848 */
[----:B------:R-:W-:-:S03]  /*11a60*/  ISETP.GE.U32.AND P6, PT, R114, 0x7ffffef4, PT ;  /* 0x7ffffef47200780c */ /* 0x000fc60003fc6070 */
[----:B------:R2:W-:Y:S01]  /*11a70*/  LDGSTS.E [R183+0x5da00], [R108.64], !P3 ;  /* 0x5da000006cb77fae */ /* 0x0005e2000d921848 */
[----:B-1----:R-:W-:-:S03]  /*11a80*/  LOP3.LUT R178, R179, 0x3f, RZ, 0xc0, !PT ;  /* 0x0000003fb3b27812 */ /* 0x002fc600078ec0ff */
[----:B------:R1:W-:Y:S01]  /*11a90*/  LDGSTS.E [R183+0x5dc00], [R110.64], !P3 ;  /* 0x5dc000006eb77fae */ /* 0x0003e2000d921848 */
[----:B------:R-:W-:Y:S02]  /*11aa0*/  SHF.R.S32.HI R180, RZ, 0x6, R179 ;  /* 0x00000006ffb47819 */ /* 0x000fe400000114b3 */
[----:B------:R-:W-:Y:S01]  /*11ab0*/  SHF.L.U32 R181, R178, 0x2, RZ ;  /* 0x00000002b2b57819 */ /* 0x000fe200000006ff */
[----:B------:R1:W-:Y:S01]  /*11ac0*/  LDGSTS.E [R183+0x5de00], [R112.64], !P3 ;  /* 0x5de0000070b77fae */ /* 0x0003e2000d921848 */
[----:B------:R-:W-:Y:S02]  /*11ad0*/  SGXT R180, R180, 0x1 ;  /* 0x00000001b4b4781a */ /* 0x000fe40000000200 */
[----:B------:R-:W-:Y:S01]  /*11ae0*/  ISETP.NE.U32.AND P3, PT, R0, RZ, PT ;  /* 0x000000ff0000720c */ /* 0x000fe20003f65070 */
[----:B------:R-:W4:Y:S01]  /*11af0*/  LDL.LU.64 R178, [R1+0x5c0] ;  /* 0x0005c00001b27983 */ /* 0x000f220000300a00 */
[----:B------:R-:W-:-:S04]  /*11b00*/  LOP3.LUT R190, R181, 0x110, R180, 0x78, !PT ;  /* 0x00000110b5be7812 */ /* 0x000fc800078e78b4 */
[C---:B------:R-:W-:Y:S02]  /*11b10*/  IADD3 R132, R190.reuse, 0x100000, RZ ;  /* 0x00100000be847810 */ /* 0x040fe40007ffe0ff */
[C---:B------:R-:W-:Y:S02]  /*11b20*/  IADD3 R131, R190.reuse, 0x100000, RZ ;  /* 0x00100000be837810 */ /* 0x040fe40007ffe0ff */
[----:B------:R-:W-:Y:S01]  /*11b30*/  IADD3 R130, R190, 0x100000, RZ ;  /* 0x00100000be827810 */ /* 0x000fe20007ffe0ff */
[C---:B--2---:R-:W-:Y:S02]  /*11b40*/  IMAD.WIDE R114, R3.reuse, 0x4, R176 ;  /* 0x0000000403727825 */ /* 0x044fe400078e02b0 */
[----:B------:R-:W2:Y:S02]  /*11b50*/  LDL.LU.64 R176, [R1+0x5a0] ;  /* 0x0005a00001b07983 */ /* 0x000ea40000300a00 */
[----:B---3--:R-:W-:-:S04]  /*11b60*/  IMAD.WIDE R116, R3, 0x4, R204 ;  /* 0x0000000403747825 */ /* 0x008fc800078e02cc */
[----:B----4-:R-:W-:-:S04]  /*11b70*/  IMAD.WIDE R120, R2, 0x4, R200 ;  /* 0x0000000402787825 */ /* 0x010fc800078e02c8 */
[C---:B------:R-:W-:Y:S01]  /*11b80*/  IMAD.WIDE R122, R2.reuse, 0x4, R192 ;  /* 0x00000004027a7825 */ /* 0x040fe200078e02c0 */
[----:B------:R1:W-:Y:S03]  /*11b90*/  LDGSTS.E [R183+0x5f800], [R120.64], !P4 ;  /* 0x5f80000078b77fae */ /* 0x0003e6000e121848 */
[C---:B------:R-:W-:Y:S01]  /*11ba0*/  IMAD.WIDE R124, R2.reuse, 0x4, R188 ;  /* 0x00000004027c7825 */ /* 0x040fe200078e02bc */
[----:B------:R-:W3:Y:S03]  /*11bb0*/  LDL.LU.64 R192, [R1+0x580] ;  /* 0x0005800001c07983 */ /* 0x000ee60000300a00 */
[----:B------:R-:W-:Y:S01]  /*11bc0*/  IMAD.WIDE R126, R2, 0x4, R186 ;  /* 0x00000004027e7825 */ /* 0x000fe200078e02ba */
[----:B------:R-:W4:Y:S03]  /*11bd0*/  LDL.LU.64 R188, [R1+0x560] ;  /* 0x0005600001bc7983 */ /* 0x000f260000300a00 */
[C---:B------:R-:W-:Y:S01]  /*11be0*/  IMAD.WIDE R128, R3.reuse, 0x4, R184 ;  /* 0x0000000403807825 */ /* 0x040fe200078e02b8 */
[----:B------:R1:W-:Y:S03]  /*11bf0*/  LDGSTS.E [R183+0x5fa00], [R122.64], !P4 ;  /* 0x5fa000007ab77fae */ /* 0x0003e6000e121848 */
[C---:B------:R-:W-:Y:S01]  /*11c00*/  IMAD.WIDE R118, R3.reuse, 0x4, R202 ;  /* 0x0000000403767825 */ /* 0x040fe200078e02ca */
[----:B------:R-:W4:Y:S04]  /*11c10*/  LDL.LU.64 R186, [R1+0x540] ;  /* 0x0005400001ba7983 */ /* 0x000f280000300a00 */
[----:B------:R1:W-:Y:S04]  /*11c20*/  LDGSTS.E [R183+0x5fc00], [R124.64], !P4 ;  /* 0x5fc000007cb77fae */ /* 0x0003e8000e121848 */
[----:B------:R-:W4:Y:S04]  /*11c30*/  LDL.LU.64 R184, [R1+0x520] ;  /* 0x0005200001b87983 */ /* 0x000f280000300a00 */
[----:B------:R1:W-:Y:S04]  /*11c40*/  LDGSTS.E [R183+0x5fe00], [R126.64], !P4 ;  /* 0x5fe000007eb77fae */ /* 0x0003e8000e121848 */
[----:B------:R-:W0:Y:S04]  /*11c50*/  LDGDEPBAR ;  /* 0x00000000000079af */ /* 0x000e280000000000 */
[----:B------:R1:W-:Y:S04]  /*11c60*/  LDGSTS.E [R132+-0x70000], [R114.64], P3 ;  /* 0x9000000072847fae */ /* 0x0003e80009921848 */
[----:B------:R1:W-:Y:S01]  /*11c70*/  LDGSTS.E [R131+-0x6f800], [R116.64], P3 ;  /* 0x9080000074837fae */ /* 0x0003e20009921848 */
[----:B------:R-:W-:-:S03]  /*11c80*/  IMAD.WIDE R134, R3, 0x4, R194 ;  /* 0x0000000403867825 */ /* 0x000fc600078e02c2 */
[----:B-1----:R-:W4:Y:S04]  /*11c90*/  LDL.LU.64 R182, [R1+0x500] ;  /* 0x0005000001b67983 */ /* 0x002f280000300a00 */
[----:B------:R1:W-:Y:S01]  /*11ca0*/  LDGSTS.E [R130+-0x6f000], [R118.64], P3 ;  /* 0x9100000076827fae */ /* 0x0003e20009921848 */
[----:B------:R-:W-:-:S04]  /*11cb0*/  IMAD.WIDE R132, R3, 0x4, R196 ;  /* 0x0000000403847825 */ /* 0x000fc800078e02c4 */
[----:B-1----:R-:W-:Y:S02]  /*11cc0*/  IMAD.WIDE R130, R3, 0x4, R198 ;  /* 0x0000000403827825 */ /* 0x002fe400078e02c6 */
[----:B------:R-:W4:Y:S04]  /*11cd0*/  LDL.LU.64 R198, [R1+0x4e0] ;  /* 0x0004e00001c67983 */ /* 0x000f280000300a00 */
[----:B------:R-:W4:Y:S04]  /*11ce0*/  LDL.LU.64 R196, [R1+0x4c0] ;  /* 0x0004c00001c47983 */ /* 0x000f280000300a00 */
[----:B------:R-:W4:Y:S01]  /*11cf0*/  LDL.LU.64 R194, [R1+0x688] ;  /* 0x0006880001c27983 */ /* 0x000f220000300a00 */
[----:B------:R-:W-:-:S02]  /*11d00*/  IADD3 R0, R190, 0x100000, RZ ;  /* 0x00100000be007810 */ /* 0x000fc40007ffe0ff */
[C---:B------:R-:W-:Y:S01]  /*11d10*/  IADD3 R143, R190.reuse, 0x100000, RZ ;  /* 0x00100000be8f7810 */ /* 0x040fe20007ffe0ff */
[----:B------:R-:W-:Y:S01]  /*11d20*/  IMAD.WIDE R136, R3, 0x4, R178 ;  /* 0x0000000403887825 */ /* 0x000fe200078e02b2 */
[C---:B------:R-:W-:Y:S01]  /*11d30*/  IADD3 R142, R190.reuse, 0x100000, RZ ;  /* 0x00100000be8e7810 */ /* 0x040fe20007ffe0ff */
[----:B------:R-:W4:Y:S01]  /*11d40*/  LDL.LU.64 R178, [R1+0x670] ;  /* 0x0006700001b27983 */ /* 0x000f220000300a00 */
[C---:B------:R-:W-:Y:S02]  /*11d50*/  IADD3 R141, R190.reuse, 0x100000, RZ ;  /* 0x00100000be8d7810 */ /* 0x040fe40007ffe0ff */
[C---:B------:R-:W-:Y:S01]  /*11d60*/  IADD3 R140, R190.reuse, 0x100000, RZ ;  /* 0x00100000be8c7810 */ /* 0x040fe20007ffe0ff */
[----:B------:R1:W-:Y:S04]  /*11d70*/  LDGSTS.E [R0+-0x6e800], [R128.64], P3 ;  /* 0x9180000080007fae */ /* 0x0003e80009921848 */
[----:B------:R4:W-:Y:S01]  /*11d80*/  LDGSTS.E [R143+-0x6e000], [R130.64], P3 ;  /* 0x92000000828f7fae */ /* 0x0009e20009921848 */
[----:B------:R-:W-:-:S03]  /*11d90*/  IADD3 R153, R190, 0x100000, RZ ;  /* 0x00100000be997810 */ /* 0x000fc60007ffe0ff */
[----:B------:R4:W-:Y:S01]  /*11da0*/  LDGSTS.E [R142+-0x6d800], [R132.64], P3 ;  /* 0x92800000848e7fae */ /* 0x0009e20009921848 */
[----:B------:R-:W-:-:S03]  /*11db0*/  IADD3 R152, R190, 0x100000, RZ ;  /* 0x00100000be987810 */ /* 0x000fc60007ffe0ff */
[----:B------:R3:W-:Y:S01]  /*11dc0*/  LDGSTS.E [R141+-0x6d000], [R134.64], P3 ;  /* 0x93000000868d7fae */ /* 0x0007e20009921848 */
[----:B------:R-:W-:-:S03]  /*11dd0*/  IADD3 R151, R190, 0x100000, RZ ;  /* 0x00100000be977810 */ /* 0x000fc60007ffe0ff */
[----:B------:R3:W-:Y:S01]  /*11de0*/  LDGSTS.E [R140+-0x6c800], [R136.64], P3 ;  /* 0x93800000888c7fae */ /* 0x0007e20009921848 */
[----:B------:R-:W-:Y:S01]  /*11df0*/  IADD3 R150, R190, 0x100000, RZ ;  /* 0x00100000be967810 */ /* 0x000fe20007ffe0ff */
[C---:B--2---:R-:W-:Y:S02]  /*11e00*/  IMAD.WIDE R138, R3.reuse, 0x4, R176 ;  /* 0x00000004038a7825 */ /* 0x044fe400078e02b0 */
[----:B------:R-:W2:Y:S04]  /*11e10*/  LDL.LU.64 R176, [R1+0x658] ;  /* 0x0006580001b07983 */ /* 0x000ea80000300a00 */
[----:B------:R1:W-:Y:S01]  /*11e20*/  LDGSTS.E [R0+-0x6c000], [R138.64], P3 ;  /* 0x940000008a007fae */ /* 0x0003e20009921848 */
[----:B---3--:R-:W-:-:S04]  /*11e30*/  IMAD.WIDE R140, R3, 0x4, R192 ;  /* 0x00000004038c7825 */ /* 0x008fc800078e02c0 */
[C---:B----4-:R-:W-:Y:S01]  /*11e40*/  IMAD.WIDE R142, R3.reuse, 0x4, R188 ;  /* 0x00000004038e7825 */ /* 0x050fe200078e02bc */
[----:B------:R3:W-:Y:S04]  /*11e50*/  LDGSTS.E [R153+-0x6b800], [R140.64], P3 ;  /* 0x948000008c997fae */ /* 0x0007e80009921848 */
[----:B------:R-:W4:Y:S01]  /*11e60*/  LDL.LU.64 R188, [R1+0x638] ;  /* 0x0006380001bc7983 */ /* 0x000f220000300a00 */
[----:B------:R-:W-:-:S03]  /*11e70*/  IMAD.WIDE R144, R3, 0x4, R186 ;  /* 0x0000000403907825 */ /* 0x000fc600078e02ba */
[----:B------:R3:W-:Y:S04]  /*11e80*/  LDGSTS.E [R152+-0x6b000], [R142.64], P3 ;  /* 0x950000008e987fae */ /* 0x0007e80009921848 */
[----:B------:R-:W4:Y:S01]  /*11e90*/  LDL.LU.64 R186, [R1+0x618] ;  /* 0x0006180001ba7983 */ /* 0x000f220000300a00 */
[----:B------:R-:W-:-:S03]  /*11ea0*/  IMAD.WIDE R146, R3, 0x4, R184 ;  /* 0x0000000403927825 */ /* 0x000fc600078e02b8 */
[----:B------:R1:W-:Y:S04]  /*11eb0*/  LDGSTS.E [R151+-0x6a800], [R144.64], P3 ;  /* 0x9580000090977fae */ /* 0x0003e80009921848 */
[----:B------:R-:W4:Y:S01]  /*11ec0*/  LDL.LU.64 R184, [R1+0x5f8] ;  /* 0x0005f80001b87983 */ /* 0x000f220000300a00 */
[----:B------:R-:W-:-:S03]  /*11ed0*/  LOP3.LUT R193, R181, 0x110, R180, 0x78, !PT ;  /* 0x00000110b5c17812 */ /* 0x000fc600078e78b4 */
[----:B------:R1:W-:Y:S01]  /*11ee0*/  LDGSTS.E [R150+-0x6a000], [R146.64], P3 ;  /* 0x9600000092967fae */ /* 0x0003e20009921848 */
[----:B------:R-:W-:-:S03]  /*11ef0*/  IMAD.WIDE R148, R3, 0x4, R182 ;  /* 0x0000000403947825 */ /* 0x000fc600078e02b6 */
[----:B------:R-:W4:Y:S04]  /*11f00*/  LDL.LU.64 R182, [R1+0x5d8] ;  /* 0x0005d80001b67983 */ /* 0x000f280000300a00 */
[----:B------:R-:W4:Y:S01]  /*11f10*/  LDL.LU.64 R180, [R1+0x5b8] ;  /* 0x0005b80001b47983 */ /* 0x000f220000300a00 */
[----:B---3--:R-:W-:-:S04]  /*11f20*/  IMAD.WIDE R152, R3, 0x4, R196 ;  /* 0x0000000403987825 */ /* 0x008fc800078e02c4 */
[----:B------:R-:W-:Y:S01]  /*11f30*/  IMAD.WIDE R154, R3, 0x4, R194 ;  /* 0x00000004039a7825 */ /* 0x000fe200078e02c2 */
[----:B------:R-:W-:Y:S01]  /*11f40*/  LOP3.LUT R193, R193, 0x20, RZ, 0x3c, !PT ;  /* 0x00000020c1c17812 */ /* 0x000fe200078e3cff */
[----:B------:R3:W-:Y:S02]  /*11f50*/  LDGSTS.E [R0+-0x69800], [R148.64], P3 ;  /* 0x9680000094007fae */ /* 0x0007e40009921848 */
[C---:B-1----:R-:W-:Y:S02]  /*11f60*/  IMAD.WIDE R150, R3.reuse, 0x4, R198 ;  /* 0x0000000403967825 */ /* 0x042fe400078e02c6 */
[----:B------:R-:W3:Y:S04]  /*11f70*/  LDL.LU.64 R198, [R1+0x598] ;  /* 0x0005980001c67983 */ /* 0x000ee80000300a00 */
[----:B------:R-:W3:Y:S04]  /*11f80*/  LDL.LU.64 R196, [R1+0x578] ;  /* 0x0005780001c47983 */ /* 0x000ee80000300a00 */
[----:B------:R-:W3:Y:S01]  /*11f90*/  LDL.LU.64 R194, [R1+0x558] ;  /* 0x0005580001c27983 */ /* 0x000ee20000300a00 */
[----:B------:R-:W-:Y:S01]  /*11fa0*/  IADD3 R160, R190, 0x100000, RZ ;  /* 0x00100000bea07810 */ /* 0x000fe20007ffe0ff */
[----:B------:R-:W-:Y:S01]  /*11fb0*/  IMAD.WIDE R156, R3, 0x4, R178 ;  /* 0x00000004039c7825 */ /* 0x000fe200078e02b2 */
[----:B------:R-:W-:-:S02]  /*11fc0*/  IADD3 R163, R193, 0x100000, RZ ;  /* 0x00100000c1a37810 */ /* 0x000fc40007ffe0ff */
[C---:B------:R-:W-:Y:S01]  /*11fd0*/  IADD3 R162, R193.reuse, 0x100000, RZ ;  /* 0x00100000c1a27810 */ /* 0x040fe20007ffe0ff */
[----:B------:R4:W-:Y:S01]  /*11fe0*/  LDGSTS.E [R160+-0x69000], [R150.64], P3 ;  /* 0x9700000096a07fae */ /* 0x0009e20009921848 */
[----:B------:R-:W-:-:S03]  /*11ff0*/  IADD3 R161, R193, 0x100000, RZ ;  /* 0x00100000c1a17810 */ /* 0x000fc60007ffe0ff */
[----:B------:R1:W-:Y:S04]  /*12000*/  LDGSTS.E [R0+-0x68800], [R152.64], P3 ;  /* 0x9780000098007fae */ /* 0x0003e80009921848 */
[----:B------:R1:W-:Y:S01]  /*12010*/  LDGSTS.E [R163+-0x6fe00], [R154.64], P3 ;  /* 0x902000009aa37fae */ /* 0x0003e20009921848 */
[----:B------:R-:W-:-:S03]  /*12020*/  IADD3 R173, R193, 0x100000, RZ ;  /* 0x00100000c1ad7810 */ /* 0x000fc60007ffe0ff */
[----:B------:R1:W-:Y:S01]  /*12030*/  LDGSTS.E [R162+-0x6f600], [R156.64], P3 ;  /* 0x90a000009ca27fae */ /* 0x0003e20009921848 */
[C---:B------:R-:W-:Y:S02]  /*12040*/  IADD3 R172, R193.reuse, 0x100000, RZ ;  /* 0x00100000c1ac7810 */ /* 0x040fe40007ffe0ff */
[C---:B------:R-:W-:Y:S02]  /*12050*/  IADD3 R171, R193.reuse, 0x100000, RZ ;  /* 0x00100000c1ab7810 */ /* 0x040fe40007ffe0ff */
[----:B------:R-:W-:Y:S01]  /*12060*/  IADD3 R170, R193, 0x100000, RZ ;  /* 0x00100000c1aa7810 */ /* 0x000fe20007ffe0ff */
[C---:B--2---:R-:W-:Y:S02]  /*12070*/  IMAD.WIDE R158, R3.reuse, 0x4, R176 ;  /* 0x00000004039e7825 */ /* 0x044fe400078e02b0 */
[----:B------:R-:W2:Y:S04]  /*12080*/  LDL.LU.64 R176, [R1+0x538] ;  /* 0x0005380001b07983 */ /* 0x000ea80000300a00 */
[----:B------:R-:W2:Y:S04]  /*12090*/  LDL.LU.64 R178, [R1+0x518] ;  /* 0x0005180001b27983 */ /* 0x000ea80000300a00 */
[----:B------:R-:W2:Y:S04]  /*120a0*/  LDL.LU.64 R202, [R1+0x4f8] ;  /* 0x0004f80001ca7983 */ /* 0x000ea80000300a00 */
[----:B------:R-:W2:Y:S04]  /*120b0*/  LDL.LU.64 R200, [R1+0x4d8] ;  /* 0x0004d80001c87983 */ /* 0x000ea80000300a00 */
[----:B------:R4:W-:Y:S02]  /*120c0*/  LDGSTS.E [R161+-0x6ee00], [R158.64], P3 ;  /* 0x912000009ea17fae */ /* 0x0009e40009921848 */
[----:B----4-:R-:W-:-:S04]  /*120d0*/  IMAD.WIDE R160, R3, 0x4, R188 ;  /* 0x0000000403a07825 */ /* 0x010fc800078e02bc */
[C---:B-1----:R-:W-:Y:S01]  /*120e0*/  IMAD.WIDE R162, R3.reuse, 0x4, R186 ;  /* 0x0000000403a27825 */ /* 0x042fe200078e02ba */
[----:B------:R1:W-:Y:S04]  /*120f0*/  LDGSTS.E [R173+-0x6e600], [R160.64], P3 ;  /* 0x91a00000a0ad7fae */ /* 0x0003e80009921848 */
[----:B------:R1:W-:Y:S01]  /*12100*/  LDGSTS.E [R172+-0x6de00], [R162.64], P3 ;  /* 0x92200000a2ac7fae */ /* 0x0003e20009921848 */
[----:B------:R-:W-:-:S03]  /*12110*/  IMAD.WIDE R164, R3, 0x4, R184 ;  /* 0x0000000403a47825 */ /* 0x000fc600078e02b8 */
[----:B------:R-:W4:Y:S04]  /*12120*/  LDL.LU.64 R184, [R1+0x4b8] ;  /* 0x0004b80001b87983 */ /* 0x000f280000300a00 */
[----:B------:R-:W4:Y:S04]  /*12130*/  LDL.LU.64 R186, [R1+0x680] ;  /* 0x0006800001ba7983 */ /* 0x000f280000300a00 */
[----:B------:R-:W4:Y:S04]  /*12140*/  LDL.LU.64 R188, [R1+0x668] ;  /* 0x0006680001bc7983 */ /* 0x000f280000300a00 */
[----:B------:R-:W4:Y:S01]  /*12150*/  LDL.LU.64 R212, [R1+0x650] ;  /* 0x0006500001d47983 */ /* 0x000f220000300a00 */
[----:B------:R-:W-:-:S03]  /*12160*/  IMAD.WIDE R166, R3, 0x4, R182 ;  /* 0x0000000403a67825 */ /* 0x000fc600078e02b6 */
[----:B------:R-:W4:Y:S04]  /*12170*/  LDL.LU.64 R210, [R1+0x630] ;  /* 0x0006300001d27983 */ /* 0x000f280000300a00 */
[----:B------:R3:W-:Y:S04]  /*12180*/  LDGSTS.E [R171+-0x6d600], [R164.64], P3 ;  /* 0x92a00000a4ab7fae */ /* 0x0007e80009921848 */
[----:B------:R3:W-:Y:S02]  /*12190*/  LDGSTS.E [R170+-0x6ce00], [R166.64], P3 ;  /* 0x93200000a6aa7fae */ /* 0x0007e40009921848 */
[----:B---3--:R-:W-:-:S04]  /*121a0*/  IMAD.WIDE R170, R3, 0x4, R198 ;  /* 0x0000000403aa7825 */ /* 0x008fc800078e02c6 */
[----:B-1----:R-:W-:-:S04]  /*121b0*/  IMAD.WIDE R172, R3, 0x4, R196 ;  /* 0x0000000403ac7825 */ /* 0x002fc800078e02c4 */
[C---:B------:R-:W-:Y:S02]  /*121c0*/  IMAD.WIDE R174, R3.reuse, 0x4, R194 ;  /* 0x0000000403ae7825 */ /* 0x040fe400078e02c2 */
[----:B------:R-:W3:Y:S04]  /*121d0*/  LDL.LU.64 R194, [R1+0x610] ;  /* 0x0006100001c27983 */ /* 0x000ee80000300a00 */
[----:B------:R-:W3:Y:S04]  /*121e0*/  LDL.LU.64 R196, [R1+0x5f0] ;  /* 0x0005f00001c47983 */ /* 0x000ee80000300a00 */
[----:B------:R-:W3:Y:S04]  /*121f0*/  LDL.LU.64 R198, [R1+0x5d0] ;  /* 0x0005d00001c67983 */ /* 0x000ee80000300a00 */
[----:B------:R-:W3:Y:S04]  /*12200*/  LDL.LU.64 R226, [R1+0x5b0] ;  /* 0x0005b00001e27983 */ /* 0x000ee80000300a00 */
[----:B------:R-:W3:Y:S04]  /*12210*/  LDL.LU.64 R224, [R1+0x590] ;  /* 0x0005900001e07983 */ /* 0x000ee80000300a00 */
[----:B------:R-:W1:Y:S01]  /*12220*/  S2R R190, SR_TID.X ;  /* 0x0000000000be7919 */ /* 0x000e620000002100 */
[----:B------:R-:W-:Y:S01]  /*12230*/  SHF.R.S32.HI R220, RZ, 0x6, R191 ;  /* 0x00000006ffdc7819 */ /* 0x000fe200000114bf */
[----:B------:R-:W-:Y:S01]  /*12240*/  IMAD.WIDE R168, R3, 0x4, R180 ;  /* 0x0000000403a87825 */ /* 0x000fe200078e02b4 */
[C---:B------:R-:W-:Y:S01]  /*12250*/  IADD3 R0, R193.reuse, 0x100000, RZ ;  /* 0x00100000c1007810 */ /* 0x040fe20007ffe0ff */
[----:B------:R-:W3:Y:S01]  /*12260*/  LDL.LU.64 R204, [R1+0x570] ;  /* 0x0005700001cc7983 */ /* 0x000ee20000300a00 */
[----:B------:R-:W-:-:S02]  /*12270*/  IADD3 R183, R193, 0x100000, RZ ;  /* 0x00100000c1b77810 */ /* 0x000fc40007ffe0ff */
[----:B------:R-:W-:Y:S01]  /*12280*/  SGXT R220, R220, 0x1 ;  /* 0x00000001dcdc781a */ /* 0x000fe20000000200 */
[----:B------:R1:W-:Y:S01]  /*12290*/  LDGSTS.E [R0+-0x6c600], [R168.64], P3 ;  /* 0x93a00000a8007fae */ /* 0x0003e20009921848 */
[C---:B------:R-:W-:Y:S02]  /*122a0*/  IADD3 R182, R193.reuse, 0x100000, RZ ;  /* 0x00100000c1b67810 */ /* 0x040fe40007ffe0ff */
[C---:B------:R-:W-:Y:S01]  /*122b0*/  IADD3 R181, R193.reuse, 0x100000, RZ ;  /* 0x00100000c1b57810 */ /* 0x040fe20007ffe0ff */
[----:B------:R1:W-:Y:S01]  /*122c0*/  LDGSTS.E [R183+-0x6be00], [R170.64], P3 ;  /* 0x94200000aab77fae */ /* 0x0003e20009921848 */
[----:B------:R-:W-:-:S03]  /*122d0*/  IADD3 R180, R193, 0x100000, RZ ;  /* 0x00100000c1b47810 */ /* 0x000fc60007ffe0ff */
[----:B------:R2:W-:Y:S01]  /*122e0*/  LDGSTS.E [R182+-0x6b600], [R172.64], P3 ;  /* 0x94a00000acb67fae */ /* 0x0005e20009921848 */
[----:B-1----:R-:W-:-:S03]  /*122f0*/  LOP3.LUT R190, R190, 0x3f, RZ, 0xc0, !PT ;  /* 0x0000003fbebe7812 */ /* 0x002fc600078ec0ff */
[----:B------:R1:W-:Y:S02]  /*12300*/  LDGSTS.E [R181+-0x6ae00], [R174.64], P3 ;  /* 0x95200000aeb57fae */ /* 0x0003e40009921848 */
[----:B------:R-:W-:Y:S01]  /*12310*/  IMAD.SHL.U32 R221, R190, 0x4, RZ ;  /* 0x00000004bedd7824 */ /* 0x000fe200078e00ff */
[----:B------:R-:W-:Y:S01]  /*12320*/  IADD3 R191, R193, 0x100000, RZ ;  /* 0x00100000c1bf7810 */ /* 0x000fe20007ffe0ff */
[----:B------:R-:W3:Y:S03]  /*12330*/  LDL.LU.64 R206, [R1+0x550] ;  /* 0x0005500001ce7983 */ /* 0x000ee60000300a00 */
[----:B------:R-:W-:Y:S01]  /*12340*/  LOP3.LUT R223, R221, 0x110, R220, 0x78, !PT ;  /* 0x00000110dddf7812 */ /* 0x000fe200078e78dc */
[----:B------:R-:W3:Y:S01]  /*12350*/  LDL.LU.64 R208, [R1+0x530] ;  /* 0x0005300001d07983 */ /* 0x000ee20000300a00 */
[----:B------:R-:W-:Y:S02]  /*12360*/  IADD3 R190, R193, 0x100000, RZ ;  /* 0x00100000c1be7810 */ /* 0x000fe40007ffe0ff */
[----:B------:R-:W-:Y:S01]  /*12370*/  LOP3.LUT R223, R223, 0x40, RZ, 0x3c, !PT ;  /* 0x00000040dfdf7812 */ /* 0x000fe200078e3cff */
[----:B------:R-:W3:Y:S03]  /*12380*/  LDL.LU.64 R232, [R1+0x510] ;  /* 0x0005100001e87983 */ /* 0x000ee60000300a00 */
[C---:B------:R-:W-:Y:S01]  /*12390*/  IADD3 R193, R223.reuse, 0x100000, RZ ;  /* 0x00100000dfc17810 */ /* 0x040fe20007ffe0ff */
[----:B------:R-:W3:Y:S01]  /*123a0*/  LDL.LU.64 R230, [R1+0x4f0] ;  /* 0x0004f00001e67983 */ /* 0x000ee20000300a00 */
[----:B------:R-:W-:-:S03]  /*123b0*/  IADD3 R192, R223, 0x100000, RZ ;  /* 0x00100000dfc07810 */ /* 0x000fc60007ffe0ff */
[----:B------:R-:W3:Y:S04]  /*123c0*/  LDL.LU.64 R214, [R1+0x4d0] ;  /* 0x0004d00001d67983 */ /* 0x000ee80000300a00 */
[----:B------:R-:W3:Y:S04]  /*123d0*/  LDL.LU.64 R216, [R1+0x4b0] ;  /* 0x0004b00001d87983 */ /* 0x000ee80000300a00 */
[----:B------:R-:W3:Y:S04]  /*123e0*/  LDL.LU.64 R218, [R1+0x678] ;  /* 0x0006780001da7983 */ /* 0x000ee80000300a00 */
[----:B------:R-:W3:Y:S04]  /*123f0*/  LDL.LU.64 R242, [R1+0x660] ;  /* 0x0006600001f27983 */ /* 0x000ee80000300a00 */
[----:B------:R-:W3:Y:S01]  /*12400*/  LDL.LU.64 R240, [R1+0x648] ;  /* 0x0006480001f07983 */ /* 0x000ee20000300a00 */
[----:B--2---:R-:W-:-:S04]  /*12410*/  IMAD.WIDE R176, R3, 0x4, R176 ;  /* 0x0000000403b07825 */ /* 0x004fc800078e02b0 */
[C---:B------:R-:W-:Y:S01]  /*12420*/  IMAD.WIDE R178, R3.reuse, 0x4, R178 ;  /* 0x0000000403b27825 */ /* 0x040fe200078e02b2 */
[----:B------:R1:W-:Y:S04]  /*12430*/  LDGSTS.E [R180+-0x6a600], [R176.64], P3 ;  /* 0x95a00000b0b47fae */ /* 0x0003e80009921848 */
[----:B------:R2:W-:Y:S01]  /*12440*/  LDGSTS.E [R0+-0x69e00], [R178.64], P3 ;  /* 0x96200000b2007fae */ /* 0x0005e20009921848 */
[----:B------:R-:W-:-:S04]  /*12450*/  IMAD.WIDE R182, R3, 0x4, R200 ;  /* 0x0000000403b67825 */ /* 0x000fc800078e02c8 */
[----:B-1----:R-:W-:Y:S01]  /*12460*/  IMAD.WIDE R180, R3, 0x4, R202 ;  /* 0x0000000403b47825 */ /* 0x002fe200078e02ca */
[----:B------:R-:W-:-:S04]  /*12470*/  IADD3 R203, R223, 0x100000, RZ ;  /* 0x00100000dfcb7810 */ /* 0x000fc80007ffe0ff */
[----:B------:R1:W-:Y:S04]  /*12480*/  LDGSTS.E [R191+-0x69600], [R180.64], P3 ;  /* 0x96a00000b4bf7fae */ /* 0x0003e80009921848 */
[----:B------:R1:W-:Y:S01]  /*12490*/  LDGSTS.E [R190+-0x68e00], [R182.64], P3 ;  /* 0x97200000b6be7fae */ /* 0x0003e20009921848 */
[C---:B------:R-:W-:Y:S02]  /*124a0*/  IADD3 R202, R223.reuse, 0x100000, RZ ;  /* 0x00100000dfca7810 */ /* 0x040fe40007ffe0ff */
[C---:B------:R-:W-:Y:S02]  /*124b0*/  IADD3 R201, R223.reuse, 0x100000, RZ ;  /* 0x00100000dfc97810 */ /* 0x040fe40007ffe0ff */
[----:B------:R-:W-:Y:S01]  /*124c0*/  IADD3 R200, R223, 0x100000, RZ ;  /* 0x00100000dfc87810 */ /* 0x000fe20007ffe0ff */
[----:B----4-:R-:W-:-:S04]  /*124d0*/  IMAD.WIDE R184, R3, 0x4, R184 ;  /* 0x0000000403b87825 */ /* 0x010fc800078e02b8 */
[C---:B------:R-:W-:Y:S01]  /*124e0*/  IMAD.WIDE R186, R3.reuse, 0x4, R186 ;  /* 0x0000000403ba7825 */ /* 0x040fe200078e02ba */
[----:B------:R2:W-:Y:S03]  /*124f0*/  LDGSTS.E [R0+-0x68600], [R184.64], P3 ;  /* 0x97a00000b8007fae */ /* 0x0005e60009921848 */
[C---:B------:R-:W-:Y:S01]  /*12500*/  IMAD.WIDE R188, R3.reuse, 0x4, R188 ;  /* 0x0000000403bc7825 */ /* 0x040fe200078e02bc */
[----:B------:R4:W-:Y:S03]  /*12510*/  LDGSTS.E [R193+-0x6fc00], [R186.64], P3 ;  /* 0x90400000bac17fae */ /* 0x0009e60009921848 */
[C---:B-1----:R-:W-:Y:S01]  /*12520*/  IMAD.WIDE R190, R3.reuse, 0x4, R212 ;  /* 0x0000000403be7825 */ /* 0x042fe200078e02d4 */
[----:B------:R4:W-:Y:S04]  /*12530*/  LDGSTS.E [R192+-0x6f400], [R188.64], P3 ;  /* 0x90c00000bcc07fae */ /* 0x0009e80009921848 */
[----:B------:R1:W-:Y:S01]  /*12540*/  LDGSTS.E [R203+-0x6ec00], [R190.64], P3 ;  /* 0x91400000becb7fae */ /* 0x0003e20009921848 */
[----:B----4-:R-:W-:-:S05]  /*12550*/  IMAD.WIDE R192, R3, 0x4, R210 ;  /* 0x0000000403c07825 */ /* 0x010fca00078e02d2 */
[----:B------:R1:W-:Y:S01]  /*12560*/  LDGSTS.E [R202+-0x6e400], [R192.64], P3 ;  /* 0x91c00000c0ca7fae */ /* 0x0003e20009921848 */
[----:B---3--:R-:W-:-:S04]  /*12570*/  IMAD.WIDE R194, R3, 0x4, R194 ;  /* 0x0000000403c27825 */ /* 0x008fc800078e02c2 */
[C---:B------:R-:W-:Y:S01]  /*12580*/  IMAD.WIDE R196, R3.reuse, 0x4, R196 ;  /* 0x0000000403c47825 */ /* 0x040fe200078e02c4 */
[----:B------:R3:W-:Y:S04]  /*12590*/  LDGSTS.E [R201+-0x6dc00], [R194.64], P3 ;  /* 0x92400000c2c97fae */ /* 0x0007e80009921848 */
[----:B------:R3:W-:Y:S01]  /*125a0*/  LDGSTS.E [R200+-0x6d400], [R196.64], P3 ;  /* 0x92c00000c4c87fae */ /* 0x0007e20009921848 */
[----:B-1----:R-:W-:-:S03]  /*125b0*/  IMAD.WIDE R202, R3, 0x4, R224 ;  /* 0x0000000403ca7825 */ /* 0x002fc600078e02e0 */
[----:B------:R-:W4:Y:S01]  /*125c0*/  LDL.LU.64 R224, [R1+0x628] ;  /* 0x0006280001e07983 */ /* 0x000f220000300a00 */
[----:B---3--:R-:W-:-:S03]  /*125d0*/  IMAD.WIDE R200, R3, 0x4, R226 ;  /* 0x0000000403c87825 */ /* 0x008fc600078e02e2 */
[----:B------:R-:W3:Y:S04]  /*125e0*/  LDL.LU.64 R226, [R1+0x608] ;  /* 0x0006080001e27983 */ /* 0x000ee80000300a00 */
[----:B------:R-:W3:Y:S04]  /*125f0*/  LDL.LU.64 R228, [R1+0x5e8] ;  /* 0x0005e80001e47983 */ /* 0x000ee80000300a00 */
[----:B------:R-:W3:Y:S04]  /*12600*/  LDL.LU.64 R46, [R1+0x5c8] ;  /* 0x0005c800012e7983 */ /* 0x000ee80000300a00 */
[----:B------:R-:W3:Y:S04]  /*12610*/  LDL.LU.64 R48, [R1+0x5a8] ;  /* 0x0005a80001307983 */ /* 0x000ee80000300a00 */
[----:B------:R-:W3:Y:S04]  /*12620*/  LDL.LU.64 R234, [R1+0x588] ;  /* 0x0005880001ea7983 */ /* 0x000ee80000300a00 */
[----:B------:R-:W3:Y:S01]  /*12630*/  LDL.LU.64 R236, [R1+0x568] ;  /* 0x0005680001ec7983 */ /* 0x000ee20000300a00 */
[----:B--2---:R-:W-:Y:S01]  /*12640*/  IADD3 R0, R223, 0x100000, RZ ;  /* 0x00100000df007810 */ /* 0x004fe20007ffe0ff */
[----:B------:R-:W-:Y:S01]  /*12650*/  IMAD.WIDE R198, R3, 0x4, R198 ;  /* 0x0000000403c67825 */ /* 0x000fe200078e02c6 */
[C---:B------:R-:W-:Y:S01]  /*12660*/  IADD3 R213, R223.reuse, 0x100000, RZ ;  /* 0x00100000dfd57810 */ /* 0x040fe20007ffe0ff */
[----:B------:R-:W2:Y:S01]  /*12670*/  LDL.LU.64 R238, [R1+0x548] ;  /* 0x0005480001ee7983 */ /* 0x000ea20000300a00 */
[----:B------:R-:W-:Y:S01]  /*12680*/  IADD3 R212, R223, 0x100000, RZ ;  /* 0x00100000dfd47810 */ /* 0x000fe20007ffe0ff */
[----:B------:R-:W-:Y:S01]  /*12690*/  IMAD.WIDE R204, R3, 0x4, R204 ;  /* 0x0000000403cc7825 */ /* 0x000fe200078e02cc */
[C---:B------:R-:W-:Y:S01]  /*126a0*/  IADD3 R211, R223.reuse, 0x100000, RZ ;  /* 0x00100000dfd37810 */ /* 0x040fe20007ffe0ff */
[----:B------:R1:W-:Y:S01]  /*126b0*/  LDGSTS.E [R0+-0x6cc00], [R198.64], P3 ;  /* 0x93400000c6007fae */ /* 0x0003e20009921848 */
[----:B------:R-:W-:Y:S01]  /*126c0*/  IADD3 R210, R223, 0x100000, RZ ;  /* 0x00100000dfd27810 */ /* 0x000fe20007ffe0ff */
[----:B------:R-:W-:Y:S01]  /*126d0*/  IMAD.WIDE R206, R3, 0x4, R206 ;  /* 0x0000000403ce7825 */ /* 0x000fe200078e02ce */
[----:B------:R-:W-:Y:S01]  /*126e0*/  LOP3.LUT R45, R221, 0x110, R220, 0x78, !PT ;  /* 0x00000110dd2d7812 */ /* 0x000fe200078e78dc */
[----:B------:R1:W-:Y:S01]  /*126f0*/  LDGSTS.E [R213+-0x6c400], [R200.64], P3 ;  /* 0x93c00000c8d57fae */ /* 0x0003e20009921848 */
[----:B------:R-:W-:Y:S01]  /*12700*/  IADD3 R222, R223, 0x100000, RZ ;  /* 0x00100000dfde7810 */ /* 0x000fe20007ffe0ff */
[----:B------:R-:W-:-:S02]  /*12710*/  IMAD.WIDE R208, R3, 0x4, R208 ;  /* 0x0000000403d07825 */ /* 0x000fc400078e02d0 */
[----:B------:R1:W-:Y:S01]  /*12720*/  LDGSTS.E [R212+-0x6bc00], [R202.64], P3 ;  /* 0x94400000cad47fae */ /* 0x0003e20009921848 */
[----:B------:R-:W-:-:S03]  /*12730*/  LOP3.LUT R45, R45, 0x60, RZ, 0x3c, !PT ;  /* 0x000000602d2d7812 */ /* 0x000fc600078e3cff */
[----:B------:R1:W-:Y:S01]  /*12740*/  LDGSTS.E [R211+-0x6b400], [R204.64], P3 ;  /* 0x94c00000ccd37fae */ /* 0x0003e20009921848 */
[----:B------:R-:W-:-:S03]  /*12750*/  IADD3 R221, R223, 0x100000, RZ ;  /* 0x00100000dfdd7810 */ /* 0x000fc60007ffe0ff */
[----:B------:R1:W-:Y:S01]  /*12760*/  LDGSTS.E [R210+-0x6ac00], [R206.64], P3 ;  /* 0x95400000ced27fae */ /* 0x0003e20009921848 */
[----:B------:R-:W-:Y:S01]  /*12770*/  IADD3 R220, R223, 0x100000, RZ ;  /* 0x00100000dfdc7810 */ /* 0x000fe20007ffe0ff */
[----:B------:R-:W-:Y:S01]  /*12780*/  IMAD.WIDE R214, R3, 0x4, R214 ;  /* 0x0000000403d67825 */ /* 0x000fe200078e02d6 */
[----:B------:R-:W-:Y:S01]  /*12790*/  IADD3 R223, R45, 0x100000, RZ ;  /* 0x001000002ddf7810 */ /* 0x000fe20007ffe0ff */
[----:B------:R1:W-:Y:S02]  /*127a0*/  LDGSTS.E [R0+-0x6a400], [R208.64], P3 ;  /* 0x95c00000d0007fae */ /* 0x0003e40009921848 */
[C---:B-1----:R-:W-:Y:S02]  /*127b0*/  IMAD.WIDE R212, R3.reuse, 0x4, R230 ;  /* 0x0000000403d47825 */ /* 0x042fe400078e02e6 */
[----:B------:R-:W2:Y:S02]  /*127c0*/  LDL.LU.64 R244, [R1+0x4e8] ;  /* 0x0004e80001f47983 */ /* 0x000ea40000300a00 */
[----:B------:R-:W-:-:S04]  /*127d0*/  IMAD.WIDE R210, R3, 0x4, R232 ;  /* 0x0000000403d27825 */ /* 0x000fc800078e02e8 */
[C---:B------:R-:W-:Y:S01]  /*127e0*/  IMAD.WIDE R216, R3.reuse, 0x4, R216 ;  /* 0x0000000403d87825 */ /* 0x040fe200078e02d8 */
[----:B------:R1:W-:Y:S03]  /*127f0*/  LDGSTS.E [R222+-0x69c00], [R210.64], P3 ;  /* 0x96400000d2de7fae */ /* 0x0003e60009921848 */
[----:B------:R-:W-:Y:S01]  /*12800*/  IMAD.WIDE R218, R3, 0x4, R218 ;  /* 0x0000000403da7825 */ /* 0x000fe200078e02da */
        /* <DEDUP_REMOVED lines=8> */
[C---:B-1----:R-:W-:Y:S02]  /*12890*/  IMAD.WIDE R220, R3.reuse, 0x4, R242 ;  /* 0x0000000403dc7825 */ /* 0x042fe400078e02f2 */
[----:B------:R-:W2:Y:S04]  /*128a0*/  LDL.LU.64 R246, [R1+0x4c8] ;  /* 0x0004c80001f67983 */ /* 0x000ea80000300a00 */
[----:B------:R1:W-:Y:S01]  /*128b0*/  LDGSTS.E [R233+-0x6f200], [R220.64], P3 ;  /* 0x90e00000dce97fae */ /* 0x0003e20009921848 */
[----:B------:R-:W-:Y:S01]  /*128c0*/  IMAD.WIDE R222, R3, 0x4, R240 ;  /* 0x0000000403de7825 */ /* 0x000fe200078e02f0 */
[----:B------:R-:W-:-:S02]  /*128d0*/  IADD3 R0, R45, 0x100000, RZ ;  /* 0x001000002d007810 */ /* 0x000fc40007ffe0ff */
[----:B------:R-:W2:Y:S01]  /*128e0*/  LDL.LU.64 R42, [R1+0x9e8] ;  /* 0x0009e800012a7983 */ /* 0x000ea20000300a00 */
[----:B------:R-:W-:-:S03]  /*128f0*/  IADD3 R243, R45, 0x100000, RZ ;  /* 0x001000002df37810 */ /* 0x000fc60007ffe0ff */
[----:B------:R1:W-:Y:S01]  /*12900*/  LDGSTS.E [R232+-0x6ea00], [R222.64], P3 ;  /* 0x91600000dee87fae */ /* 0x0003e20009921848 */
[C---:B------:R-:W-:Y:S02]  /*12910*/  IADD3 R242, R45.reuse, 0x100000, RZ ;  /* 0x001000002df27810 */ /* 0x040fe40007ffe0ff */
[C---:B------:R-:W-:Y:S02]  /*12920*/  IADD3 R241, R45.reuse, 0x100000, RZ ;  /* 0x001000002df17810 */ /* 0x040fe40007ffe0ff */
[----:B------:R-:W-:Y:S02]  /*12930*/  IADD3 R240, R45, 0x100000, RZ ;  /* 0x001000002df07810 */ /* 0x000fe40007ffe0ff */
[----:B------:R-:W2:Y:S01]  /*12940*/  LDL.LU.64 R44, [R1+0x9e0] ;  /* 0x0009e000012c7983 */ /* 0x000ea20000300a00 */
[----:B----4-:R-:W-:-:S04]  /*12950*/  IMAD.WIDE R224, R3, 0x4, R224 ;  /* 0x0000000403e07825 */ /* 0x010fc800078e02e0 */
[C---:B---3--:R-:W-:Y:S01]  /*12960*/  IMAD.WIDE R226, R3.reuse, 0x4, R226 ;  /* 0x0000000403e27825 */ /* 0x048fe200078e02e2 */
[----:B------:R3:W-:Y:S03]  /*12970*/  LDGSTS.E [R231+-0x6e200], [R224.64], P3 ;  /* 0x91e00000e0e77fae */ /* 0x0007e60009921848 */
[C---:B------:R-:W-:Y:S01]  /*12980*/  IMAD.WIDE R228, R3.reuse, 0x4, R228 ;  /* 0x0000000403e47825 */ /* 0x040fe200078e02e4 */
[----:B------:R3:W-:Y:S04]  /*12990*/  LDGSTS.E [R230+-0x6da00], [R226.64], P3 ;  /* 0x92600000e2e67fae */ /* 0x0007e80009921848 */
[----:B------:R4:W-:Y:S01]  /*129a0*/  LDGSTS.E [R0+-0x6d200], [R228.64], P3 ;  /* 0x92e00000e4007fae */ /* 0x0009e20009921848 */
[----:B-1----:R-:W-:-:S04]  /*129b0*/  IMAD.WIDE R232, R3, 0x4, R48 ;  /* 0x0000000403e87825 */ /* 0x002fc800078e0230 */
[C---:B---3--:R-:W-:Y:S02]  /*129c0*/  IMAD.WIDE R230, R3.reuse, 0x4, R46 ;  /* 0x0000000403e67825 */ /* 0x048fe400078e022e */
[----:B------:R-:W3:Y:S02]  /*129d0*/  LDL.LU.64 R46, [R1+0x9d8] ;  /* 0x0009d800012e7983 */ /* 0x000ee40000300a00 */
[C---:B------:R-:W-:Y:S02]  /*129e0*/  IMAD.WIDE R234, R3.reuse, 0x4, R234 ;  /* 0x0000000403ea7825 */ /* 0x040fe400078e02ea */
[----:B------:R1:W-:Y:S02]  /*129f0*/  LDGSTS.E [R243+-0x6ca00], [R230.64], P3 ;  /* 0x93600000e6f37fae */ /* 0x0003e40009921848 */
[C---:B------:R-:W-:Y:S02]  /*12a00*/  IMAD.WIDE R236, R3.reuse, 0x4, R236 ;  /* 0x0000000403ec7825 */ /* 0x040fe400078e02ec */
[----:B------:R1:W-:Y:S04]  /*12a10*/  LDGSTS.E [R242+-0x6c200], [R232.64], P3 ;  /* 0x93e00000e8f27fae */ /* 0x0003e80009921848 */
[----:B------:R-:W3:Y:S04]  /*12a20*/  LDL.LU.64 R48, [R1+0x9d0] ;  /* 0x0009d00001307983 */ /* 0x000ee80000300a00 */
[----:B------:R4:W-:Y:S04]  /*12a30*/  LDGSTS.E [R241+-0x6ba00], [R234.64], P3 ;  /* 0x94600000eaf17fae */ /* 0x0009e80009921848 */
[----:B-1----:R-:W3:Y:S04]  /*12a40*/  LDL.LU.64 R242, [R1+0x508] ;  /* 0x0005080001f27983 */ /* 0x002ee80000300a00 */
[----:B------:R4:W-:Y:S04]  /*12a50*/  LDGSTS.E [R240+-0x6b200], [R236.64], P3 ;  /* 0x94e00000ecf07fae */ /* 0x0009e80009921848 */
[----:B----4-:R-:W4:Y:S04]  /*12a60*/  LDL.LU.64 R240, [R1+0x528] ;  /* 0x0005280001f07983 */ /* 0x010f280000300a00 */
[----:B------:R-:W1:Y:S01]  /*12a70*/  S2R R41, SR_TID.X ;  /* 0x0000000000297919 */ /* 0x000e620000002100 */
[----:B--2---:R-:W-:-:S04]  /*12a80*/  IMAD.WIDE R238, R3, 0x4, R238 ;  /* 0x0000000403ee7825 */ /* 0x004fc800078e02ee */
[----:B------:R-:W-:Y:S01]  /*12a90*/  IMAD.SHL.U32 R40, R40, 0x4, RZ ;  /* 0x0000000428287824 */ /* 0x000fe200078e00ff */
[----:B------:R2:W-:Y:S01]  /*12aa0*/  LDGSTS.E [R0+-0x6aa00], [R238.64], P3 ;  /* 0x95600000ee007fae */ /* 0x0005e20009921848 */
[----:B-1----:R-:W-:-:S04]  /*12ab0*/  SHF.R.S32.HI R41, RZ, 0x6, R41 ;  /* 0x00000006ff297819 */ /* 0x002fc80000011429 */
[----:B------:R-:W-:-:S04]  /*12ac0*/  SGXT R41, R41, 0x1 ;  /* 0x000000012929781a */ /* 0x000fc80000000200 */
[----:B--2---:R-:W-:-:S04]  /*12ad0*/  LOP3.LUT R0, R40, 0x110, R41, 0x78, !PT ;  /* 0x0000011028007812 */ /* 0x004fc800078e7829 */
[----:B------:R-:W-:-:S04]  /*12ae0*/  LOP3.LUT R0, R0, 0x60, RZ, 0x3c, !PT ;  /* 0x0000006000007812 */ /* 0x000fc800078e3cff */
[C---:B------:R-:W-:Y:S01]  /*12af0*/  IADD3 R41, R0.reuse, 0x100000, RZ ;  /* 0x0010000000297810 */ /* 0x040fe20007ffe0ff */
[C---:B------:R-:W-:Y:S01]  /*12b00*/  IMAD.WIDE R244, R3.reuse, 0x4, R244 ;  /* 0x0000000403f47825 */ /* 0x040fe200078e02f4 */
[C---:B------:R-:W-:Y:S02]  /*12b10*/  IADD3 R40, R0.reuse, 0x100000, RZ ;  /* 0x0010000000287810 */ /* 0x040fe40007ffe0ff */
[C---:B------:R-:W-:Y:S01]  /*12b20*/  IADD3 R252, R0.reuse, 0x100000, RZ ;  /* 0x0010000000fc7810 */ /* 0x040fe20007ffe0ff */
[C---:B------:R-:W-:Y:S01]  /*12b30*/  IMAD.WIDE R246, R3.reuse, 0x4, R246 ;  /* 0x0000000403f67825 */ /* 0x040fe200078e02f6 */
[C---:B------:R-:W-:Y:S02]  /*12b40*/  IADD3 R2, R0.reuse, 0x100000, RZ ;  /* 0x0010000000027810 */ /* 0x040fe40007ffe0ff */
[----:B------:R-:W-:Y:S01]  /*12b50*/  IADD3 R0, R0, 0x100000, RZ ;  /* 0x0010000000007810 */ /* 0x000fe20007ffe0ff */
[----:B------:R-:W-:-:S04]  /*12b60*/  IMAD.WIDE R248, R3, 0x4, R248 ;  /* 0x0000000403f87825 */ /* 0x000fc800078e02f8 */
[----:B---3--:R-:W-:-:S04]  /*12b70*/  IMAD.WIDE R242, R3, 0x4, R242 ;  /* 0x0000000403f27825 */ /* 0x008fc800078e02f2 */
[----:B----4-:R-:W-:-:S05]  /*12b80*/  IMAD.WIDE R240, R3, 0x4, R240 ;  /* 0x0000000403f07825 */ /* 0x010fca00078e02f0 */
[----:B------:R1:W-:Y:S04]  /*12b90*/  LDGSTS.E [R41+-0x6a200], [R240.64], P3 ;  /* 0x95e00000f0297fae */ /* 0x0003e80009921848 */
[----:B------:R2:W-:Y:S04]  /*12ba0*/  LDGSTS.E [R40+-0x69a00], [R242.64], P3 ;  /* 0x96600000f2287fae */ /* 0x0005e80009921848 */
[----:B------:R3:W-:Y:S01]  /*12bb0*/  LDGSTS.E [R252+-0x69200], [R244.64], P3 ;  /* 0x96e00000f4fc7fae */ /* 0x0007e20009921848 */
[----:B-1----:R-:W-:-:S03]  /*12bc0*/  IMAD.MOV.U32 R41, RZ, RZ, 0x3f ;  /* 0x0000003fff297424 */ /* 0x002fc600078e00ff */
[----:B------:R1:W-:Y:S04]  /*12bd0*/  LDGSTS.E [R2+-0x68a00], [R246.64], P3 ;  /* 0x97600000f6027fae */ /* 0x0003e80009921848 */
[----:B------:R4:W-:Y:S01]  /*12be0*/  LDGSTS.E [R0+-0x68200], [R248.64], P3 ;  /* 0x97e00000f8007fae */ /* 0x0009e20009921848 */
[----:B---3--:R-:W-:-:S03]  /*12bf0*/  MOV R252, c[0x0][0x180] ;  /* 0x0000600000fc7a02 */ /* 0x008fc60000000f00 */
[----:B--2---:R2:W5:Y:S01]  /*12c00*/  LDL.LU R40, [R1+0x139c] ;  /* 0x00139c0001287983 */ /* 0x0045620000300800 */
[----:B-1----:R-:W-:-:S03]  /*12c10*/  IADD3 R2, R41, c[0x0][0x180], RZ ;  /* 0x0000600029027a10 */ /* 0x002fc60007ffe0ff */
[----:B------:R-:W0:Y:S01]  /*12c20*/  LDGDEPBAR ;  /* 0x00000000000079af */ /* 0x000e220000000000 */
[----:B------:R-:W-:Y:S02]  /*12c30*/  ISETP.GT.AND P3, PT, R2, 0xff, PT ;  /* 0x000000ff0200780c */ /* 0x000fe40003f64270 */
[----:B----4-:R-:W-:Y:S02]  /*12c40*/  SEL R0, RZ, 0x4, P5 ;  /* 0x00000004ff007807 */ /* 0x010fe40002800000 */
[----:B------:R-:W-:Y:S02]  /*12c50*/  IADD3 R2, R252, -0xd9, RZ ;  /* 0xffffff27fc027810 */ /* 0x000fe40007ffe0ff */
[----:B------:R-:W-:Y:S02]  /*12c60*/  SEL R0, R0, RZ, P3 ;  /* 0x000000ff00007207 */ /* 0x000fe40001800000 */
[----:B------:R-:W-:Y:S01]  /*12c70*/  ISETP.GE.U32.AND P3, PT, R2, 0x7ffffee8, PT ;  /* 0x7ffffee80200780c */ /* 0x000fe20003f66070 */
[----:B------:R-:W-:Y:S01]  /*12c80*/  IMAD.MOV.U32 R2, RZ, RZ, c[0x0][0x188] ;  /* 0x00006200ff027624 */ /* 0x000fe200078e00ff */
[----:B------:R-:W-:-:S03]  /*12c90*/  IADD3 R41, R252, -0xd1, RZ ;  /* 0xffffff2ffc297810 */ /* 0x000fc60007ffe0ff */
[----:B------:R-:W-:Y:S01]  /*12ca0*/  IMAD.SHL.U32 R2, R2, 0x40, RZ ;  /* 0x0000004002027824 */ /* 0x000fe200078e00ff */
[----:B------:R-:W-:Y:S02]  /*12cb0*/  ISETP.GE.U32.AND P5, PT, R41, 0x7ffffef0, PT ;  /* 0x7ffffef02900780c */ /* 0x000fe40003fa6070 */
[----:B------:R2:W5:Y:S01]  /*12cc0*/  LDL.LU R41, [R1+0x1398] ;  /* 0x0013980001297983 */ /* 0x0005620000300800 */
[----:B------:R-:W-:-:S04]  /*12cd0*/  IMAD.WIDE R42, R2, 0x4, R42 ;  /* 0x00000004022a7825 */ /* 0x000fc800078e022a */
[C---:B------:R-:W-:Y:S01]  /*12ce0*/  IMAD.WIDE R44, R2.reuse, 0x4, R44 ;  /* 0x00000004022c7825 */ /* 0x040fe200078e022c */
[----:B------:R1:W-:Y:S03]  /*12cf0*/  STL.64 [R1+0x290], R42 ;  /* 0x0002902a01007387 */ /* 0x0003e60000100a00 */
[----:B------:R-:W-:-:S04]  /*12d00*/  IMAD.WIDE R46, R2, 0x4, R46 ;  /* 0x00000004022e7825 */ /* 0x000fc800078e022e */
[----:B------:R-:W-:Y:S01]  /*12d10*/  IMAD.WIDE R48, R2, 0x4, R48 ;  /* 0x0000000402307825 */ /* 0x000fe200078e0230 */
[----:B-1----:R2:W5:Y:S04]  /*12d20*/  LDL.LU.64 R42, [R1+0x1390] ;  /* 0x00139000012a7983 */ /* 0x0025680000300a00 */
[----:B------:R1:W-:Y:S04]  /*12d30*/  STL.64 [R1+0x2a0], R44 ;  /* 0x0002a02c01007387 */ /* 0x0003e80000100a00 */
[----:B-1----:R2:W5:Y:S04]  /*12d40*/  LDL.LU.64 R44, [R1+0x1388] ;  /* 0x00138800012c7983 */ /* 0x0025680000300a00 */
[----:B------:R1:W-:Y:S04]  /*12d50*/  STL.64 [R1+0x2b0], R46 ;  /* 0x0002b02e01007387 */ /* 0x0003e80000100a00 */
[----:B-1----:R2:W5:Y:S04]  /*12d60*/  LDL.LU.64 R46, [R1+0x1380] ;  /* 0x00138000012e7983 */ /* 0x0025680000300a00 */
[----:B------:R1:W-:Y:S04]  /*12d70*/  STL.64 [R1+0x2c0], R48 ;  /* 0x0002c03001007387 */ /* 0x0003e80000100a00 */
[----:B-1----:R2:W5:Y:S01]  /*12d80*/  LDL.LU.64 R48, [R1+0x1378] ;  /* 0x0013780001307983 */ /* 0x0025620000300a00 */
[----:B------:R-:W-:-:S04]  /*12d90*/  IADD3 R252, R252, -0xd5, RZ ;  /* 0xffffff2bfcfc7810 */ /* 0x000fc80007ffe0ff */
[----:B------:R-:W-:Y:S01]  /*12da0*/  ISETP.GE.U32.AND P4, PT, R252, 0x7ffffeec, PT ;  /* 0x7ffffeecfc00780c */ /* 0x000fe20003f86070 */
[----:B------:R-:W-:Y:S02]  /*12db0*/  IMAD.MOV.U32 R252, RZ, RZ, c[0x0][0x180] ;  /* 0x00006000fffc7624 */ /* 0x000fe400078e00ff */
[----:B------:R1:W-:Y:S04]  /*12dc0*/  STL.64 [R1+0x1420], R76 ;  /* 0x0014204c01007387 */ /* 0x0003e80000100a00 */
[----:B-1----:R-:W3:Y:S04]  /*12dd0*/  LDL.LU.64 R76, [R1+0x9c0] ;  /* 0x0009c000014c7983 */ /* 0x002ee80000300a00 */
[----:B------:R1:W-:Y:S04]  /*12de0*/  STL.64 [R1+0x1418], R78 ;  /* 0x0014184e01007387 */ /* 0x0003e80000100a00 */
[----:B------:R4:W-:Y:S04]  /*12df0*/  STL.64 [R1+0x1410], R80 ;  /* 0x0014105001007387 */ /* 0x0009e80000100a00 */
[----:B-1----:R-:W1:Y:S04]  /*12e00*/  S2R R79, SR_TID.X ;  /* 0x00000000004f7919 */ /* 0x002e680000002100 */
[----:B----4-:R-:W4:Y:S04]  /*12e10*/  LDL.LU.64 R80, [R1+0x9b0] ;  /* 0x0009b00001507983 */ /* 0x010f280000300a00 */
[----:B------:R2:W-:Y:S04]  /*12e20*/  STL.64 [R1+0x1408], R84 ;  /* 0x0014085401007387 */ /* 0x0005e80000100a00 */
[----:B--2---:R-:W2:Y:S04]  /*12e30*/  LDL.LU.64 R84, [R1+0x9c8] ;  /* 0x0009c80001547983 */ /* 0x004ea80000300a00 */
[----:B------:R-:W-:Y:S04]  /*12e40*/  STL.64 [R1+0x1400], R86 ;  /* 0x0014005601007387 */ /* 0x000fe80000100a00 */
[----:B------:R1:W-:Y:S04]  /*12e50*/  STL.64 [R1+0x13f8], R88 ;  /* 0x0013f85801007387 */ /* 0x0003e80000100a00 */
[----:B-1----:R-:W3:Y:S04]  /*12e60*/  LDL.64 R88, [R1+0x2c0] ;  /* 0x0002c00001587983 */ /* 0x002ee80000100a00 */
[----:B------:R-:W-:Y:S04]  /*12e70*/  STL.64 [R1+0x13f0], R92 ;  /* 0x0013f05c01007387 */ /* 0x000fe80000100a00 */
[----:B------:R-:W-:Y:S04]  /*12e80*/  STL.64 [R1+0x13e8], R94 ;  /* 0x0013e85e01007387 */ /* 0x000fe80000100a00 */
[----:B------:R-:W-:Y:S04]  /*12e90*/  STL.64 [R1+0x13e0], R96 ;  /* 0x0013e06001007387 */ /* 0x000fe80000100a00 */
[----:B------:R-:W-:Y:S04]  /*12ea0*/  STL.64 [R1+0x13d8], R102 ;  /* 0x0013d86601007387 */ /* 0x000fe80000100a00 */
[----:B------:R1:W-:Y:S01]  /*12eb0*/  STL.64 [R1+0x13d0], R104 ;  /* 0x0013d06801007387 */ /* 0x0003e20000100a00 */
[----:B------:R-:W-:-:S03]  /*12ec0*/  LOP3.LUT R87, R79, 0x7f, RZ, 0xc0, !PT ;  /* 0x0000007f4f577812 */ /* 0x000fc600078ec0ff */
[----:B-1----:R-:W3:Y:S04]  /*12ed0*/  LDL.LU.64 R104, [R1+0x9b8] ;  /* 0x0009b80001687983 */ /* 0x002ee80000300a00 */
[----:B------:R1:W-:Y:S04]  /*12ee0*/  STL.64 [R1+0x13c8], R106 ;  /* 0x0013c86a01007387 */ /* 0x0003e80000100a00 */
[----:B-1----:R-:W3:Y:S04]  /*12ef0*/  LDL.64 R106, [R1+0x2b0] ;  /* 0x0002b000016a7983 */ /* 0x002ee80000100a00 */
[----:B------:R1:W-:Y:S04]  /*12f00*/  STL.64 [R1+0x13c0], R108 ;  /* 0x0013c06c01007387 */ /* 0x0003e80000100a00 */
[----:B-1----:R-:W3:Y:S04]  /*12f10*/  LDL.64 R108, [R1+0x2a0] ;  /* 0x0002a000016c7983 */ /* 0x002ee80000100a00 */
[----:B------:R-:W3:Y:S04]  /*12f20*/  LDL.LU.64 R96, [R1+0x9a8] ;  /* 0x0009a80001607983 */ /* 0x000ee80000300a00 */
[----:B------:R-:W3:Y:S04]  /*12f30*/  LDL.LU.64 R94, [R1+0x9a0] ;  /* 0x0009a000015e7983 */ /* 0x000ee80000300a00 */
[----:B------:R-:W3:Y:S04]  /*12f40*/  LDL.LU.64 R92, [R1+0x998] ;  /* 0x00099800015c7983 */ /* 0x000ee80000300a00 */
[----:B------:R-:W3:Y:S04]  /*12f50*/  LDL.LU.64 R78, [R1+0x990] ;  /* 0x00099000014e7983 */ /* 0x000ee80000300a00 */
[----:B------:R1:W-:Y:S04]  /*12f60*/  STL.64 [R1+0x13b8], R110 ;  /* 0x0013b86e01007387 */ /* 0x0003e80000100a00 */
[----:B-1----:R-:W3:Y:S01]  /*12f70*/  LDL.64 R110, [R1+0x290] ;  /* 0x00029000016e7983 */ /* 0x002ee20000100a00 */
[----:B------:R-:W-:-:S02]  /*12f80*/  SHF.L.U32 R103, R87, 0x2, RZ ;  /* 0x0000000257677819 */ /* 0x000fc400000006ff */
[----:B------:R-:W-:Y:S01]  /*12f90*/  IADD3 R86, R252, -0xdd, RZ ;  /* 0xffffff23fc567810 */ /* 0x000fe20007ffe0ff */
[----:B------:R-:W-:Y:S06]  /*12fa0*/  BAR.SYNC.DEFER_BLOCKING 0x0 ;  /* 0x0000000000007b1d */ /* 0x000fec0000010000 */
[----:B------:R2:W-:Y:S04]  /*12fb0*/  STL.64 [R1+0x13b0], R112 ;  /* 0x0013b07001007387 */ /* 0x0005e80000100a00 */
[----:B------:R-:W-:Y:S04]  /*12fc0*/  STL.64 [R1+0x13a8], R122 ;  /* 0x0013a87a01007387 */ /* 0x000fe80000100a00 */
[----:B------:R-:W-:Y:S04]  /*12fd0*/  STL.64 [R1+0x13a0], R124 ;  /* 0x0013a07c01007387 */ /* 0x000fe80000100a00 */
[----:B------:R-:W-:Y:S01]  /*12fe0*/  STL.64 [R1+0x1398], R126 ;  /* 0x0013987e01007387 */ /* 0x000fe20000100a00 */
[----:B--2---:R-:W-:-:S03]  /*12ff0*/  IMAD.WIDE R112, R2, 0x4, R84 ;  /* 0x0000000402707825 */ /* 0x004fc600078e0254 */
[----:B------:R-:W-:Y:S01]  /*13000*/  @!PT LDS RZ, [RZ] ;  /* 0x00000000fffff984 */ /* 0x000fe20000000800 */
[----:B------:R-:W-:Y:S01]  /*13010*/  @!PT LDS RZ, [RZ] ;  /* 0x00000000fffff984 */ /* 0x000fe20000000800 */
[----:B------:R-:W-:Y:S01]  /*13020*/  @!PT LDS RZ, [RZ] ;  /* 0x00000000fffff984 */ /* 0x000fe20000000800 */
[----:B---3--:R1:W-:Y:S04]  /*13030*/  LDGSTS.E [R103+0x60000], [R110.64], !P0 ;  /* 0x600000006e677fae */ /* 0x0083e8000c121848 */
[----:B------:R2:W-:Y:S04]  /*13040*/  LDGSTS.E [R103+0x60200], [R108.64], !P0 ;  /* 0x602000006c677fae */ /* 0x0005e8000c121848 */
[----:B------:R3:W-:Y:S04]  /*13050*/  LDGSTS.E [R103+0x60400], [R106.64], !P0 ;  /* 0x604000006a677fae */ /* 0x0007e8000c121848 */
[----:B------:R4:W-:Y:S01]  /*13060*/  LDGSTS.E [R103+0x60600], [R88.64], !P0 ;  /* 0x6060000058677fae */ /* 0x0009e2000c121848 */
[----:B-1----:R-:W-:Y:S01]  /*13070*/  IMAD.WIDE R110, R2, 0x4, R76 ;  /* 0x00000004026e7825 */ /* 0x002fe200078e024c */
[----:B------:R-:W-:-:S02]  /*13080*/  ISETP.GE.U32.AND P0, PT, R86, 0x7ffffee4, PT ;  /* 0x7ffffee45600780c */ /* 0x000fc40003f06070 */
[----:B--2---:R-:W2:Y:S01]  /*13090*/  LDL.LU.64 R108, [R1+0x988] ;  /* 0x00098800016c7983 */ /* 0x004ea20000300a00 */
[----:B---3--:R-:W-:-:S03]  /*130a0*/  IMAD.WIDE R106, R2, 0x4, R104 ;  /* 0x00000004026a7825 */ /* 0x008fc600078e0268 */
[----:B------:R1:W-:Y:S04]  /*130b0*/  LDGSTS.E [R103+0x62000], [R112.64], !P1 ;  /* 0x6200000070677fae */ /* 0x0003e8000c921848 */
[----:B----4-:R-:W3:Y:S04]  /*130c0*/  LDL.LU.64 R88, [R1+0x980] ;  /* 0x0009800001587983 */ /* 0x010ee80000300a00 */
[----:B------:R-:W4:Y:S04]  /*130d0*/  LDL.LU.64 R84, [R1+0x978] ;  /* 0x0009780001547983 */ /* 0x000f280000300a00 */
[----:B------:R-:W4:Y:S01]  /*130e0*/  LDL.LU.64 R76, [R1+0x970] ;  /* 0x00097000014c7983 */ /* 0x000f220000300a00 */
[----:B------:R-:W-:Y:S01]  /*130f0*/  IMAD.WIDE R104, R2, 0x4, R80 ;  /* 0x0000000402687825 */ /* 0x000fe200078e0250 */
[----:B------:R-:W-:-:S02]  /*13100*/  IADD3 R80, R252, -0xe1, RZ ;  /* 0xffffff1ffc507810 */ /* 0x000fc40007ffe0ff */
[----:B------:R-:W-:Y:S04]  /*13110*/  STL.64 [R1+0x320], R112 ;  /* 0x0003207001007387 */ /* 0x000fe80000100a00 */
[----:B------:R-:W-:Y:S04]  /*13120*/  STL.64 [R1+0x330], R110 ;  /* 0x0003306e01007387 */ /* 0x000fe80000100a00 */
[----:B------:R1:W-:Y:S04]  /*13130*/  STL.64 [R1+0x340], R106 ;  /* 0x0003406a01007387 */ /* 0x0003e80000100a00 */
[----:B------:R1:W-:Y:S04]  /*13140*/  LDGSTS.E [R103+0x62200], [R110.64], !P1 ;  /* 0x622000006e677fae */ /* 0x0003e8000c921848 */
[----:B------:R1:W-:Y:S04]  /*13150*/  STL.64 [R1+0x350], R104 ;  /* 0x0003506801007387 */ /* 0x0003e80000100a00 */
[----:B------:R1:W-:Y:S04]  /*13160*/  LDGSTS.E [R103+0x62400], [R106.64], !P1 ;  /* 0x624000006a677fae */ /* 0x0003e8000c921848 */
[----:B------:R1:W-:Y:S01]  /*13170*/  LDGSTS.E [R103+0x62600], [R104.64], !P1 ;  /* 0x6260000068677fae */ /* 0x0003e2000c921848 */
[----:B------:R-:W-:-:S03]  /*13180*/  ISETP.GE.U32.AND P1, PT, R80, 0x7ffffee0, PT ;  /* 0x7ffffee05000780c */ /* 0x000fc60003f26070 */
[----:B-1----:R-:W4:Y:S04]  /*13190*/  LDL.LU.64 R106, [R1+0x968] ;  /* 0x00096800016a7983 */ /* 0x002f280000300a00 */
[----:B------:R-:W4:Y:S04]  /*131a0*/  LDL.LU.64 R104, [R1+0x960] ;  /* 0x0009600001687983 */ /* 0x000f280000300a00 */
[----:B------:R-:W4:Y:S01]  /*131b0*/  LDL.LU.64 R80, [R1+0x958] ;  /* 0x0009580001507983 */ /* 0x000f220000300a00 */
[----:B------:R-:W-:-:S03]  /*131c0*/  IMAD.WIDE R112, R2, 0x4, R96 ;  /* 0x0000000402707825 */ /* 0x000fc600078e0260 */
[----:B------:R-:W4:Y:S01]  /*131d0*/  LDL.LU.64 R96, [R1+0x928] ;  /* 0x0009280001607983 */ /* 0x000f220000300a00 */
[----:B------:R-:W-:-:S03]  /*131e0*/  IMAD.WIDE R110, R2, 0x4, R94 ;  /* 0x00000004026e7825 */ /* 0x000fc600078e025e */
[----:B------:R1:W-:Y:S01]  /*131f0*/  LDGSTS.E [R103+0x64000], [R112.64], !P2 ;  /* 0x6400000070677fae */ /* 0x0003e2000d121848 */
[----:B------:R-:W-:-:S03]  /*13200*/  IMAD.WIDE R94, R2, 0x4, R92 ;  /* 0x00000004025e7825 */ /* 0x000fc600078e025c */
[----:B------:R-:W-:Y:S01]  /*13210*/  STL.64 [R1+0x3d0], R112 ;  /* 0x0003d07001007387 */ /* 0x000fe20000100a00 */
[----:B------:R-:W-:Y:S01]  /*13220*/  IMAD.WIDE R92, R2, 0x4, R78 ;  /* 0x00000004025c7825 */ /* 0x000fe200078e024e */
[----:B------:R-:W-:Y:S02]  /*13230*/  IADD3 R78, R252, -0xe5, RZ ;  /* 0xffffff1bfc4e7810 */ /* 0x000fe40007ffe0ff */
        /* <DEDUP_REMOVED lines=10> */
[----:B--2---:R-:W-:-:S03]  /*132e0*/  IMAD.WIDE R110, R2, 0x4, R108 ;  /* 0x00000004026e7825 */ /* 0x004fc600078e026c */
[----:B------:R-:W2:Y:S01]  /*132f0*/  LDL.LU.64 R108, [R1+0x900] ;  /* 0x00090000016c7983 */ /* 0x000ea20000300a00 */
[----:B---3--:R-:W-:-:S03]  /*13300*/  IMAD.WIDE R88, R2, 0x4, R88 ;  /* 0x0000000402587825 */ /* 0x008fc600078e0258 */
[----:B------:R-:W-:Y:S01]  /*13310*/  STL.64 [R1+0x4a0], R110 ;  /* 0x0004a06e01007387 */ /* 0x000fe20000100a00 */
[----:B----4-:R-:W-:-:S03]  /*13320*/  IMAD.WIDE R84, R2, 0x4, R84 ;  /* 0x0000000402547825 */ /* 0x010fc600078e0254 */
[----:B------:R1:W-:Y:S01]  /*13330*/  STL.64 [R1+0x4a8], R88 ;  /* 0x0004a85801007387 */ /* 0x0003e20000100a00 */
[----:B------:R-:W-:-:S03]  /*13340*/  IMAD.WIDE R76, R2, 0x4, R76 ;  /* 0x00000004024c7825 */ /* 0x000fc600078e024c */
[----:B------:R3:W-:Y:S04]  /*13350*/  LDGSTS.E [R103+0x66000], [R110.64], !P6 ;  /* 0x660000006e677fae */ /* 0x0007e8000f121848 */
[----:B------:R4:W-:Y:S04]  /*13360*/  STL.64 [R1+0x4b0], R84 ;  /* 0x0004b05401007387 */ /* 0x0009e80000100a00 */
[----:B------:R1:W-:Y:S04]  /*13370*/  LDGSTS.E [R103+0x66200], [R88.64], !P6 ;  /* 0x6620000058677fae */ /* 0x0003e8000f121848 */
[----:B------:R3:W-:Y:S04]  /*13380*/  STL.64 [R1+0x4b8], R76 ;  /* 0x0004b84c01007387 */ /* 0x0007e80000100a00 */
[----:B------:R4:W-:Y:S04]  /*13390*/  LDGSTS.E [R103+0x66400], [R84.64], !P6 ;  /* 0x6640000054677fae */ /* 0x0009e8000f121848 */
[----:B-1----:R-:W2:Y:S04]  /*133a0*/  LDL.LU.64 R88, [R1+0x8f8] ;  /* 0x0008f80001587983 */ /* 0x002ea80000300a00 */
[----:B------:R3:W-:Y:S04]  /*133b0*/  LDGSTS.E [R103+0x66600], [R76.64], !P6 ;  /* 0x666000004c677fae */ /* 0x0007e8000f121848 */
[----:B----4-:R-:W4:Y:S04]  /*133c0*/  LDL.LU.64 R84, [R1+0x8f0] ;  /* 0x0008f00001547983 */ /* 0x010f280000300a00 */
[----:B---3--:R-:W3:Y:S01]  /*133d0*/  LDL.LU.64 R76, [R1+0x8e8] ;  /* 0x0008e800014c7983 */ /* 0x008ee20000300a00 */
[----:B------:R-:W-:-:S04]  /*133e0*/  IMAD.WIDE R110, R2, 0x4, R106 ;  /* 0x00000004026e7825 */ /* 0x000fc800078e026a */
[C---:B------:R-:W-:Y:S01]  /*133f0*/  IMAD.WIDE R106, R2.reuse, 0x4, R104 ;  /* 0x00000004026a7825 */ /* 0x040fe200078e0268 */
[----:B------:R1:W-:Y:S03]  /*13400*/  LDGSTS.E [R103+0x68000], [R110.64], !P5 ;  /* 0x680000006e677fae */ /* 0x0003e6000e921848 */
[C---:B------:R-:W-:Y:S01]  /*13410*/  IMAD.WIDE R104, R2.reuse, 0x4, R80 ;  /* 0x0000000402687825 */ /* 0x040fe200078e0250 */
[----:B------:R1:W-:Y:S04]  /*13420*/  LDGSTS.E [R103+0x68200], [R106.64], !P5 ;  /* 0x682000006a677fae */ /* 0x0003e8000e921848 */
[----:B------:R-:W3:Y:S01]  /*13430*/  LDL.LU.64 R80, [R1+0x8e0] ;  /* 0x0008e00001507983 */ /* 0x000ee20000300a00 */
[----:B------:R-:W-:-:S03]  /*13440*/  IMAD.WIDE R96, R2, 0x4, R96 ;  /* 0x0000000402607825 */ /* 0x000fc600078e0260 */
[----:B------:R-:W-:Y:S04]  /*13450*/  STL.64 [R1+0x5b0], R110 ;  /* 0x0005b06e01007387 */ /* 0x000fe80000100a00 */
[----:B------:R1:W-:Y:S04]  /*13460*/  STL.64 [R1+0x5b8], R106 ;  /* 0x0005b86a01007387 */ /* 0x0003e80000100a00 */
[----:B------:R-:W-:Y:S04]  /*13470*/  STL.64 [R1+0x630], R104 ;  /* 0x0006306801007387 */ /* 0x000fe80000100a00 */
[----:B------:R1:W-:Y:S04]  /*13480*/  STL.64 [R1+0x648], R96 ;  /* 0x0006486001007387 */ /* 0x0003e80000100a00 */
[----:B------:R1:W-:Y:S04]  /*13490*/  LDGSTS.E [R103+0x68400], [R104.64], !P5 ;  /* 0x6840000068677fae */ /* 0x0003e8000e921848 */
[----:B-1----:R-:W3:Y:S04]  /*134a0*/  LDL.LU.64 R106, [R1+0x8d8] ;  /* 0x0008d800016a7983 */ /* 0x002ee80000300a00 */
[----:B------:R1:W-:Y:S01]  /*134b0*/  LDGSTS.E [R103+0x68600], [R96.64], !P5 ;  /* 0x6860000060677fae */ /* 0x0003e2000e921848 */
[----:B------:R-:W-:-:S03]  /*134c0*/  IMAD.WIDE R110, R2, 0x4, R94 ;  /* 0x00000004026e7825 */ /* 0x000fc600078e025e */
[----:B-1----:R-:W3:Y:S01]  /*134d0*/  LDL.LU.64 R96, [R1+0x8d0] ;  /* 0x0008d00001607983 */ /* 0x002ee20000300a00 */
[----:B------:R-:W-:-:S03]  /*134e0*/  IMAD.WIDE R92, R2, 0x4, R92 ;  /* 0x00000004025c7825 */ /* 0x000fc600078e025c */
[----:B------:R-:W3:Y:S01]  /*134f0*/  LDL.LU.64 R104, [R1+0x8c8] ;  /* 0x0008c80001687983 */ /* 0x000ee20000300a00 */
[----:B------:R-:W-:-:S03]  /*13500*/  IMAD.WIDE R78, R2, 0x4, R78 ;  /* 0x00000004024e7825 */ /* 0x000fc600078e024e */
[----:B------:R-:W3:Y:S04]  /*13510*/  LDL.LU.64 R94, [R1+0x8c0] ;  /* 0x0008c000015e7983 */ /* 0x000ee80000300a00 */
[----:B------:R-:W-:Y:S04]  /*13520*/  STL.64 [R1+0x920], R110 ;  /* 0x0009206e01007387 */ /* 0x000fe80000100a00 */
[----:B------:R1:W-:Y:S04]  /*13530*/  STL.64 [R1+0x910], R92 ;  /* 0x0009105c01007387 */ /* 0x0003e80000100a00 */
[----:B------:R1:W-:Y:S04]  /*13540*/  LDGSTS.E [R103+0x6a000], [R110.64], !P4 ;  /* 0x6a0000006e677fae */ /* 0x0003e8000e121848 */
[----:B------:R1:W-:Y:S04]  /*13550*/  STL.64 [R1+0x908], R78 ;  /* 0x0009084e01007387 */ /* 0x0003e80000100a00 */
[----:B------:R1:W-:Y:S04]  /*13560*/  LDGSTS.E [R103+0x6a200], [R92.64], !P4 ;  /* 0x6a2000005c677fae */ /* 0x0003e8000e121848 */
[----:B------:R1:W-:Y:S01]  /*13570*/  LDGSTS.E [R103+0x6a400], [R78.64], !P4 ;  /* 0x6a4000004e677fae */ /* 0x0003e2000e121848 */
[----:B--2---:R-:W-:-:S05]  /*13580*/  IMAD.WIDE R108, R2, 0x4, R108 ;  /* 0x00000004026c7825 */ /* 0x004fca00078e026c */
[----:B------:R4:W-:Y:S04]  /*13590*/  STL.64 [R1+0x900], R108 ;  /* 0x0009006c01007387 */ /* 0x0009e80000100a00 */
[----:B-1----:R-:W2:Y:S04]  /*135a0*/  LDL.LU.64 R92, [R1+0x8b8] ;  /* 0x0008b800015c7983 */ /* 0x002ea80000300a00 */
[----:B------:R4:W-:Y:S04]  /*135b0*/  LDGSTS.E [R103+0x6a600], [R108.64], !P4 ;  /* 0x6a6000006c677fae */ /* 0x0009e8000e121848 */
[----:B------:R-:W2:Y:S01]  /*135c0*/  LDL.LU.64 R78, [R1+0x8b0] ;  /* 0x0008b000014e7983 */ /* 0x000ea20000300a00 */
[----:B------:R-:W-:-:S05]  /*135d0*/  IMAD.WIDE R110, R2, 0x4, R88 ;  /* 0x00000004026e7825 */ /* 0x000fca00078e0258 */
[----:B------:R1:W-:Y:S01]  /*135e0*/  LDGSTS.E [R103+0x6c000], [R110.64], !P3 ;  /* 0x6c0000006e677fae */ /* 0x0003e2000d921848 */
[----:B----4-:R-:W-:-:S05]  /*135f0*/  IMAD.WIDE R108, R2, 0x4, R84 ;  /* 0x00000004026c7825 */ /* 0x010fca00078e0254 */
[----:B------:R4:W-:Y:S01]  /*13600*/  LDGSTS.E [R103+0x6c200], [R108.64], !P3 ;  /* 0x6c2000006c677fae */ /* 0x0009e2000d921848 */
[----:B---3--:R-:W-:-:S03]  /*13610*/  IMAD.WIDE R84, R2, 0x4, R76 ;  /* 0x0000000402547825 */ /* 0x008fc600078e024c */
[----:B------:R-:W3:Y:S04]  /*13620*/  LDL.LU.64 R76, [R1+0x8a8] ;  /* 0x0008a800014c7983 */ /* 0x000ee80000300a00 */
[----:B------:R-:W-:Y:S04]  /*13630*/  STL.64 [R1+0xaf0], R110 ;  /* 0x000af06e01007387 */ /* 0x000fe80000100a00 */
[----:B------:R-:W3:Y:S01]  /*13640*/  LDL.LU.64 R88, [R1+0x8a0] ;  /* 0x0008a00001587983 */ /* 0x000ee20000300a00 */
[----:B------:R-:W-:-:S03]  /*13650*/  IMAD.WIDE R80, R2, 0x4, R80 ;  /* 0x0000000402507825 */ /* 0x000fc600078e0250 */
[----:B------:R-:W-:Y:S04]  /*13660*/  STL.64 [R1+0xaf8], R108 ;  /* 0x000af86c01007387 */ /* 0x000fe80000100a00 */
[----:B------:R1:W-:Y:S04]  /*13670*/  STL.64 [R1+0xb00], R84 ;  /* 0x000b005401007387 */ /* 0x0003e80000100a00 */
[----:B------:R1:W-:Y:S04]  /*13680*/  STL.64 [R1+0xb08], R80 ;  /* 0x000b085001007387 */ /* 0x0003e80000100a00 */
[----:B------:R1:W-:Y:S04]  /*13690*/  LDGSTS.E [R103+0x6c400], [R84.64], !P3 ;  /* 0x6c40000054677fae */ /* 0x0003e8000d921848 */
[----:B------:R4:W-:Y:S04]  /*136a0*/  LDGSTS.E [R103+0x6c600], [R80.64], !P3 ;  /* 0x6c60000050677fae */ /* 0x0009e8000d921848 */
[----:B-1----:R-:W3:Y:S04]  /*136b0*/  LDL.LU.64 R84, [R1+0x898] ;  /* 0x0008980001547983 */ /* 0x002ee80000300a00 */
[----:B----4-:R-:W4:Y:S01]  /*136c0*/  LDL.LU.64 R80, [R1+0x890] ;  /* 0x0008900001507983 */ /* 0x010f220000300a00 */
[----:B------:R-:W-:-:S03]  /*136d0*/  IMAD.WIDE R110, R2, 0x4, R106 ;  /* 0x00000004026e7825 */ /* 0x000fc600078e026a */
[----:B------:R-:W4:Y:S04]  /*136e0*/  LDL.LU.64 R106, [R1+0x888] ;  /* 0x00088800016a7983 */ /* 0x000f280000300a00 */
[----:B------:R-:W-:Y:S01]  /*136f0*/  STL.64 [R1+0xb70], R110 ;  /* 0x000b706e01007387 */ /* 0x000fe20000100a00 */
[----:B------:R-:W-:-:S03]  /*13700*/  IMAD.WIDE R96, R2, 0x4, R96 ;  /* 0x0000000402607825 */ /* 0x000fc600078e0260 */
[----:B------:R2:W-:Y:S01]  /*13710*/  LDGSTS.E [R103+0x6e000], [R110.64], !P0 ;  /* 0x6e0000006e677fae */ /* 0x0005e2000c121848 */
[----:B------:R-:W-:-:S03]  /*13720*/  IMAD.WIDE R108, R2, 0x4, R104 ;  /* 0x00000004026c7825 */ /* 0x000fc600078e0268 */
[----:B------:R1:W-:Y:S01]  /*13730*/  LDGSTS.E [R103+0x6e200], [R96.64], !P0 ;  /* 0x6e20000060677fae */ /* 0x0003e2000c121848 */
[----:B------:R-:W-:-:S03]  /*13740*/  IMAD.WIDE R94, R2, 0x4, R94 ;  /* 0x00000004025e7825 */ /* 0x000fc600078e025e */
[----:B------:R-:W4:Y:S04]  /*13750*/  LDL.LU.64 R104, [R1+0x880] ;  /* 0x0008800001687983 */ /* 0x000f280000300a00 */
[----:B------:R1:W-:Y:S04]  /*13760*/  STL.64 [R1+0xb78], R96 ;  /* 0x000b786001007387 */ /* 0x0003e80000100a00 */
[----:B------:R-:W-:Y:S04]  /*13770*/  STL.64 [R1+0xb80], R108 ;  /* 0x000b806c01007387 */ /* 0x000fe80000100a00 */
[----:B------:R1:W-:Y:S04]  /*13780*/  STL.64 [R1+0xb88], R94 ;  /* 0x000b885e01007387 */ /* 0x0003e80000100a00 */
[----:B-1----:R-:W4:Y:S04]  /*13790*/  LDL.LU.64 R96, [R1+0x878] ;  /* 0x0008780001607983 */ /* 0x002f280000300a00 */
[----:B------:R1:W-:Y:S04]  /*137a0*/  LDGSTS.E [R103+0x6e400], [R108.64], !P0 ;  /* 0x6e4000006c677fae */ /* 0x0003e8000c121848 */
[----:B------:R1:W-:Y:S04]  /*137b0*/  LDGSTS.E [R103+0x6e600], [R94.64], !P0 ;  /* 0x6e6000005e677fae */ /* 0x0003e8000c121848 */
[----:B-1----:R-:W4:Y:S01]  /*137c0*/  LDL.LU.64 R94, [R1+0x870] ;  /* 0x00087000015e7983 */ /* 0x002f220000300a00 */
[----:B--2---:R-:W-:-:S03]  /*137d0*/  IMAD.WIDE R110, R2, 0x4, R92 ;  /* 0x00000004026e7825 */ /* 0x004fc600078e025c */
[----:B------:R-:W2:Y:S04]  /*137e0*/  LDL.LU.64 R92, [R1+0x868] ;  /* 0x00086800015c7983 */ /* 0x000ea80000300a00 */
[----:B------:R-:W-:Y:S01]  /*137f0*/  STL.64 [R1+0xbf0], R110 ;  /* 0x000bf06e01007387 */ /* 0x000fe20000100a00 */
[----:B------:R-:W-:-:S03]  /*13800*/  IMAD.WIDE R108, R2, 0x4, R78 ;  /* 0x00000004026c7825 */ /* 0x000fc600078e024e */
[----:B------:R-:W2:Y:S04]  /*13810*/  LDL.LU.64 R78, [R1+0x860] ;  /* 0x00086000014e7983 */ /* 0x000ea80000300a00 */
[----:B------:R-:W-:Y:S04]  /*13820*/  STL.64 [R1+0xbf8], R108 ;  /* 0x000bf86c01007387 */ /* 0x000fe80000100a00 */
[----:B------:R1:W-:Y:S04]  /*13830*/  LDGSTS.E [R103+0x70000], [R110.64], !P1 ;  /* 0x700000006e677fae */ /* 0x0003e8000c921848 */
[----:B------:R4:W-:Y:S01]  /*13840*/  LDGSTS.E [R103+0x70200], [R108.64], !P1 ;  /* 0x702000006c677fae */ /* 0x0009e2000c921848 */
[----:B---3--:R-:W-:-:S04]  /*13850*/  IMAD.WIDE R76, R2, 0x4, R76 ;  /* 0x00000004024c7825 */ /* 0x008fc800078e024c */
[C---:B------:R-:W-:Y:S01]  /*13860*/  IMAD.WIDE R88, R2.reuse, 0x4, R88 ;  /* 0x0000000402587825 */ /* 0x040fe200078e0258 */
[----:B------:R3:W-:Y:S04]  /*13870*/  STL.64 [R1+0xc00], R76 ;  /* 0x000c004c01007387 */ /* 0x0007e80000100a00 */
[----:B------:R1:W-:Y:S04]  /*13880*/  STL.64 [R1+0xc08], R88 ;  /* 0x000c085801007387 */ /* 0x0003e80000100a00 */
[----:B------:R3:W-:Y:S04]  /*13890*/  LDGSTS.E [R103+0x70400], [R76.64], !P1 ;  /* 0x704000004c677fae */ /* 0x0007e8000c921848 */
[----:B------:R1:W-:Y:S04]  /*138a0*/  LDGSTS.E [R103+0x70600], [R88.64], !P1 ;  /* 0x7060000058677fae */ /* 0x0003e8000c921848 */
[----:B---3--:R-:W3:Y:S04]  /*138b0*/  LDL.LU.64 R76, [R1+0x858] ;  /* 0x00085800014c7983 */ /* 0x008ee80000300a00 */
[----:B-1----:R-:W3:Y:S01]  /*138c0*/  LDL.LU.64 R88, [R1+0x850] ;  /* 0x0008500001587983 */ /* 0x002ee20000300a00 */
[----:B------:R-:W-:-:S03]  /*138d0*/  IMAD.WIDE R110, R2, 0x4, R84 ;  /* 0x00000004026e7825 */ /* 0x000fc600078e0254 */
[----:B------:R-:W3:Y:S01]  /*138e0*/  LDL.LU.64 R84, [R1+0x848] ;  /* 0x0008480001547983 */ /* 0x000ee20000300a00 */
[----:B----4-:R-:W-:-:S03]  /*138f0*/  IMAD.WIDE R108, R2, 0x4, R80 ;  /* 0x00000004026c7825 */ /* 0x010fc600078e0250 */
[----:B------:R-:W2:Y:S01]  /*13900*/  LDL.LU.64 R80, [R1+0x840] ;  /* 0x0008400001507983 */ /* 0x000ea20000300a00 */
[----:B------:R-:W-:Y:S01]  /*13910*/  IADD3 R86, R252, -0xe9, RZ ;  /* 0xffffff17fc567810 */ /* 0x000fe20007ffe0ff */
[----:B------:R-:W-:Y:S02]  /*13920*/  IMAD.WIDE R106, R2, 0x4, R106 ;  /* 0x00000004026a7825 */ /* 0x000fe400078e026a */
[----:B------:R1:W-:Y:S01]  /*13930*/  LDGSTS.E [R103+0x72000], [R110.64], !P2 ;  /* 0x720000006e677fae */ /* 0x0003e2000d121848 */
[----:B------:R-:W-:-:S03]  /*13940*/  ISETP.GE.U32.AND P6, PT, R86, 0x7ffffed8, PT ;  /* 0x7ffffed85600780c */ /* 0x000fc60003fc6070 */
[----:B------:R1:W-:Y:S04]  /*13950*/  STL.64 [R1+0xc70], R110 ;  /* 0x000c706e01007387 */ /* 0x0003e80000100a00 */
[----:B------:R-:W-:Y:S01]  /*13960*/  STL.64 [R1+0xc78], R108 ;  /* 0x000c786c01007387 */ /* 0x000fe20000100a00 */
[----:B------:R-:W-:-:S03]  /*13970*/  IMAD.WIDE R104, R2, 0x4, R104 ;  /* 0x0000000402687825 */ /* 0x000fc600078e0268 */
[----:B------:R1:W-:Y:S04]  /*13980*/  STL.64 [R1+0xc80], R106 ;  /* 0x000c806a01007387 */ /* 0x0003e80000100a00 */
[----:B------:R1:W-:Y:S04]  /*13990*/  LDGSTS.E [R103+0x72200], [R108.64], !P2 ;  /* 0x722000006c677fae */ /* 0x0003e8000d121848 */
[----:B------:R1:W-:Y:S04]  /*139a0*/  STL.64 [R1+0xc88], R104 ;  /* 0x000c886801007387 */ /* 0x0003e80000100a00 */
[----:B------:R1:W-:Y:S01]  /*139b0*/  LDGSTS.E [R103+0x72400], [R106.64], !P2 ;  /* 0x724000006a677fae */ /* 0x0003e2000d121848 */
[----:B------:R-:W-:-:S03]  /*139c0*/  IMAD.WIDE R112, R2, 0x4, R96 ;  /* 0x0000000402707825 */ /* 0x000fc600078e0260 */
[----:B-1----:R-:W2:Y:S04]  /*139d0*/  LDL.LU.64 R110, [R1+0x838] ;  /* 0x00083800016e7983 */ /* 0x002ea80000300a00 */
[----:B------:R1:W-:Y:S04]  /*139e0*/  LDGSTS.E [R103+0x72600], [R104.64], !P2 ;  /* 0x7260000068677fae */ /* 0x0003e8000d121848 */
[----:B------:R-:W2:Y:S01]  /*139f0*/  LDL.LU.64 R106, [R1+0x830] ;  /* 0x00083000016a7983 */ /* 0x000ea20000300a00 */
[----:B------:R-:W-:-:S03]  /*13a00*/  IADD3 R86, R252, -0xed, RZ ;  /* 0xffffff13fc567810 */ /* 0x000fc60007ffe0ff */
[----:B------:R2:W-:Y:S04]  /*13a10*/  LDGSTS.E [R103+0x74000], [R112.64], !P6 ;  /* 0x7400000070677fae */ /* 0x0005e8000f121848 */
[----:B-1----:R-:W2:Y:S01]  /*13a20*/  LDL.LU.64 R104, [R1+0x828] ;  /* 0x0008280001687983 */ /* 0x002ea20000300a00 */
[----:B------:R-:W-:-:S03]  /*13a30*/  IMAD.WIDE R108, R2, 0x4, R94 ;  /* 0x00000004026c7825 */ /* 0x000fc600078e025e */
[----:B------:R-:W-:Y:S04]  /*13a40*/  STL.64 [R1+0xcf0], R112 ;  /* 0x000cf07001007387 */ /* 0x000fe80000100a00 */
[----:B------:R-:W2:Y:S01]  /*13a50*/  LDL.LU.64 R96, [R1+0x820] ;  /* 0x0008200001607983 */ /* 0x000ea20000300a00 */
[----:B------:R-:W-:-:S03]  /*13a60*/  ISETP.GE.U32.AND P5, PT, R86, 0x7ffffed4, PT ;  /* 0x7ffffed45600780c */ /* 0x000fc60003fa6070 */
[----:B------:R-:W-:Y:S04]  /*13a70*/  STL.64 [R1+0xcf8], R108 ;  /* 0x000cf86c01007387 */ /* 0x000fe80000100a00 */
[----:B------:R1:W-:Y:S01]  /*13a80*/  LDGSTS.E [R103+0x74200], [R108.64], !P6 ;  /* 0x742000006c677fae */ /* 0x0003e2000f121848 */
[----:B--2---:R-:W-:-:S04]  /*13a90*/  IMAD.WIDE R94, R2, 0x4, R92 ;  /* 0x00000004025e7825 */ /* 0x004fc800078e025c */
[----:B------:R-:W-:Y:S01]  /*13aa0*/  IMAD.WIDE R92, R2, 0x4, R78 ;  /* 0x00000004025c7825 */ /* 0x000fe200078e024e */
[----:B------:R-:W-:Y:S01]  /*13ab0*/  IADD3 R78, R252, -0xc6, RZ ;  /* 0xffffff3afc4e7810 */ /* 0x000fe20007ffe0ff */
[----:B------:R3:W-:Y:S04]  /*13ac0*/  STL.64 [R1+0xd00], R94 ;  /* 0x000d005e01007387 */ /* 0x0007e80000100a00 */
[----:B------:R3:W-:Y:S04]  /*13ad0*/  LDGSTS.E [R103+0x74400], [R94.64], !P6 ;  /* 0x744000005e677fae */ /* 0x0007e8000f121848 */
[----:B------:R2:W-:Y:S01]  /*13ae0*/  LDGSTS.E [R103+0x74600], [R92.64], !P6 ;  /* 0x746000005c677fae */ /* 0x0005e2000f121848 */
[----:B------:R-:W-:-:S03]  /*13af0*/  ISETP.GE.U32.AND P6, PT, R78, 0x7ffffefb, PT ;  /* 0x7ffffefb4e00780c */ /* 0x000fc60003fc6070 */
[----:B------:R2:W-:Y:S04]  /*13b00*/  STL.64 [R1+0xd08], R92 ;  /* 0x000d085c01007387 */ /* 0x0005e80000100a00 */
[----:B------:R-:W4:Y:S01]  /*13b10*/  LDL.LU.64 R78, [R1+0x818] ;  /* 0x00081800014e7983 */ /* 0x000f220000300a00 */
[----:B---3--:R-:W-:-:S03]  /*13b20*/  IMAD.WIDE R94, R2, 0x4, R76 ;  /* 0x00000004025e7825 */ /* 0x008fc600078e024c */
[----:B------:R-:W3:Y:S01]  /*13b30*/  LDL.LU.64 R76, [R1+0x810] ;  /* 0x00081000014c7983 */ /* 0x000ee20000300a00 */
[----:B------:R-:W-:-:S03]  /*13b40*/  IMAD.WIDE R88, R2, 0x4, R88 ;  /* 0x0000000402587825 */ /* 0x000fc600078e0258 */
[----:B-1----:R-:W3:Y:S04]  /*13b50*/  LDL.LU.64 R108, [R1+0x808] ;  /* 0x00080800016c7983 */ /* 0x002ee80000300a00 */
[----:B------:R1:W-:Y:S01]  /*13b60*/  STL.64 [R1+0xd70], R94 ;  /* 0x000d705e01007387 */ /* 0x0003e20000100a00 */
[----:B------:R-:W-:-:S03]  /*13b70*/  IMAD.WIDE R84, R2, 0x4, R84 ;  /* 0x0000000402547825 */ /* 0x000fc600078e0254 */
[----:B--2---:R-:W2:Y:S01]  /*13b80*/  LDL.LU.64 R92, [R1+0x800] ;  /* 0x00080000015c7983 */ /* 0x004ea20000300a00 */
[----:B------:R-:W-:-:S03]  /*13b90*/  IMAD.WIDE R80, R2, 0x4, R80 ;  /* 0x0000000402507825 */ /* 0x000fc600078e0250 */
[----:B------:R1:W-:Y:S04]  /*13ba0*/  STL.64 [R1+0xd78], R88 ;  /* 0x000d785801007387 */ /* 0x0003e80000100a00 */
[----:B------:R1:W-:Y:S04]  /*13bb0*/  STL.64 [R1+0xd80], R84 ;  /* 0x000d805401007387 */ /* 0x0003e80000100a00 */
[----:B------:R1:W-:Y:S04]  /*13bc0*/  LDGSTS.E [R103+0x76000], [R94.64], !P5 ;  /* 0x760000005e677fae */ /* 0x0003e8000e921848 */
[----:B------:R1:W-:Y:S04]  /*13bd0*/  STL.64 [R1+0xd88], R80 ;  /* 0x000d885001007387 */ /* 0x0003e80000100a00 */
[----:B------:R1:W-:Y:S04]  /*13be0*/  LDGSTS.E [R103+0x76200], [R88.64], !P5 ;  /* 0x7620000058677fae */ /* 0x0003e8000e921848 */
[----:B-1----:R-:W2:Y:S01]  /*13bf0*/  LDL.LU.64 R94, [R1+0x7f8] ;  /* 0x0007f800015e7983 */ /* 0x002ea20000300a00 */
[----:B------:R-:W-:-:S03]  /*13c00*/  IADD3 R86, R252, -0xf1, RZ ;  /* 0xffffff0ffc567810 */ /* 0x000fc60007ffe0ff */
[----:B------:R1:W-:Y:S04]  /*13c10*/  LDGSTS.E [R103+0x76400], [R84.64], !P5 ;  /* 0x7640000054677fae */ /* 0x0003e8000e921848 */
[----:B------:R-:W2:Y:S01]  /*13c20*/  LDL.LU.64 R88, [R1+0x7f0] ;  /* 0x0007f00001587983 */ /* 0x000ea20000300a00 */
[----:B------:R-:W-:Y:S01]  /*13c30*/  ISETP.GE.U32.AND P4, PT, R86, 0x7ffffed0, PT ;  /* 0x7ffffed05600780c */ /* 0x000fe20003f86070 */
[----:B------:R-:W-:Y:S01]  /*13c40*/  IMAD.WIDE R110, R2, 0x4, R110 ;  /* 0x00000004026e7825 */ /* 0x000fe200078e026e */
[----:B------:R-:W-:Y:S01]  /*13c50*/  IADD3 R86, R252, -0xf5, RZ ;  /* 0xffffff0bfc567810 */ /* 0x000fe20007ffe0ff */
[----:B------:R1:W-:Y:S04]  /*13c60*/  LDGSTS.E [R103+0x76600], [R80.64], !P5 ;  /* 0x7660000050677fae */ /* 0x0003e8000e921848 */
[----:B-1----:R-:W2:Y:S01]  /*13c70*/  LDL.LU.64 R84, [R1+0x7e8] ;  /* 0x0007e80001547983 */ /* 0x002ea20000300a00 */
[----:B------:R-:W-:Y:S01]  /*13c80*/  IMAD.WIDE R106, R2, 0x4, R106 ;  /* 0x00000004026a7825 */ /* 0x000fe200078e026a */
[----:B------:R-:W-:-:S04]  /*13c90*/  ISETP.GE.U32.AND P3, PT, R86, 0x7ffffecc, PT ;  /* 0x7ffffecc5600780c */ /* 0x000fc80003f66070 */
[----:B------:R4:W-:Y:S04]  /*13ca0*/  LDGSTS.E [R103+0x78000], [R110.64], !P4 ;  /* 0x780000006e677fae */ /* 0x0009e8000e121848 */
[----:B------:R-:W2:Y:S01]  /*13cb0*/  LDL.LU.64 R80, [R1+0x7e0] ;  /* 0x0007e00001507983 */ /* 0x000ea20000300a00 */
[----:B------:R-:W-:-:S03]  /*13cc0*/  IMAD.WIDE R104, R2, 0x4, R104 ;  /* 0x0000000402687825 */ /* 0x000fc600078e0268 */
[----:B------:R-:W-:Y:S01]  /*13cd0*/  STL.64 [R1+0xdf0], R110 ;  /* 0x000df06e01007387 */ /* 0x000fe20000100a00 */
[----:B------:R-:W-:-:S03]  /*13ce0*/  IMAD.WIDE R96, R2, 0x4, R96 ;  /* 0x0000000402607825 */ /* 0x000fc600078e0260 */
[----:B------:R1:W-:Y:S04]  /*13cf0*/  STL.64 [R1+0xdf8], R106 ;  /* 0x000df86a01007387 */ /* 0x0003e80000100a00 */
[----:B------:R1:W-:Y:S04]  /*13d00*/  STL.64 [R1+0xe00], R104 ;  /* 0x000e006801007387 */ /* 0x0003e80000100a00 */
[----:B------:R1:W-:Y:S04]  /*13d10*/  LDGSTS.E [R103+0x78200], [R106.64], !P4 ;  /* 0x782000006a677fae */ /* 0x0003e8000e121848 */
[----:B------:R1:W-:Y:S04]  /*13d20*/  STL.64 [R1+0xe08], R96 ;  /* 0x000e086001007387 */ /* 0x0003e80000100a00 */
[----:B------:R1:W-:Y:S04]  /*13d30*/  LDGSTS.E [R103+0x78400], [R104.64], !P4 ;  /* 0x7840000068677fae */ /* 0x0003e8000e121848 */
[----:B-1----:R-:W2:Y:S04]  /*13d40*/  LDL.LU.64 R106, [R1+0x7d8] ;  /* 0x0007d800016a7983 */ /* 0x002ea80000300a00 */
[----:B------:R1:W-:Y:S04]  /*13d50*/  LDGSTS.E [R103+0x78600], [R96.64], !P4 ;  /* 0x7860000060677fae */ /* 0x0003e8000e121848 */
[----:B------:R-:W2:Y:S04]  /*13d60*/  LDL.LU.64 R104, [R1+0x7d0] ;  /* 0x0007d00001687983 */ /* 0x000ea80000300a00 */
[----:B-1----:R-:W2:Y:S01]  /*13d70*/  LDL.LU.64 R96, [R1+0x7c8] ;  /* 0x0007c80001607983 */ /* 0x002ea20000300a00 */
[----:B----4-:R-:W-:-:S03]  /*13d80*/  IMAD.WIDE R110, R2, 0x4, R78 ;  /* 0x00000004026e7825 */ /* 0x010fc600078e024e */
[----:B------:R-:W4:Y:S04]  /*13d90*/  LDL.LU.64 R78, [R1+0x7c0] ;  /* 0x0007c000014e7983 */ /* 0x000f280000300a00 */
[----:B------:R-:W-:Y:S04]  /*13da0*/  STL.64 [R1+0xe70], R110 ;  /* 0x000e706e01007387 */ /* 0x000fe80000100a00 */
[----:B------:R1:W-:Y:S01]  /*13db0*/  LDGSTS.E [R103+0x7a000], [R110.64], !P3 ;  /* 0x7a0000006e677fae */ /* 0x0003e2000d921848 */
[----:B---3--:R-:W-:-:S04]  /*13dc0*/  IMAD.WIDE R76, R2, 0x4, R76 ;  /* 0x00000004024c7825 */ /* 0x008fc800078e024c */
[C---:B------:R-:W-:Y:S01]  /*13dd0*/  IMAD.WIDE R108, R2.reuse, 0x4, R108 ;  /* 0x00000004026c7825 */ /* 0x040fe200078e026c */
[----:B------:R3:W-:Y:S03]  /*13de0*/  STL.64 [R1+0xe78], R76 ;  /* 0x000e784c01007387 */ /* 0x0007e60000100a00 */
[C---:B--2---:R-:W-:Y:S01]  /*13df0*/  IMAD.WIDE R92, R2.reuse, 0x4, R92 ;  /* 0x00000004025c7825 */ /* 0x044fe200078e025c */
[----:B------:R-:W-:Y:S04]  /*13e00*/  STL.64 [R1+0xe80], R108 ;  /* 0x000e806c01007387 */ /* 0x000fe80000100a00 */
[----:B------:R3:W-:Y:S04]  /*13e10*/  LDGSTS.E [R103+0x7a200], [R76.64], !P3 ;  /* 0x7a2000004c677fae */ /* 0x0007e8000d921848 */
[----:B------:R2:W-:Y:S04]  /*13e20*/  STL.64 [R1+0xe88], R92 ;  /* 0x000e885c01007387 */ /* 0x0005e80000100a00 */
[----:B------:R1:W-:Y:S04]  /*13e30*/  LDGSTS.E [R103+0x7a400], [R108.64], !P3 ;  /* 0x7a4000006c677fae */ /* 0x0003e8000d921848 */
[----:B---3--:R-:W3:Y:S04]  /*13e40*/  LDL.LU.64 R76, [R1+0x7b8] ;  /* 0x0007b800014c7983 */ /* 0x008ee80000300a00 */
[----:B------:R2:W-:Y:S01]  /*13e50*/  LDGSTS.E [R103+0x7a600], [R92.64], !P3 ;  /* 0x7a6000005c677fae */ /* 0x0005e2000d921848 */
[----:B------:R-:W-:-:S04]  /*13e60*/  IMAD.WIDE R112, R2, 0x4, R94 ;  /* 0x0000000402707825 */ /* 0x000fc800078e025e */
[----:B-1----:R-:W-:Y:S01]  /*13e70*/  IMAD.WIDE R110, R2, 0x4, R88 ;  /* 0x00000004026e7825 */ /* 0x002fe200078e0258 */
[----:B--2---:R-:W2:Y:S04]  /*13e80*/  LDL.LU.64 R92, [R1+0x7b0] ;  /* 0x0007b000015c7983 */ /* 0x004ea80000300a00 */
[----:B------:R-:W-:Y:S04]  /*13e90*/  STL.64 [R1+0xef0], R112 ;  /* 0x000ef07001007387 */ /* 0x000fe80000100a00 */
[----:B------:R-:W2:Y:S04]  /*13ea0*/  LDL.LU.64 R94, [R1+0x7a8] ;  /* 0x0007a800015e7983 */ /* 0x000ea80000300a00 */
[----:B------:R1:W-:Y:S04]  /*13eb0*/  STL.64 [R1+0xef8], R110 ;  /* 0x000ef86e01007387 */ /* 0x0003e80000100a00 */
[----:B------:R-:W2:Y:S01]  /*13ec0*/  LDL.LU.64 R88, [R1+0x7a0] ;  /* 0x0007a00001587983 */ /* 0x000ea20000300a00 */
[----:B------:R-:W-:-:S04]  /*13ed0*/  IADD3 R86, R252, -0xf9, RZ ;  /* 0xffffff07fc567810 */ /* 0x000fc80007ffe0ff */
[----:B------:R-:W-:Y:S01]  /*13ee0*/  ISETP.GE.U32.AND P0, PT, R86, 0x7ffffec8, PT ;  /* 0x7ffffec85600780c */ /* 0x000fe20003f06070 */
[----:B------:R-:W-:Y:S01]  /*13ef0*/  IMAD.WIDE R108, R2, 0x4, R84 ;  /* 0x00000004026c7825 */ /* 0x000fe200078e0254 */
[----:B------:R-:W-:-:S03]  /*13f00*/  IADD3 R86, R252, -0xfd, RZ ;  /* 0xffffff03fc567810 */ /* 0x000fc60007ffe0ff */
[----:B------:R-:W-:Y:S01]  /*13f10*/  IMAD.WIDE R84, R2, 0x4, R80 ;  /* 0x0000000402547825 */ /* 0x000fe200078e0250 */
[----:B------:R-:W-:Y:S02]  /*13f20*/  IADD3 R80, R252, -0xd6, RZ ;  /* 0xffffff2afc507810 */ /* 0x000fe40007ffe0ff */
[----:B------:R-:W-:Y:S01]  /*13f30*/  ISETP.GE.U32.AND P1, PT, R86, 0x7ffffec4, PT ;  /* 0x7ffffec45600780c */ /* 0x000fe20003f26070 */
[----:B------:R1:W-:Y:S04]  /*13f40*/  STL.64 [R1+0xf00], R108 ;  /* 0x000f006c01007387 */ /* 0x0003e80000100a00 */
[----:B------:R1:W-:Y:S04]  /*13f50*/  LDGSTS.E [R103+0x7c000], [R112.64], !P0 ;  /* 0x7c00000070677fae */ /* 0x0003e8000c121848 */
[----:B------:R1:W-:Y:S04]  /*13f60*/  LDGSTS.E [R103+0x7c200], [R110.64], !P0 ;  /* 0x7c2000006e677fae */ /* 0x0003e8000c121848 */
[----:B------:R1:W-:Y:S04]  /*13f70*/  LDGSTS.E [R103+0x7c400], [R108.64], !P0 ;  /* 0x7c4000006c677fae */ /* 0x0003e8000c121848 */
[----:B------:R1:W-:Y:S02]  /*13f80*/  STL.64 [R1+0xf08], R84 ;  /* 0x000f085401007387 */ /* 0x0003e40000100a00 */
[----:B-1----:R-:W-:-:S02]  /*13f90*/  IMAD.WIDE R110, R2, 0x4, R106 ;  /* 0x00000004026e7825 */ /* 0x002fc400078e026a */
[----:B------:R1:W-:Y:S01]  /*13fa0*/  LDGSTS.E [R103+0x7c600], [R84.64], !P0 ;  /* 0x7c60000054677fae */ /* 0x0003e2000c121848 */
[----:B------:R-:W-:Y:S01]  /*13fb0*/  ISETP.GE.U32.AND P0, PT, R80, 0x7ffffeeb, PT ;  /* 0x7ffffeeb5000780c */ /* 0x000fe20003f06070 */
[----:B------:R-:W-:Y:S01]  /*13fc0*/  IMAD.WIDE R108, R2, 0x4, R104 ;  /* 0x00000004026c7825 */ /* 0x000fe200078e0268 */
[----:B------:R-:W-:Y:S01]  /*13fd0*/  IADD3 R86, R252, -0xc2, RZ ;  /* 0xffffff3efc567810 */ /* 0x000fe20007ffe0ff */
[----:B------:R3:W-:Y:S04]  /*13fe0*/  LDGSTS.E [R103+0x7e000], [R110.64], !P1 ;  /* 0x7e0000006e677fae */ /* 0x0007e8000c921848 */
[----:B-1----:R-:W2:Y:S01]  /*13ff0*/  LDL.LU.64 R84, [R1+0x798] ;  /* 0x0007980001547983 */ /* 0x002ea20000300a00 */
[----:B------:R-:W-:-:S03]  /*14000*/  IMAD.WIDE R106, R2, 0x4, R96 ;  /* 0x00000004026a7825 */ /* 0x000fc600078e0260 */
[----:B------:R-:W2:Y:S04]  /*14010*/  LDL.LU.64 R80, [R1+0x790] ;  /* 0x0007900001507983 */ /* 0x000ea80000300a00 */
[----:B------:R-:W2:Y:S04]  /*14020*/  LDL.LU.64 R104, [R1+0x788] ;  /* 0x0007880001687983 */ /* 0x000ea80000300a00 */
[----:B------:R-:W-:Y:S04]  /*14030*/  STL.64 [R1+0xf70], R110 ;  /* 0x000f706e01007387 */ /* 0x000fe80000100a00 */
[----:B------:R-:W-:Y:S01]  /*14040*/  STL.64 [R1+0xf78], R108 ;  /* 0x000f786c01007387 */ /* 0x000fe20000100a00 */
[----:B------:R-:W-:Y:S01]  /*14050*/  ISETP.GE.U32.AND P2, PT, R86, 0x7ffffeff, PT ;  /* 0x7ffffeff5600780c */ /* 0x000fe20003f46070 */
[----:B------:R-:W-:-:S02]  /*14060*/  IMAD.SHL.U32 R87, R87, 0x4, RZ ;  /* 0x0000000457577824 */ /* 0x000fc400078e00ff */
[----:B------:R2:W-:Y:S04]  /*14070*/  LDGSTS.E [R103+0x7e200], [R108.64], !P1 ;  /* 0x7e2000006c677fae */ /* 0x0005e8000c921848 */
[----:B------:R1:W-:Y:S01]  /*14080*/  LDGSTS.E [R103+0x7e400], [R106.64], !P1 ;  /* 0x7e4000006a677fae */ /* 0x0003e2000c921848 */
[----:B------:R-:W-:Y:S01]  /*14090*/  LOP3.LUT R87, R87, 0x20, RZ, 0x3c, !PT ;  /* 0x0000002057577812 */ /* 0x000fe200078e3cff */
[C---:B----4-:R-:W-:Y:S02]  /*140a0*/  IMAD.WIDE R96, R2.reuse, 0x4, R78 ;  /* 0x0000000402607825 */ /* 0x050fe400078e024e */
[----:B------:R-:W4:Y:S04]  /*140b0*/  LDL.LU.64 R78, [R1+0x780] ;  /* 0x00078000014e7983 */ /* 0x000f280000300a00 */
[----:B------:R1:W-:Y:S04]  /*140c0*/  STL.64 [R1+0xf80], R106 ;  /* 0x000f806a01007387 */ /* 0x0003e80000100a00 */
[----:B------:R3:W-:Y:S04]  /*140d0*/  STL.64 [R1+0xf88], R96 ;  /* 0x000f886001007387 */ /* 0x0007e80000100a00 */
[----:B------:R3:W-:Y:S04]  /*140e0*/  LDGSTS.E [R103+0x7e600], [R96.64], !P1 ;  /* 0x7e60000060677fae */ /* 0x0007e8000c921848 */
[----:B-1----:R-:W4:Y:S01]  /*140f0*/  LDL.LU.64 R106, [R1+0x778] ;  /* 0x00077800016a7983 */ /* 0x002f220000300a00 */
[----:B---3--:R-:W-:-:S03]  /*14100*/  IMAD.WIDE R110, R2, 0x4, R76 ;  /* 0x00000004026e7825 */ /* 0x008fc600078e024c */
[----:B------:R-:W3:Y:S04]  /*14110*/  LDL.LU.64 R76, [R1+0x770] ;  /* 0x00077000014c7983 */ /* 0x000ee80000300a00 */
[----:B------:R-:W-:Y:S04]  /*14120*/  STL.64 [R1+0x2d0], R110 ;  /* 0x0002d06e01007387 */ /* 0x000fe80000100a00 */
[----:B------:R-:W3:Y:S04]  /*14130*/  LDL.LU.64 R96, [R1+0x768] ;  /* 0x0007680001607983 */ /* 0x000ee80000300a00 */
[----:B------:R1:W-:Y:S01]  /*14140*/  LDGSTS.E [R87+0x60800], [R110.64], !P2 ;  /* 0x608000006e577fae */ /* 0x0003e2000d121848 */
[----:B--2---:R-:W-:-:S03]  /*14150*/  IMAD.WIDE R108, R2, 0x4, R92 ;  /* 0x00000004026c7825 */ /* 0x004fc600078e025c */
[----:B------:R-:W3:Y:S01]  /*14160*/  LDL.LU.64 R92, [R1+0x760] ;  /* 0x00076000015c7983 */ /* 0x000ee20000300a00 */
[----:B------:R-:W-:-:S03]  /*14170*/  IMAD.WIDE R94, R2, 0x4, R94 ;  /* 0x00000004025e7825 */ /* 0x000fc600078e025e */
[----:B------:R-:W-:Y:S04]  /*14180*/  STL.64 [R1+0x2e0], R108 ;  /* 0x0002e06c01007387 */ /* 0x000fe80000100a00 */
[----:B------:R1:W-:Y:S01]  /*14190*/  LDGSTS.E [R87+0x60a00], [R108.64], !P2 ;  /* 0x60a000006c577fae */ /* 0x0003e2000d121848 */
[----:B------:R-:W-:-:S03]  /*141a0*/  IMAD.WIDE R88, R2, 0x4, R88 ;  /* 0x0000000402587825 */ /* 0x000fc600078e0258 */
[----:B------:R-:W-:Y:S04]  /*141b0*/  STL.64 [R1+0x2f0], R94 ;  /* 0x0002f05e01007387 */ /* 0x000fe80000100a00 */
[----:B------:R1:W-:Y:S04]  /*141c0*/  LDGSTS.E [R87+0x60c00], [R94.64], !P2 ;  /* 0x60c000005e577fae */ /* 0x0003e8000d121848 */
[----:B------:R1:W-:Y:S04]  /*141d0*/  STL.64 [R1+0x300], R88 ;  /* 0x0003005801007387 */ /* 0x0003e80000100a00 */
[----:B------:R1:W-:Y:S04]  /*141e0*/  LDGSTS.E [R87+0x60e00], [R88.64], !P2 ;  /* 0x60e0000058577fae */ /* 0x0003e8000d121848 */
[----:B-1----:R-:W3:Y:S01]  /*141f0*/  LDL.LU.64 R88, [R1+0x758] ;  /* 0x0007580001587983 */ /* 0x002ee20000300a00 */
[----:B------:R-:W-:-:S03]  /*14200*/  IADD3 R86, R252, -0xca, RZ ;  /* 0xffffff36fc567810 */ /* 0x000fc60007ffe0ff */
[----:B------:R-:W3:Y:S01]  /*14210*/  LDL.LU.64 R94, [R1+0x750] ;  /* 0x00075000015e7983 */ /* 0x000ee20000300a00 */
[----:B------:R-:W-:Y:S01]  /*14220*/  ISETP.GE.U32.AND P5, PT, R86, 0x7ffffef7, PT ;  /* 0x7ffffef75600780c */ /* 0x000fe20003fa6070 */
[C---:B------:R-:W-:Y:S02]  /*14230*/  IMAD.WIDE R112, R2.reuse, 0x4, R84 ;  /* 0x0000000402707825 */ /* 0x040fe400078e0254 */
[----:B------:R-:W3:Y:S02]  /*14240*/  LDL.LU.64 R84, [R1+0x748] ;  /* 0x0007480001547983 */ /* 0x000ee40000300a00 */
[C---:B------:R-:W-:Y:S02]  /*14250*/  IMAD.WIDE R110, R2.reuse, 0x4, R80 ;  /* 0x00000004026e7825 */ /* 0x040fe400078e0250 */
[----:B------:R-:W3:Y:S02]  /*14260*/  LDL.LU.64 R80, [R1+0x740] ;  /* 0x0007400001507983 */ /* 0x000ee40000300a00 */
[----:B------:R-:W-:-:S02]  /*14270*/  IMAD.WIDE R108, R2, 0x4, R104 ;  /* 0x00000004026c7825 */ /* 0x000fc400078e0268 */
[----:B------:R-:W-:Y:S04]  /*14280*/  STL.64 [R1+0x360], R112 ;  /* 0x0003607001007387 */ /* 0x000fe80000100a00 */
[----:B------:R-:W-:Y:S04]  /*14290*/  STL.64 [R1+0x370], R110 ;  /* 0x0003706e01007387 */ /* 0x000fe80000100a00 */
[----:B------:R1:W-:Y:S04]  /*142a0*/  LDGSTS.E [R87+0x62800], [R112.64], !P6 ;  /* 0x6280000070577fae */ /* 0x0003e8000f121848 */
[----:B------:R1:W-:Y:S04]  /*142b0*/  STL.64 [R1+0x380], R108 ;  /* 0x0003806c01007387 */ /* 0x0003e80000100a00 */
[----:B------:R1:W-:Y:S04]  /*142c0*/  LDGSTS.E [R87+0x62a00], [R110.64], !P6 ;  /* 0x62a000006e577fae */ /* 0x0003e8000f121848 */
[----:B------:R1:W-:Y:S01]  /*142d0*/  LDGSTS.E [R87+0x62c00], [R108.64], !P6 ;  /* 0x62c000006c577fae */ /* 0x0003e2000f121848 */
[----:B----4-:R-:W-:Y:S01]  /*142e0*/  IMAD.WIDE R104, R2, 0x4, R78 ;  /* 0x0000000402687825 */ /* 0x010fe200078e024e */
[----:B------:R-:W-:-:S04]  /*142f0*/  IADD3 R78, R252, -0xe2, RZ ;  /* 0xffffff1efc4e7810 */ /* 0x000fc80007ffe0ff */
[----:B------:R4:W-:Y:S04]  /*14300*/  STL.64 [R1+0x3b0], R104 ;  /* 0x0003b06801007387 */ /* 0x0009e80000100a00 */
[----:B------:R4:W-:Y:S01]  /*14310*/  LDGSTS.E [R87+0x62e00], [R104.64], !P6 ;  /* 0x62e0000068577fae */ /* 0x0009e2000f121848 */
[----:B------:R-:W-:-:S03]  /*14320*/  ISETP.GE.U32.AND P6, PT, R78, 0x7ffffedf, PT ;  /* 0x7ffffedf4e00780c */ /* 0x000fc60003fc6070 */
[----:B-1----:R-:W2:Y:S01]  /*14330*/  LDL.LU.64 R108, [R1+0x738] ;  /* 0x00073800016c7983 */ /* 0x002ea20000300a00 */
[----:B------:R-:W-:-:S03]  /*14340*/  IMAD.WIDE R110, R2, 0x4, R106 ;  /* 0x00000004026e7825 */ /* 0x000fc600078e026a */
[----:B----4-:R-:W4:Y:S04]  /*14350*/  LDL.LU.64 R104, [R1+0x730] ;  /* 0x0007300001687983 */ /* 0x010f280000300a00 */
[----:B------:R-:W4:Y:S04]  /*14360*/  LDL.LU.64 R78, [R1+0x728] ;  /* 0x00072800014e7983 */ /* 0x000f280000300a00 */
[----:B------:R1:W-:Y:S01]  /*14370*/  LDGSTS.E [R87+0x64800], [R110.64], !P5 ;  /* 0x648000006e577fae */ /* 0x0003e2000e921848 */
[----:B---3--:R-:W-:-:S03]  /*14380*/  IMAD.WIDE R106, R2, 0x4, R76 ;  /* 0x00000004026a7825 */ /* 0x008fc600078e024c */
[----:B------:R-:W3:Y:S01]  /*14390*/  LDL.LU.64 R76, [R1+0x720] ;  /* 0x00072000014c7983 */ /* 0x000ee20000300a00 */
[----:B------:R-:W-:-:S03]  /*143a0*/  IMAD.WIDE R96, R2, 0x4, R96 ;  /* 0x0000000402607825 */ /* 0x000fc600078e0260 */
[----:B------:R-:W-:Y:S04]  /*143b0*/  STL.64 [R1+0x428], R110 ;  /* 0x0004286e01007387 */ /* 0x000fe80000100a00 */
[----:B------:R-:W-:Y:S01]  /*143c0*/  STL.64 [R1+0x460], R106 ;  /* 0x0004606a01007387 */ /* 0x000fe20000100a00 */
[----:B------:R-:W-:-:S03]  /*143d0*/  IMAD.WIDE R92, R2, 0x4, R92 ;  /* 0x00000004025c7825 */ /* 0x000fc600078e025c */
[----:B------:R1:W-:Y:S04]  /*143e0*/  STL.64 [R1+0x468], R96 ;  /* 0x0004686001007387 */ /* 0x0003e80000100a00 */
[----:B------:R1:W-:Y:S04]  /*143f0*/  LDGSTS.E [R87+0x64a00], [R106.64], !P5 ;  /* 0x64a000006a577fae */ /* 0x0003e8000e921848 */
[----:B------:R1:W-:Y:S04]  /*14400*/  STL.64 [R1+0x470], R92 ;  /* 0x0004705c01007387 */ /* 0x0003e80000100a00 */
[----:B------:R1:W-:Y:S04]  /*14410*/  LDGSTS.E [R87+0x64c00], [R96.64], !P5 ;  /* 0x64c0000060577fae */ /* 0x0003e8000e921848 */
[----:B------:R1:W-:Y:S04]  /*14420*/  LDGSTS.E [R87+0x64e00], [R92.64], !P5 ;  /* 0x64e000005c577fae */ /* 0x0003e8000e921848 */
[----:B-1----:R-:W3:Y:S04]  /*14430*/  LDL.LU.64 R96, [R1+0x718] ;  /* 0x0007180001607983 */ /* 0x002ee80000300a00 */
[----:B------:R-:W3:Y:S01]  /*14440*/  LDL.LU.64 R92, [R1+0x710] ;  /* 0x00071000015c7983 */ /* 0x000ee20000300a00 */
[----:B------:R-:W-:-:S03]  /*14450*/  IMAD.WIDE R110, R2, 0x4, R88 ;  /* 0x00000004026e7825 */ /* 0x000fc600078e0258 */
[----:B------:R-:W3:Y:S04]  /*14460*/  LDL.LU.64 R88, [R1+0x708] ;  /* 0x0007080001587983 */ /* 0x000ee80000300a00 */
[----:B------:R-:W3:Y:S01]  /*14470*/  LDL.LU.64 R106, [R1+0x700] ;  /* 0x00070000016a7983 */ /* 0x000ee20000300a00 */
[----:B------:R-:W-:-:S04]  /*14480*/  IADD3 R86, R252, -0xce, RZ ;  /* 0xffffff32fc567810 */ /* 0x000fc80007ffe0ff */
[----:B------:R-:W-:Y:S02]  /*14490*/  ISETP.GE.U32.AND P4, PT, R86, 0x7ffffef3, PT ;  /* 0x7ffffef35600780c */ /* 0x000fe40003f86070 */
[----:B------:R-:W-:Y:S01]  /*144a0*/  IADD3 R86, R252, -0xd2, RZ ;  /* 0xffffff2efc567810 */ /* 0x000fe20007ffe0ff */
[----:B------:R-:W-:Y:S01]  /*144b0*/  IMAD.WIDE R94, R2, 0x4, R94 ;  /* 0x00000004025e7825 */ /* 0x000fe200078e025e */
[----:B------:R-:W-:Y:S02]  /*144c0*/  STL.64 [R1+0x478], R110 ;  /* 0x0004786e01007387 */ /* 0x000fe40000100a00 */
[----:B------:R-:W-:Y:S02]  /*144d0*/  ISETP.GE.U32.AND P3, PT, R86, 0x7ffffeef, PT ;  /* 0x7ffffeef5600780c */ /* 0x000fe40003f66070 */
[----:B------:R1:W-:Y:S01]  /*144e0*/  STL.64 [R1+0x480], R94 ;  /* 0x0004805e01007387 */ /* 0x0003e20000100a00 */
[----:B------:R-:W-:-:S04]  /*144f0*/  IMAD.WIDE R84, R2, 0x4, R84 ;  /* 0x0000000402547825 */ /* 0x000fc800078e0254 */
[----:B------:R4:W-:Y:S01]  /*14500*/  LDGSTS.E [R87+0x66800], [R110.64], !P4 ;  /* 0x668000006e577fae */ /* 0x0009e2000e121848 */
[----:B------:R-:W-:-:S03]  /*14510*/  IMAD.WIDE R80, R2, 0x4, R80 ;  /* 0x0000000402507825 */ /* 0x000fc600078e0250 */
[----:B------:R1:W-:Y:S04]  /*14520*/  STL.64 [R1+0x488], R84 ;  /* 0x0004885401007387 */ /* 0x0003e80000100a00 */
[----:B------:R1:W-:Y:S04]  /*14530*/  LDGSTS.E [R87+0x66a00], [R94.64], !P4 ;  /* 0x66a000005e577fae */ /* 0x0003e8000e121848 */
[----:B------:R1:W-:Y:S04]  /*14540*/  STL.64 [R1+0x498], R80 ;  /* 0x0004985001007387 */ /* 0x0003e80000100a00 */
[----:B------:R1:W-:Y:S04]  /*14550*/  LDGSTS.E [R87+0x66c00], [R84.64], !P4 ;  /* 0x66c0000054577fae */ /* 0x0003e8000e121848 */
[----:B-1----:R-:W3:Y:S04]  /*14560*/  LDL.LU.64 R94, [R1+0x6f8] ;  /* 0x0006f800015e7983 */ /* 0x002ee80000300a00 */
[----:B------:R1:W-:Y:S04]  /*14570*/  LDGSTS.E [R87+0x66e00], [R80.64], !P4 ;  /* 0x66e0000050577fae */ /* 0x0003e8000e121848 */
[----:B------:R-:W3:Y:S04]  /*14580*/  LDL.LU.64 R84, [R1+0x6f0] ;  /* 0x0006f00001547983 */ /* 0x000ee80000300a00 */
[----:B-1----:R-:W3:Y:S01]  /*14590*/  LDL.LU.64 R80, [R1+0x6e8] ;  /* 0x0006e80001507983 */ /* 0x002ee20000300a00 */
[----:B--2---:R-:W-:-:S05]  /*145a0*/  IMAD.WIDE R112, R2, 0x4, R108 ;  /* 0x0000000402707825 */ /* 0x004fca00078e026c */
[----:B------:R1:W-:Y:S01]  /*145b0*/  LDGSTS.E [R87+0x68800], [R112.64], !P3 ;  /* 0x6880000070577fae */ /* 0x0003e2000d921848 */
[----:B----4-:R-:W-:-:S04]  /*145c0*/  IMAD.WIDE R110, R2, 0x4, R104 ;  /* 0x00000004026e7825 */ /* 0x010fc800078e0268 */
[C---:B------:R-:W-:Y:S01]  /*145d0*/  IMAD.WIDE R108, R2.reuse, 0x4, R78 ;  /* 0x00000004026c7825 */ /* 0x040fe200078e024e */
[----:B------:R2:W-:Y:S04]  /*145e0*/  LDGSTS.E [R87+0x68a00], [R110.64], !P3 ;  /* 0x68a000006e577fae */ /* 0x0005e8000d921848 */
[----:B------:R-:W4:Y:S04]  /*145f0*/  LDL.LU.64 R78, [R1+0x6e0] ;  /* 0x0006e000014e7983 */ /* 0x000f280000300a00 */
[----:B------:R-:W-:Y:S04]  /*14600*/  STL.64 [R1+0x4d8], R112 ;  /* 0x0004d87001007387 */ /* 0x000fe80000100a00 */
[----:B------:R-:W-:Y:S04]  /*14610*/  STL.64 [R1+0x4f0], R110 ;  /* 0x0004f06e01007387 */ /* 0x000fe80000100a00 */
[----:B------:R1:W-:Y:S04]  /*14620*/  STL.64 [R1+0x518], R108 ;  /* 0x0005186c01007387 */ /* 0x0003e80000100a00 */
[----:B------:R1:W-:Y:S01]  /*14630*/  LDGSTS.E [R87+0x68c00], [R108.64], !P3 ;  /* 0x68c000006c577fae */ /* 0x0003e2000d921848 */
[----:B---3--:R-:W-:Y:S01]  /*14640*/  IMAD.WIDE R104, R2, 0x4, R76 ;  /* 0x0000000402687825 */ /* 0x008fe200078e024c */
[----:B------:R-:W-:-:S04]  /*14650*/  IADD3 R76, R252, -0xee, RZ ;  /* 0xffffff12fc4c7810 */ /* 0x000fc80007ffe0ff */
[----:B------:R3:W-:Y:S04]  /*14660*/  STL.64 [R1+0x538], R104 ;  /* 0x0005386801007387 */ /* 0x0007e80000100a00 */
[----:B------:R3:W-:Y:S01]  /*14670*/  LDGSTS.E [R87+0x68e00], [R104.64], !P3 ;  /* 0x68e0000068577fae */ /* 0x0007e2000d921848 */
[----:B------:R-:W-:-:S03]  /*14680*/  ISETP.GE.U32.AND P3, PT, R76, 0x7ffffed3, PT ;  /* 0x7ffffed34c00780c */ /* 0x000fc60003f66070 */
[----:B-1----:R-:W4:Y:S04]  /*14690*/  LDL.LU.64 R108, [R1+0x6d8] ;  /* 0x0006d800016c7983 */ /* 0x002f280000300a00 */
[----:B------:R-:W4:Y:S04]  /*146a0*/  LDL.LU.64 R76, [R1+0x6d0] ;  /* 0x0006d000014c7983 */ /* 0x000f280000300a00 */
[----:B---3--:R-:W3:Y:S01]  /*146b0*/  LDL.LU.64 R104, [R1+0x6c8] ;  /* 0x0006c80001687983 */ /* 0x008ee20000300a00 */
[----:B--2---:R-:W-:-:S03]  /*146c0*/  IMAD.WIDE R110, R2, 0x4, R96 ;  /* 0x00000004026e7825 */ /* 0x004fc600078e0260 */
[----:B------:R-:W3:Y:S01]  /*146d0*/  LDL.LU.64 R96, [R1+0x6c0] ;  /* 0x0006c00001607983 */ /* 0x000ee20000300a00 */
[----:B------:R-:W-:-:S03]  /*146e0*/  IMAD.WIDE R92, R2, 0x4, R92 ;  /* 0x00000004025c7825 */ /* 0x000fc600078e025c */
[----:B------:R-:W-:Y:S04]  /*146f0*/  STL.64 [R1+0x548], R110 ;  /* 0x0005486e01007387 */ /* 0x000fe80000100a00 */
[----:B------:R1:W-:Y:S04]  /*14700*/  STL.64 [R1+0x558], R92 ;  /* 0x0005585c01007387 */ /* 0x0003e80000100a00 */
[----:B------:R1:W-:Y:S01]  /*14710*/  LDGSTS.E [R87+0x6a800], [R110.64], !P0 ;  /* 0x6a8000006e577fae */ /* 0x0003e2000c121848 */
[----:B------:R-:W-:-:S03]  /*14720*/  IMAD.WIDE R88, R2, 0x4, R88 ;  /* 0x0000000402587825 */ /* 0x000fc600078e0258 */
[----:B------:R1:W-:Y:S01]  /*14730*/  LDGSTS.E [R87+0x6aa00], [R92.64], !P0 ;  /* 0x6aa000005c577fae */ /* 0x0003e2000c121848 */
[----:B------:R-:W-:-:S03]  /*14740*/  IMAD.WIDE R106, R2, 0x4, R106 ;  /* 0x00000004026a7825 */ /* 0x000fc600078e026a */
[----:B------:R1:W-:Y:S04]  /*14750*/  STL.64 [R1+0x578], R88 ;  /* 0x0005785801007387 */ /* 0x0003e80000100a00 */
[----:B------:R1:W-:Y:S04]  /*14760*/  STL.64 [R1+0x588], R106 ;  /* 0x0005886a01007387 */ /* 0x0003e80000100a00 */
[----:B-1----:R-:W3:Y:S04]  /*14770*/  LDL.LU.64 R92, [R1+0x6b8] ;  /* 0x0006b800015c7983 */ /* 0x002ee80000300a00 */
[----:B------:R1:W-:Y:S01]  /*14780*/  LDGSTS.E [R87+0x6ac00], [R88.64], !P0 ;  /* 0x6ac0000058577fae */ /* 0x0003e2000c121848 */
[----:B------:R-:W-:-:S03]  /*14790*/  IADD3 R86, R252, -0xda, RZ ;  /* 0xffffff26fc567810 */ /* 0x000fc60007ffe0ff */
[----:B------:R1:W-:Y:S04]  /*147a0*/  LDGSTS.E [R87+0x6ae00], [R106.64], !P0 ;  /* 0x6ae000006a577fae */ /* 0x0003e8000c121848 */
[----:B-1----:R-:W3:Y:S01]  /*147b0*/  LDL.LU.64 R88, [R1+0x6b0] ;  /* 0x0006b00001587983 */ /* 0x002ee20000300a00 */
[----:B------:R-:W-:Y:S02]  /*147c0*/  ISETP.GE.U32.AND P1, PT, R86, 0x7ffffee7, PT ;  /* 0x7ffffee75600780c */ /* 0x000fe40003f26070 */
[----:B------:R-:W-:-:S04]  /*147d0*/  IADD3 R86, R252, -0xde, RZ ;  /* 0xffffff22fc567810 */ /* 0x000fc80007ffe0ff */
[----:B------:R-:W-:Y:S01]  /*147e0*/  ISETP.GE.U32.AND P2, PT, R86, 0x7ffffee3, PT ;  /* 0x7ffffee35600780c */ /* 0x000fe20003f46070 */
[C---:B------:R-:W-:Y:S02]  /*147f0*/  IMAD.WIDE R112, R2.reuse, 0x4, R94 ;  /* 0x0000000402707825 */ /* 0x040fe400078e025e */
[----:B------:R-:W3:Y:S02]  /*14800*/  LDL.LU.64 R94, [R1+0x6a8] ;  /* 0x0006a800015e7983 */ /* 0x000ee40000300a00 */
[C---:B------:R-:W-:Y:S02]  /*14810*/  IMAD.WIDE R110, R2.reuse, 0x4, R84 ;  /* 0x00000004026e7825 */ /* 0x040fe400078e0254 */
[----:B------:R-:W-:Y:S04]  /*14820*/  STL.64 [R1+0x5c8], R112 ;  /* 0x0005c87001007387 */ /* 0x000fe80000100a00 */
[----:B------:R-:W3:Y:S01]  /*14830*/  LDL.LU.64 R84, [R1+0x6a0] ;  /* 0x0006a00001547983 */ /* 0x000ee20000300a00 */
[----:B------:R-:W-:-:S03]  /*14840*/  IMAD.WIDE R106, R2, 0x4, R80 ;  /* 0x00000004026a7825 */ /* 0x000fc600078e0250 */
        /* <DEDUP_REMOVED lines=8> */
[----:B-1----:R-:W2:Y:S04]  /*148d0*/  LDL.LU.64 R106, [R1+0x698] ;  /* 0x00069800016a7983 */ /* 0x002ea80000300a00 */
[----:B------:R4:W-:Y:S01]  /*148e0*/  LDGSTS.E [R87+0x6ce00], [R80.64], !P1 ;  /* 0x6ce0000050577fae */ /* 0x0009e2000c921848 */
[----:B------:R-:W-:-:S03]  /*148f0*/  ISETP.GE.U32.AND P1, PT, R78, 0x7ffffecb, PT ;  /* 0x7ffffecb4e00780c */ /* 0x000fc60003f26070 */
[----:B----4-:R-:W4:Y:S04]  /*14900*/  LDL.LU.64 R80, [R1+0x690] ;  /* 0x0006900001507983 */ /* 0x010f280000300a00 */
[----:B------:R-:W4:Y:S01]  /*14910*/  LDL.LU.64 R78, [R1+0x418] ;  /* 0x00041800014e7983 */ /* 0x000f220000300a00 */
[----:B------:R-:W-:-:S04]  /*14920*/  IMAD.WIDE R110, R2, 0x4, R108 ;  /* 0x00000004026e7825 */ /* 0x000fc800078e026c */
[C---:B------:R-:W-:Y:S01]  /*14930*/  IMAD.WIDE R76, R2.reuse, 0x4, R76 ;  /* 0x00000004024c7825 */ /* 0x040fe200078e024c */
[----:B------:R1:W-:Y:S03]  /*14940*/  LDGSTS.E [R87+0x6e800], [R110.64], !P2 ;  /* 0x6e8000006e577fae */ /* 0x0003e6000d121848 */
[C---:B---3--:R-:W-:Y:S01]  /*14950*/  IMAD.WIDE R108, R2.reuse, 0x4, R104 ;  /* 0x00000004026c7825 */ /* 0x048fe200078e0268 */
[----:B------:R3:W-:Y:S04]  /*14960*/  LDGSTS.E [R87+0x6ea00], [R76.64], !P2 ;  /* 0x6ea000004c577fae */ /* 0x0007e8000d121848 */
[----:B------:R-:W4:Y:S04]  /*14970*/  LDL.LU.64 R104, [R1+0x408] ;  /* 0x0004080001687983 */ /* 0x000f280000300a00 */
[----:B------:R-:W-:Y:S04]  /*14980*/  STL.64 [R1+0x688], R110 ;  /* 0x0006886e01007387 */ /* 0x000fe80000100a00 */
[----:B------:R3:W-:Y:S01]  /*14990*/  STL.64 [R1+0x8e0], R76 ;  /* 0x0008e04c01007387 */ /* 0x0007e20000100a00 */
[----:B------:R-:W-:-:S03]  /*149a0*/  IMAD.WIDE R96, R2, 0x4, R96 ;  /* 0x0000000402607825 */ /* 0x000fc600078e0260 */
[----:B------:R-:W-:Y:S04]  /*149b0*/  STL.64 [R1+0x8e8], R108 ;  /* 0x0008e86c01007387 */ /* 0x000fe80000100a00 */
[----:B------:R1:W-:Y:S04]  /*149c0*/  STL.64 [R1+0x8f8], R96 ;  /* 0x0008f86001007387 */ /* 0x0003e80000100a00 */
[----:B---3--:R-:W3:Y:S04]  /*149d0*/  LDL.LU.64 R76, [R1+0x3f8] ;  /* 0x0003f800014c7983 */ /* 0x008ee80000300a00 */
[----:B------:R1:W-:Y:S04]  /*149e0*/  LDGSTS.E [R87+0x6ec00], [R108.64], !P2 ;  /* 0x6ec000006c577fae */ /* 0x0003e8000d121848 */
[----:B------:R1:W-:Y:S02]  /*149f0*/  LDGSTS.E [R87+0x6ee00], [R96.64], !P2 ;  /* 0x6ee0000060577fae */ /* 0x0003e4000d121848 */
[----:B-1----:R-:W-:-:S02]  /*14a00*/  IMAD.WIDE R110, R2, 0x4, R92 ;  /* 0x00000004026e7825 */ /* 0x002fc400078e025c */
[----:B------:R-:W3:Y:S04]  /*14a10*/  LDL.LU.64 R96, [R1+0x3e8] ;  /* 0x0003e80001607983 */ /* 0x000ee80000300a00 */
[----:B------:R-:W3:Y:S04]  /*14a20*/  LDL.LU.64 R92, [R1+0x3d8] ;  /* 0x0003d800015c7983 */ /* 0x000ee80000300a00 */
[----:B------:R-:W-:Y:S01]  /*14a30*/  STL.64 [R1+0xc10], R110 ;  /* 0x000c106e01007387 */ /* 0x000fe20000100a00 */
[----:B------:R-:W-:-:S03]  /*14a40*/  IADD3 R86, R252, -0xe6, RZ ;  /* 0xffffff1afc567810 */ /* 0x000fc60007ffe0ff */
[----:B------:R2:W-:Y:S01]  /*14a50*/  LDGSTS.E [R87+0x70800], [R110.64], !P6 ;  /* 0x708000006e577fae */ /* 0x0005e2000f121848 */
[----:B------:R-:W-:-:S03]  /*14a60*/  IMAD.WIDE R108, R2, 0x4, R88 ;  /* 0x00000004026c7825 */ /* 0x000fc600078e0258 */
[----:B------:R-:W3:Y:S01]  /*14a70*/  LDL.LU.64 R88, [R1+0x3c8] ;  /* 0x0003c80001587983 */ /* 0x000ee20000300a00 */
[----:B------:R-:W-:-:S03]  /*14a80*/  ISETP.GE.U32.AND P5, PT, R86, 0x7ffffedb, PT ;  /* 0x7ffffedb5600780c */ /* 0x000fc60003fa6070 */
[----:B------:R-:W-:Y:S04]  /*14a90*/  STL.64 [R1+0xc18], R108 ;  /* 0x000c186c01007387 */ /* 0x000fe80000100a00 */
[----:B------:R4:W-:Y:S01]  /*14aa0*/  LDGSTS.E [R87+0x70a00], [R108.64], !P6 ;  /* 0x70a000006c577fae */ /* 0x0009e2000f121848 */
[----:B------:R-:W-:-:S05]  /*14ab0*/  IMAD.WIDE R94, R2, 0x4, R94 ;  /* 0x00000004025e7825 */ /* 0x000fca00078e025e */
[----:B------:R1:W-:Y:S04]  /*14ac0*/  STL.64 [R1+0xc20], R94 ;  /* 0x000c205e01007387 */ /* 0x0003e80000100a00 */
[----:B------:R1:W-:Y:S01]  /*14ad0*/  LDGSTS.E [R87+0x70c00], [R94.64], !P6 ;  /* 0x70c000005e577fae */ /* 0x0003e2000f121848 */
[----:B------:R-:W-:-:S05]  /*14ae0*/  IMAD.WIDE R84, R2, 0x4, R84 ;  /* 0x0000000402547825 */ /* 0x000fca00078e0254 */
[----:B------:R1:W-:Y:S04]  /*14af0*/  STL.64 [R1+0xc28], R84 ;  /* 0x000c285401007387 */ /* 0x0003e80000100a00 */
[----:B------:R1:W-:Y:S04]  /*14b00*/  LDGSTS.E [R87+0x70e00], [R84.64], !P6 ;  /* 0x70e0000054577fae */ /* 0x0003e8000f121848 */
[----:B-1----:R-:W3:Y:S01]  /*14b10*/  LDL.LU.64 R94, [R1+0x3b8] ;  /* 0x0003b800015e7983 */ /* 0x002ee20000300a00 */
[----:B------:R-:W-:-:S03]  /*14b20*/  IADD3 R86, R252, -0xea, RZ ;  /* 0xffffff16fc567810 */ /* 0x000fc60007ffe0ff */
[----:B------:R-:W3:Y:S01]  /*14b30*/  LDL.LU.64 R84, [R1+0x3a8] ;  /* 0x0003a80001547983 */ /* 0x000ee20000300a00 */
[----:B------:R-:W-:Y:S01]  /*14b40*/  ISETP.GE.U32.AND P4, PT, R86, 0x7ffffed7, PT ;  /* 0x7ffffed75600780c */ /* 0x000fe20003f86070 */
[----:B--2---:R-:W-:-:S05]  /*14b50*/  IMAD.WIDE R110, R2, 0x4, R106 ;  /* 0x00000004026e7825 */ /* 0x004fca00078e026a */
[----:B------:R1:W-:Y:S01]  /*14b60*/  LDGSTS.E [R87+0x72800], [R110.64], !P5 ;  /* 0x728000006e577fae */ /* 0x0003e2000e921848 */
[----:B----4-:R-:W-:-:S03]  /*14b70*/  IMAD.WIDE R108, R2, 0x4, R80 ;  /* 0x00000004026c7825 */ /* 0x010fc600078e0250 */
[----:B------:R-:W2:Y:S01]  /*14b80*/  LDL.LU.64 R80, [R1+0x398] ;  /* 0x0003980001507983 */ /* 0x000ea20000300a00 */
[----:B------:R-:W-:-:S03]  /*14b90*/  IMAD.WIDE R106, R2, 0x4, R78 ;  /* 0x00000004026a7825 */ /* 0x000fc600078e024e */
[----:B------:R1:W-:Y:S04]  /*14ba0*/  STL.64 [R1+0xc90], R110 ;  /* 0x000c906e01007387 */ /* 0x0003e80000100a00 */
[----:B------:R-:W4:Y:S04]  /*14bb0*/  LDL.LU.64 R78, [R1+0x388] ;  /* 0x00038800014e7983 */ /* 0x000f280000300a00 */
[----:B------:R3:W-:Y:S04]  /*14bc0*/  STL.64 [R1+0xc98], R108 ;  /* 0x000c986c01007387 */ /* 0x0007e80000100a00 */
[----:B------:R3:W-:Y:S04]  /*14bd0*/  LDGSTS.E [R87+0x72a00], [R108.64], !P5 ;  /* 0x72a000006c577fae */ /* 0x0007e8000e921848 */
[----:B------:R1:W-:Y:S04]  /*14be0*/  STL.64 [R1+0xca0], R106 ;  /* 0x000ca06a01007387 */ /* 0x0003e80000100a00 */
[----:B------:R1:W-:Y:S01]  /*14bf0*/  LDGSTS.E [R87+0x72c00], [R106.64], !P5 ;  /* 0x72c000006a577fae */ /* 0x0003e2000e921848 */
[----:B------:R-:W-:-:S05]  /*14c00*/  IMAD.WIDE R104, R2, 0x4, R104 ;  /* 0x0000000402687825 */ /* 0x000fca00078e0268 */
[----:B------:R3:W-:Y:S04]  /*14c10*/  STL.64 [R1+0xca8], R104 ;  /* 0x000ca86801007387 */ /* 0x0007e80000100a00 */
[----:B-1----:R-:W4:Y:S04]  /*14c20*/  LDL.LU.64 R110, [R1+0x378] ;  /* 0x00037800016e7983 */ /* 0x002f280000300a00 */
[----:B------:R1:W-:Y:S01]  /*14c30*/  LDGSTS.E [R87+0x72e00], [R104.64], !P5 ;  /* 0x72e0000068577fae */ /* 0x0003e2000e921848 */
[----:B---3--:R-:W-:-:S03]  /*14c40*/  IMAD.WIDE R108, R2, 0x4, R76 ;  /* 0x00000004026c7825 */ /* 0x008fc600078e024c */
[----:B------:R-:W4:Y:S04]  /*14c50*/  LDL.LU.64 R76, [R1+0x368] ;  /* 0x00036800014c7983 */ /* 0x000f280000300a00 */
[----:B------:R-:W4:Y:S04]  /*14c60*/  LDL.LU.64 R106, [R1+0x358] ;  /* 0x00035800016a7983 */ /* 0x000f280000300a00 */
[----:B------:R-:W-:Y:S04]  /*14c70*/  STL.64 [R1+0xd10], R108 ;  /* 0x000d106c01007387 */ /* 0x000fe80000100a00 */
[----:B-1----:R-:W4:Y:S04]  /*14c80*/  LDL.LU.64 R104, [R1+0x348] ;  /* 0x0003480001687983 */ /* 0x002f280000300a00 */
[----:B------:R1:W-:Y:S01]  /*14c90*/  LDGSTS.E [R87+0x74800], [R108.64], !P4 ;  /* 0x748000006c577fae */ /* 0x0003e2000e121848 */
[----:B------:R-:W-:-:S04]  /*14ca0*/  IMAD.WIDE R96, R2, 0x4, R96 ;  /* 0x0000000402607825 */ /* 0x000fc800078e0260 */
[C---:B------:R-:W-:Y:S01]  /*14cb0*/  IMAD.WIDE R92, R2.reuse, 0x4, R92 ;  /* 0x00000004025c7825 */ /* 0x040fe200078e025c */
[----:B------:R-:W-:Y:S04]  /*14cc0*/  STL.64 [R1+0xd18], R96 ;  /* 0x000d186001007387 */ /* 0x000fe80000100a00 */
[----:B------:R1:W-:Y:S04]  /*14cd0*/  STL.64 [R1+0xd20], R92 ;  /* 0x000d205c01007387 */ /* 0x0003e80000100a00 */
[----:B------:R1:W-:Y:S01]  /*14ce0*/  LDGSTS.E [R87+0x74a00], [R96.64], !P4 ;  /* 0x74a0000060577fae */ /* 0x0003e2000e121848 */
[----:B------:R-:W-:-:S03]  /*14cf0*/  IMAD.WIDE R88, R2, 0x4, R88 ;  /* 0x0000000402587825 */ /* 0x000fc600078e0258 */
[----:B------:R1:W-:Y:S04]  /*14d00*/  LDGSTS.E [R87+0x74c00], [R92.64], !P4 ;  /* 0x74c000005c577fae */ /* 0x0003e8000e121848 */
[----:B------:R1:W-:Y:S01]  /*14d10*/  STL.64 [R1+0xd28], R88 ;  /* 0x000d285801007387 */ /* 0x0003e20000100a00 */
[----:B------:R-:W-:-:S03]  /*14d20*/  IADD3 R86, R252, -0xf2, RZ ;  /* 0xffffff0efc567810 */ /* 0x000fc60007ffe0ff */
[----:B------:R1:W-:Y:S04]  /*14d30*/  LDGSTS.E [R87+0x74e00], [R88.64], !P4 ;  /* 0x74e0000058577fae */ /* 0x0003e8000e121848 */
[----:B-1----:R-:W4:Y:S01]  /*14d40*/  LDL.LU.64 R92, [R1+0x338] ;  /* 0x00033800015c7983 */ /* 0x002f220000300a00 */
[----:B------:R-:W-:-:S03]  /*14d50*/  ISETP.GE.U32.AND P0, PT, R86, 0x7ffffecf, PT ;  /* 0x7ffffecf5600780c */ /* 0x000fc60003f06070 */
[----:B------:R-:W4:Y:S04]  /*14d60*/  LDL.LU.64 R88, [R1+0x328] ;  /* 0x0003280001587983 */ /* 0x000f280000300a00 */
[----:B------:R-:W4:Y:S01]  /*14d70*/  LDL.LU.64 R96, [R1+0x318] ;  /* 0x0003180001607983 */ /* 0x000f220000300a00 */
[----:B------:R-:W-:-:S05]  /*14d80*/  IMAD.WIDE R112, R2, 0x4, R94 ;  /* 0x0000000402707825 */ /* 0x000fca00078e025e */
[----:B------:R1:W-:Y:S01]  /*14d90*/  LDGSTS.E [R87+0x76800], [R112.64], !P3 ;  /* 0x7680000070577fae */ /* 0x0003e2000d921848 */
[----:B------:R-:W-:-:S03]  /*14da0*/  IMAD.WIDE R108, R2, 0x4, R84 ;  /* 0x00000004026c7825 */ /* 0x000fc600078e0254 */
[----:B------:R-:W4:Y:S04]  /*14db0*/  LDL.LU.64 R84, [R1+0x308] ;  /* 0x0003080001547983 */ /* 0x000f280000300a00 */
[----:B------:R-:W-:Y:S04]  /*14dc0*/  STL.64 [R1+0xd90], R112 ;  /* 0x000d907001007387 */ /* 0x000fe80000100a00 */
[----:B------:R1:W-:Y:S04]  /*14dd0*/  STL.64 [R1+0xd98], R108 ;  /* 0x000d986c01007387 */ /* 0x0003e80000100a00 */
[----:B------:R1:W-:Y:S01]  /*14de0*/  LDGSTS.E [R87+0x76a00], [R108.64], !P3 ;  /* 0x76a000006c577fae */ /* 0x0003e2000d921848 */
[----:B--2---:R-:W-:-:S04]  /*14df0*/  IMAD.WIDE R94, R2, 0x4, R80 ;  /* 0x00000004025e7825 */ /* 0x004fc800078e0250 */
[----:B----4-:R-:W-:Y:S01]  /*14e00*/  IMAD.WIDE R80, R2, 0x4, R78 ;  /* 0x0000000402507825 */ /* 0x010fe200078e024e */
[----:B------:R2:W-:Y:S01]  /*14e10*/  STL.64 [R1+0xda0], R94 ;  /* 0x000da05e01007387 */ /* 0x0005e20000100a00 */
[----:B------:R-:W-:-:S03]  /*14e20*/  IADD3 R78, R252, -0xcb, RZ ;  /* 0xffffff35fc4e7810 */ /* 0x000fc60007ffe0ff */
[----:B------:R4:W-:Y:S04]  /*14e30*/  STL.64 [R1+0xda8], R80 ;  /* 0x000da85001007387 */ /* 0x0009e80000100a00 */
[----:B-1----:R-:W3:Y:S04]  /*14e40*/  LDL.LU.64 R108, [R1+0x2f8] ;  /* 0x0002f800016c7983 */ /* 0x002ee80000300a00 */
[----:B------:R2:W-:Y:S04]  /*14e50*/  LDGSTS.E [R87+0x76c00], [R94.64], !P3 ;  /* 0x76c000005e577fae */ /* 0x0005e8000d921848 */
[----:B------:R4:W-:Y:S01]  /*14e60*/  LDGSTS.E [R87+0x76e00], [R80.64], !P3 ;  /* 0x76e0000050577fae */ /* 0x0009e2000d921848 */
[----:B------:R-:W-:-:S03]  /*14e70*/  ISETP.GE.U32.AND P3, PT, R78, 0x7ffffef6, PT ;  /* 0x7ffffef64e00780c */ /* 0x000fc60003f66070 */
[----:B--2---:R-:W2:Y:S04]  /*14e80*/  LDL.LU.64 R94, [R1+0x2e8] ;  /* 0x0002e800015e7983 */ /* 0x004ea80000300a00 */
[----:B----4-:R-:W4:Y:S04]  /*14e90*/  LDL.LU.64 R80, [R1+0x2d8] ;  /* 0x0002d80001507983 */ /* 0x010f280000300a00 */
[----:B------:R-:W4:Y:S01]  /*14ea0*/  LDL.LU.64 R78, [R1+0x2c8] ;  /* 0x0002c800014e7983 */ /* 0x000f220000300a00 */
[----:B------:R-:W-:-:S05]  /*14eb0*/  IMAD.WIDE R110, R2, 0x4, R110 ;  /* 0x00000004026e7825 */ /* 0x000fca00078e026e */
[----:B------:R-:W-:Y:S04]  /*14ec0*/  STL.64 [R1+0xe10], R110 ;  /* 0x000e106e01007387 */ /* 0x000fe80000100a00 */
[----:B------:R1:W-:Y:S01]  /*14ed0*/  LDGSTS.E [R87+0x78800], [R110.64], !P0 ;  /* 0x788000006e577fae */ /* 0x0003e2000c121848 */
[----:B------:R-:W-:-:S04]  /*14ee0*/  IMAD.WIDE R76, R2, 0x4, R76 ;  /* 0x00000004024c7825 */ /* 0x000fc800078e024c */
[C---:B------:R-:W-:Y:S01]  /*14ef0*/  IMAD.WIDE R106, R2.reuse, 0x4, R106 ;  /* 0x00000004026a7825 */ /* 0x040fe200078e026a */
[----:B------:R1:W-:Y:S03]  /*14f00*/  STL.64 [R1+0xe18], R76 ;  /* 0x000e184c01007387 */ /* 0x0003e60000100a00 */
[----:B------:R-:W-:Y:S01]  /*14f10*/  IMAD.WIDE R104, R2, 0x4, R104 ;  /* 0x0000000402687825 */ /* 0x000fe200078e0268 */
[----:B------:R1:W-:Y:S04]  /*14f20*/  STL.64 [R1+0xe20], R106 ;  /* 0x000e206a01007387 */ /* 0x0003e80000100a00 */
[----:B------:R1:W-:Y:S04]  /*14f30*/  LDGSTS.E [R87+0x78a00], [R76.64], !P0 ;  /* 0x78a000004c577fae */ /* 0x0003e8000c121848 */
[----:B------:R1:W-:Y:S04]  /*14f40*/  STL.64 [R1+0xe28], R104 ;  /* 0x000e286801007387 */ /* 0x0003e80000100a00 */
[----:B------:R1:W-:Y:S04]  /*14f50*/  LDGSTS.E [R87+0x78c00], [R106.64], !P0 ;  /* 0x78c000006a577fae */ /* 0x0003e8000c121848 */
[----:B-1----:R-:W4:Y:S01]  /*14f60*/  LDL.LU.64 R76, [R1+0x2b8] ;  /* 0x0002b800014c7983 */ /* 0x002f220000300a00 */
[----:B------:R-:W-:-:S03]  /*14f70*/  IADD3 R86, R252, -0xfa, RZ ;  /* 0xffffff06fc567810 */ /* 0x000fc60007ffe0ff */
[----:B------:R1:W-:Y:S04]  /*14f80*/  LDGSTS.E [R87+0x78e00], [R104.64], !P0 ;  /* 0x78e0000068577fae */ /* 0x0003e8000c121848 */
[----:B------:R-:W4:Y:S01]  /*14f90*/  LDL.LU.64 R106, [R1+0x2a8] ;  /* 0x0002a800016a7983 */ /* 0x000f220000300a00 */
[----:B------:R-:W-:-:S03]  /*14fa0*/  IMAD.WIDE R112, R2, 0x4, R92 ;  /* 0x0000000402707825 */ /* 0x000fc600078e025c */
[----:B------:R-:W4:Y:S01]  /*14fb0*/  LDL.LU.64 R92, [R1+0x298] ;  /* 0x00029800015c7983 */ /* 0x000f220000300a00 */
[----:B------:R-:W-:Y:S01]  /*14fc0*/  ISETP.GE.U32.AND P2, PT, R86, 0x7ffffec7, PT ;  /* 0x7ffffec75600780c */ /* 0x000fe20003f46070 */
[C---:B------:R-:W-:Y:S02]  /*14fd0*/  IMAD.WIDE R110, R2.reuse, 0x4, R88 ;  /* 0x00000004026e7825 */ /* 0x040fe400078e0258 */
[----:B------:R-:W-:Y:S02]  /*14fe0*/  STL.64 [R1+0xe90], R112 ;  /* 0x000e907001007387 */ /* 0x000fe40000100a00 */
[C---:B-1----:R-:W-:Y:S02]  /*14ff0*/  IMAD.WIDE R104, R2.reuse, 0x4, R96 ;  /* 0x0000000402687825 */ /* 0x042fe400078e0260 */
[----:B------:R-:W4:Y:S04]  /*15000*/  LDL.LU.64 R88, [R1+0x288] ;  /* 0x0002880001587983 */ /* 0x000f280000300a00 */
[----:B------:R-:W-:Y:S04]  /*15010*/  STL.64 [R1+0xe98], R110 ;  /* 0x000e986e01007387 */ /* 0x000fe80000100a00 */
[----:B------:R3:W-:Y:S04]  /*15020*/  LDGSTS.E [R87+0x7a800], [R112.64], !P1 ;  /* 0x7a80000070577fae */ /* 0x0007e8000c921848 */
[----:B------:R1:W-:Y:S04]  /*15030*/  STL.64 [R1+0xea0], R104 ;  /* 0x000ea06801007387 */ /* 0x0003e80000100a00 */
[----:B------:R2:W-:Y:S04]  /*15040*/  LDGSTS.E [R87+0x7aa00], [R110.64], !P1 ;  /* 0x7aa000006e577fae */ /* 0x0005e8000c921848 */
[----:B------:R1:W-:Y:S01]  /*15050*/  LDGSTS.E [R87+0x7ac00], [R104.64], !P1 ;  /* 0x7ac0000068577fae */ /* 0x0003e2000c921848 */
[----:B------:R-:W-:Y:S01]  /*15060*/  IMAD.WIDE R96, R2, 0x4, R84 ;  /* 0x0000000402607825 */ /* 0x000fe200078e0254 */
[----:B------:R-:W-:-:S04]  /*15070*/  IADD3 R84, R252, -0xd3, RZ ;  /* 0xffffff2dfc547810 */ /* 0x000fc80007ffe0ff */
[----:B------:R1:W-:Y:S04]  /*15080*/  STL.64 [R1+0xea8], R96 ;  /* 0x000ea86001007387 */ /* 0x0003e80000100a00 */
[----:B------:R1:W-:Y:S04]  /*15090*/  LDGSTS.E [R87+0x7ae00], [R96.64], !P1 ;  /* 0x7ae0000060577fae */ /* 0x0003e8000c921848 */
[----:B-1----:R-:W4:Y:S01]  /*150a0*/  LDL.LU.64 R104, [R1+0x278] ;  /* 0x0002780001687983 */ /* 0x002f220000300a00 */
[----:B------:R-:W-:-:S03]  /*150b0*/  ISETP.GE.U32.AND P1, PT, R84, 0x7ffffeee, PT ;  /* 0x7ffffeee5400780c */ /* 0x000fc60003f26070 */
[----:B------:R-:W4:Y:S04]  /*150c0*/  LDL.LU.64 R96, [R1+0x268] ;  /* 0x0002680001607983 */ /* 0x000f280000300a00 */
[----:B------:R-:W4:Y:S01]  /*150d0*/  LDL.LU.64 R84, [R1+0x258] ;  /* 0x0002580001547983 */ /* 0x000f220000300a00 */
[----:B---3--:R-:W-:-:S05]  /*150e0*/  IMAD.WIDE R112, R2, 0x4, R108 ;  /* 0x0000000402707825 */ /* 0x008fca00078e026c */
[----:B------:R-:W-:Y:S04]  /*150f0*/  STL.64 [R1+0xf10], R112 ;  /* 0x000f107001007387 */ /* 0x000fe80000100a00 */
[----:B------:R1:W-:Y:S01]  /*15100*/  LDGSTS.E [R87+0x7c800], [R112.64], !P2 ;  /* 0x7c80000070577fae */ /* 0x0003e2000d121848 */
[----:B--2---:R-:W-:-:S04]  /*15110*/  IMAD.WIDE R110, R2, 0x4, R94 ;  /* 0x00000004026e7825 */ /* 0x004fc800078e025e */
[C---:B----4-:R-:W-:Y:S01]  /*15120*/  IMAD.WIDE R108, R2.reuse, 0x4, R80 ;  /* 0x00000004026c7825 */ /* 0x050fe200078e0250 */
[----:B------:R2:W-:Y:S03]  /*15130*/  LDGSTS.E [R87+0x7ca00], [R110.64], !P2 ;  /* 0x7ca000006e577fae */ /* 0x0005e6000d121848 */
[----:B------:R-:W-:Y:S01]  /*15140*/  IMAD.WIDE R94, R2, 0x4, R78 ;  /* 0x00000004025e7825 */ /* 0x000fe200078e024e */
[----:B------:R-:W3:Y:S01]  /*15150*/  LDL.LU.64 R80, [R1+0x248] ;  /* 0x0002480001507983 */ /* 0x000ee20000300a00 */
[----:B------:R-:W-:-:S03]  /*15160*/  IADD3 R78, R252, -0xd7, RZ ;  /* 0xffffff29fc4e7810 */ /* 0x000fc60007ffe0ff */
[----:B------:R-:W-:Y:S04]  /*15170*/  STL.64 [R1+0xf18], R110 ;  /* 0x000f186e01007387 */ /* 0x000fe80000100a00 */
[----:B------:R-:W-:Y:S04]  /*15180*/  STL.64 [R1+0xf20], R108 ;  /* 0x000f206c01007387 */ /* 0x000fe80000100a00 */
[----:B------:R4:W-:Y:S04]  /*15190*/  LDGSTS.E [R87+0x7cc00], [R108.64], !P2 ;  /* 0x7cc000006c577fae */ /* 0x0009e8000d121848 */
[----:B------:R1:W-:Y:S04]  /*151a0*/  STL.64 [R1+0xf28], R94 ;  /* 0x000f285e01007387 */ /* 0x0003e80000100a00 */
[----:B------:R1:W-:Y:S01]  /*151b0*/  LDGSTS.E [R87+0x7ce00], [R94.64], !P2 ;  /* 0x7ce000005e577fae */ /* 0x0003e2000d121848 */
[----:B------:R-:W-:-:S03]  /*151c0*/  ISETP.GE.U32.AND P2, PT, R78, 0x7ffffeea, PT ;  /* 0x7ffffeea4e00780c */ /* 0x000fc60003f46070 */
[----:B-1----:R-:W3:Y:S01]  /*151d0*/  LDL.LU.64 R94, [R1+0x238] ;  /* 0x00023800015e7983 */ /* 0x002ee20000300a00 */
[----:B--2---:R-:W-:-:S03]  /*151e0*/  IMAD.WIDE R110, R2, 0x4, R76 ;  /* 0x00000004026e7825 */ /* 0x004fc600078e024c */
[----:B------:R-:W2:Y:S04]  /*151f0*/  LDL.LU.64 R76, [R1+0x228] ;  /* 0x00022800014c7983 */ /* 0x000ea80000300a00 */
[----:B------:R-:W2:Y:S01]  /*15200*/  LDL.LU.64 R78, [R1+0x218] ;  /* 0x00021800014e7983 */ /* 0x000ea20000300a00 */
[----:B----4-:R-:W-:-:S03]  /*15210*/  IMAD.WIDE R108, R2, 0x4, R106 ;  /* 0x00000004026c7825 */ /* 0x010fc600078e026a */
[----:B------:R-:W-:Y:S01]  /*15220*/  STL.64 [R1+0xf90], R110 ;  /* 0x000f906e01007387 */ /* 0x000fe20000100a00 */
[----:B------:R-:W-:-:S03]  /*15230*/  IMAD.WIDE R106, R2, 0x4, R92 ;  /* 0x00000004026a7825 */ /* 0x000fc600078e025c */
[----:B------:R-:W2:Y:S01]  /*15240*/  LDL.LU.64 R92, [R1+0x208] ;  /* 0x00020800015c7983 */ /* 0x000ea20000300a00 */
[----:B------:R-:W-:-:S04]  /*15250*/  IADD3 R86, R252, -0xfe, RZ ;  /* 0xffffff02fc567810 */ /* 0x000fc80007ffe0ff */
[----:B------:R-:W-:Y:S02]  /*15260*/  ISETP.GE.U32.AND P6, PT, R86, 0x7ffffec3, PT ;  /* 0x7ffffec35600780c */ /* 0x000fe40003fc6070 */
[----:B------:R-:W-:-:S04]  /*15270*/  IADD3 R86, R252, -0xc3, RZ ;  /* 0xffffff3dfc567810 */ /* 0x000fc80007ffe0ff */
[----:B------:R-:W-:Y:S02]  /*15280*/  ISETP.GE.U32.AND P5, PT, R86, 0x7ffffefe, PT ;  /* 0x7ffffefe5600780c */ /* 0x000fe40003fa6070 */
[----:B------:R-:W-:Y:S01]  /*15290*/  IADD3 R86, R252, -0xc7, RZ ;  /* 0xffffff39fc567810 */ /* 0x000fe20007ffe0ff */
[----:B------:R-:W-:Y:S01]  /*152a0*/  IMAD.WIDE R88, R2, 0x4, R88 ;  /* 0x0000000402587825 */ /* 0x000fe200078e0258 */
[----:B------:R1:W-:Y:S02]  /*152b0*/  STL.64 [R1+0xf98], R108 ;  /* 0x000f986c01007387 */ /* 0x0003e40000100a00 */
[----:B------:R-:W-:Y:S02]  /*152c0*/  ISETP.GE.U32.AND P4, PT, R86, 0x7ffffefa, PT ;  /* 0x7ffffefa5600780c */ /* 0x000fe40003f86070 */
[----:B------:R-:W-:Y:S01]  /*152d0*/  IADD3 R86, R252, -0xcf, RZ ;  /* 0xffffff31fc567810 */ /* 0x000fe20007ffe0ff */
[----:B------:R1:W-:Y:S04]  /*152e0*/  LDGSTS.E [R87+0x7e800], [R110.64], !P6 ;  /* 0x7e8000006e577fae */ /* 0x0003e8000f121848 */
[----:B------:R1:W-:Y:S01]  /*152f0*/  LDGSTS.E [R87+0x7ea00], [R108.64], !P6 ;  /* 0x7ea000006c577fae */ /* 0x0003e2000f121848 */
[----:B------:R-:W-:-:S03]  /*15300*/  ISETP.GE.U32.AND P0, PT, R86, 0x7ffffef2, PT ;  /* 0x7ffffef25600780c */ /* 0x000fc60003f06070 */
[----:B------:R-:W-:Y:S04]  /*15310*/  STL.64 [R1+0xfa0], R106 ;  /* 0x000fa06a01007387 */ /* 0x000fe80000100a00 */
[----:B------:R1:W-:Y:S04]  /*15320*/  LDGSTS.E [R87+0x7ec00], [R106.64], !P6 ;  /* 0x7ec000006a577fae */ /* 0x0003e8000f121848 */
[----:B------:R1:W-:Y:S04]  /*15330*/  STL.64 [R1+0xfa8], R88 ;  /* 0x000fa85801007387 */ /* 0x0003e80000100a00 */
[----:B------:R1:W-:Y:S02]  /*15340*/  LDGSTS.E [R87+0x7ee00], [R88.64], !P6 ;  /* 0x7ee0000058577fae */ /* 0x0003e4000f121848 */
[----:B-1----:R-:W-:Y:S01]  /*15350*/  IMAD.WIDE R108, R2, 0x4, R104 ;  /* 0x00000004026c7825 */ /* 0x002fe200078e0268 */
[----:B------:R-:W-:-:S02]  /*15360*/  IADD3 R102, R252, -0xdb, RZ ;  /* 0xffffff25fc667810 */ /* 0x000fc40007ffe0ff */
[----:B------:R-:W-:Y:S01]  /*15370*/  LOP3.LUT R127, R103, 0x40, RZ, 0x3c, !PT ;  /* 0x00000040677f7812 */ /* 0x000fe200078e3cff */
[C---:B------:R-:W-:Y:S01]  /*15380*/  IMAD.WIDE R96, R2.reuse, 0x4, R96 ;  /* 0x0000000402607825 */ /* 0x040fe200078e0260 */
[----:B------:R-:W2:Y:S04]  /*15390*/  LDL.LU.64 R88, [R1+0x1f8] ;  /* 0x0001f80001587983 */ /* 0x000ea80000300a00 */
[----:B------:R-:W2:Y:S01]  /*153a0*/  LDL.LU.64 R86, [R1+0x1e8] ;  /* 0x0001e80001567983 */ /* 0x000ea20000300a00 */
[----:B------:R-:W-:-:S03]  /*153b0*/  IMAD.WIDE R84, R2, 0x4, R84 ;  /* 0x0000000402547825 */ /* 0x000fc600078e0254 */
[----:B------:R-:W-:Y:S04]  /*153c0*/  STL.64 [R1+0x1e0], R108 ;  /* 0x0001e06c01007387 */ /* 0x000fe80000100a00 */
[----:B------:R-:W2:Y:S01]  /*153d0*/  LDL.LU.64 R106, [R1+0x1d8] ;  /* 0x0001d800016a7983 */ /* 0x000ea20000300a00 */
[----:B------:R-:W-:-:S03]  /*153e0*/  ISETP.GE.U32.AND P6, PT, R102, 0x7ffffee6, PT ;  /* 0x7ffffee66600780c */ /* 0x000fc60003fc6070 */
[----:B------:R1:W-:Y:S01]  /*153f0*/  STL.64 [R1+0x1c8], R96 ;  /* 0x0001c86001007387 */ /* 0x0003e20000100a00 */
[----:B------:R-:W-:-:S03]  /*15400*/  IADD3 R102, R252, -0xdf, RZ ;  /* 0xffffff21fc667810 */ /* 0x000fc60007ffe0ff */
[----:B------:R-:W2:Y:S04]  /*15410*/  LDL.LU.64 R104, [R1+0x1c0] ;  /* 0x0001c00001687983 */ /* 0x000ea80000300a00 */
[----:B------:R1:W-:Y:S04]  /*15420*/  STL.64 [R1+0x1f0], R84 ;  /* 0x0001f05401007387 */ /* 0x0003e80000100a00 */
[----:B------:R1:W-:Y:S04]  /*15430*/  LDGSTS.E [R127+0x61000], [R108.64], !P5 ;  /* 0x610000006c7f7fae */ /* 0x0003e8000e921848 */
[----:B------:R1:W-:Y:S04]  /*15440*/  LDGSTS.E [R127+0x61200], [R96.64], !P5 ;  /* 0x61200000607f7fae */ /* 0x0003e8000e921848 */
[----:B------:R1:W-:Y:S01]  /*15450*/  LDGSTS.E [R127+0x61400], [R84.64], !P5 ;  /* 0x61400000547f7fae */ /* 0x0003e2000e921848 */
[----:B---3--:R-:W-:-:S05]  /*15460*/  IMAD.WIDE R80, R2, 0x4, R80 ;  /* 0x0000000402507825 */ /* 0x008fca00078e0250 */
[----:B------:R3:W-:Y:S04]  /*15470*/  STL.64 [R1+0x230], R80 ;  /* 0x0002305001007387 */ /* 0x0007e80000100a00 */
[----:B-1----:R-:W4:Y:S04]  /*15480*/  LDL.LU.64 R96, [R1+0x1b8] ;  /* 0x0001b80001607983 */ /* 0x002f280000300a00 */
[----:B------:R3:W-:Y:S01]  /*15490*/  LDGSTS.E [R127+0x61600], [R80.64], !P5 ;  /* 0x61600000507f7fae */ /* 0x0007e2000e921848 */
[----:B------:R-:W-:-:S03]  /*154a0*/  ISETP.GE.U32.AND P5, PT, R102, 0x7ffffee2, PT ;  /* 0x7ffffee26600780c */ /* 0x000fc60003fa6070 */
[----:B------:R-:W4:Y:S04]  /*154b0*/  LDL.LU.64 R84, [R1+0x1b0] ;  /* 0x0001b00001547983 */ /* 0x000f280000300a00 */
[----:B---3--:R-:W3:Y:S01]  /*154c0*/  LDL.LU.64 R80, [R1+0x1a8] ;  /* 0x0001a80001507983 */ /* 0x008ee20000300a00 */
[----:B------:R-:W-:-:S05]  /*154d0*/  IMAD.WIDE R108, R2, 0x4, R94 ;  /* 0x00000004026c7825 */ /* 0x000fca00078e025e */
[----:B------:R1:W-:Y:S01]  /*154e0*/  LDGSTS.E [R127+0x63000], [R108.64], !P4 ;  /* 0x630000006c7f7fae */ /* 0x0003e2000e121848 */
[----:B--2---:R-:W-:-:S04]  /*154f0*/  IMAD.WIDE R76, R2, 0x4, R76 ;  /* 0x00000004024c7825 */ /* 0x004fc800078e024c */
[C---:B------:R-:W-:Y:S01]  /*15500*/  IMAD.WIDE R102, R2.reuse, 0x4, R78 ;  /* 0x0000000402667825 */ /* 0x040fe200078e024e */
[----:B------:R2:W-:Y:S04]  /*15510*/  LDGSTS.E [R127+0x63200], [R76.64], !P4 ;  /* 0x632000004c7f7fae */ /* 0x0005e8000e121848 */
[----:B------:R-:W3:Y:S04]  /*15520*/  LDL.LU.64 R78, [R1+0x1a0] ;  /* 0x0001a000014e7983 */ /* 0x000ee80000300a00 */
[----:B------:R-:W-:Y:S04]  /*15530*/  STL.64 [R1+0x238], R108 ;  /* 0x0002386c01007387 */ /* 0x000fe80000100a00 */
[----:B------:R2:W-:Y:S01]  /*15540*/  STL.64 [R1+0x298], R76 ;  /* 0x0002984c01007387 */ /* 0x0005e20000100a00 */
[----:B------:R-:W-:-:S03]  /*15550*/  IMAD.WIDE R94, R2, 0x4, R92 ;  /* 0x00000004025e7825 */ /* 0x000fc600078e025c */
[----:B------:R1:W-:Y:S04]  /*15560*/  STL.64 [R1+0x2a8], R102 ;  /* 0x0002a86601007387 */ /* 0x0003e80000100a00 */
[----:B------:R1:W-:Y:S04]  /*15570*/  STL.64 [R1+0x2b8], R94 ;  /* 0x0002b85e01007387 */ /* 0x0003e80000100a00 */
[----:B--2---:R-:W2:Y:S01]  /*15580*/  LDL.LU.64 R76, [R1+0x198] ;  /* 0x00019800014c7983 */ /* 0x004ea20000300a00 */
[----:B------:R-:W-:-:S03]  /*15590*/  IADD3 R92, R252, -0xe3, RZ ;  /* 0xffffff1dfc5c7810 */ /* 0x000fc60007ffe0ff */
[----:B------:R1:W-:Y:S04]  /*155a0*/  LDGSTS.E [R127+0x63400], [R102.64], !P4 ;  /* 0x63400000667f7fae */ /* 0x0003e8000e121848 */
[----:B------:R1:W-:Y:S01]  /*155b0*/  LDGSTS.E [R127+0x63600], [R94.64], !P4 ;  /* 0x636000005e7f7fae */ /* 0x0003e2000e121848 */
[----:B------:R-:W-:-:S03]  /*155c0*/  ISETP.GE.U32.AND P4, PT, R92, 0x7ffffede, PT ;  /* 0x7ffffede5c00780c */ /* 0x000fc60003f86070 */
[----:B-1----:R-:W2:Y:S04]  /*155d0*/  LDL.LU.64 R102, [R1+0x190] ;  /* 0x0001900001667983 */ /* 0x002ea80000300a00 */
[----:B------:R-:W2:Y:S01]  /*155e0*/  LDL.LU.64 R94, [R1+0x188] ;  /* 0x00018800015e7983 */ /* 0x000ea20000300a00 */
[----:B------:R-:W-:-:S04]  /*155f0*/  IMAD.WIDE R88, R2, 0x4, R88 ;  /* 0x0000000402587825 */ /* 0x000fc800078e0258 */
[C---:B------:R-:W-:Y:S01]  /*15600*/  IMAD.WIDE R86, R2.reuse, 0x4, R86 ;  /* 0x0000000402567825 */ /* 0x040fe200078e0256 */
[----:B------:R1:W-:Y:S04]  /*15610*/  STL.64 [R1+0x1f8], R88 ;  /* 0x0001f85801007387 */ /* 0x0003e80000100a00 */
[----:B------:R-:W2:Y:S01]  /*15620*/  LDL.LU.64 R92, [R1+0x180] ;  /* 0x00018000015c7983 */ /* 0x000ea20000300a00 */
[----:B------:R-:W-:-:S03]  /*15630*/  IMAD.WIDE R108, R2, 0x4, R106 ;  /* 0x00000004026c7825 */ /* 0x000fc600078e026a */
[----:B------:R1:W-:Y:S04]  /*15640*/  LDGSTS.E [R127+0x65000], [R88.64], !P3 ;  /* 0x65000000587f7fae */ /* 0x0003e8000d921848 */
[----:B------:R1:W-:Y:S01]  /*15650*/  STL.64 [R1+0x1e8], R86 ;  /* 0x0001e85601007387 */ /* 0x0003e20000100a00 */
[----:B------:R-:W-:Y:S01]  /*15660*/  IMAD.WIDE R106, R2, 0x4, R104 ;  /* 0x00000004026a7825 */ /* 0x000fe200078e0268 */
[----:B------:R-:W-:Y:S02]  /*15670*/  IADD3 R104, R252, -0xe7, RZ ;  /* 0xffffff19fc687810 */ /* 0x000fe40007ffe0ff */
[----:B------:R1:W-:Y:S04]  /*15680*/  LDGSTS.E [R127+0x65200], [R86.64], !P3 ;  /* 0x65200000567f7fae */ /* 0x0003e8000d921848 */
[----:B------:R4:W-:Y:S04]  /*15690*/  STL.64 [R1+0x2c8], R108 ;  /* 0x0002c86c01007387 */ /* 0x0009e80000100a00 */
[----:B------:R4:W-:Y:S04]  /*156a0*/  LDGSTS.E [R127+0x65400], [R108.64], !P3 ;  /* 0x654000006c7f7fae */ /* 0x0009e8000d921848 */
[----:B------:R4:W-:Y:S04]  /*156b0*/  STL.64 [R1+0x1c0], R106 ;  /* 0x0001c06a01007387 */ /* 0x0009e80000100a00 */
[----:B-1----:R-:W2:Y:S04]  /*156c0*/  LDL.LU.64 R88, [R1+0x178] ;  /* 0x0001780001587983 */ /* 0x002ea80000300a00 */
[----:B------:R1:W-:Y:S01]  /*156d0*/  LDGSTS.E [R127+0x65600], [R106.64], !P3 ;  /* 0x656000006a7f7fae */ /* 0x0003e2000d921848 */
[----:B------:R-:W-:-:S03]  /*156e0*/  ISETP.GE.U32.AND P3, PT, R104, 0x7ffffeda, PT ;  /* 0x7ffffeda6800780c */ /* 0x000fc60003f66070 */
[----:B------:R-:W2:Y:S01]  /*156f0*/  LDL.LU.64 R86, [R1+0x170] ;  /* 0x0001700001567983 */ /* 0x000ea20000300a00 */
[----:B----4-:R-:W-:-:S03]  /*15700*/  IMAD.WIDE R108, R2, 0x4, R96 ;  /* 0x00000004026c7825 */ /* 0x010fc600078e0260 */
[----:B------:R-:W4:Y:S04]  /*15710*/  LDL.LU.64 R96, [R1+0x168] ;  /* 0x0001680001607983 */ /* 0x000f280000300a00 */
[----:B------:R2:W-:Y:S01]  /*15720*/  STL.64 [R1+0x1b8], R108 ;  /* 0x0001b86c01007387 */ /* 0x0005e20000100a00 */
[----:B------:R-:W-:-:S03]  /*15730*/  IMAD.WIDE R104, R2, 0x4, R84 ;  /* 0x0000000402687825 */ /* 0x000fc600078e0254 */
[----:B-1----:R-:W4:Y:S04]  /*15740*/  LDL.LU.64 R106, [R1+0x160] ;  /* 0x00016000016a7983 */ /* 0x002f280000300a00 */
[----:B------:R2:W-:Y:S01]  /*15750*/  LDGSTS.E [R127+0x67000], [R108.64], !P0 ;  /* 0x670000006c7f7fae */ /* 0x0005e2000c121848 */
[----:B---3--:R-:W-:-:S03]  /*15760*/  IMAD.WIDE R84, R2, 0x4, R80 ;  /* 0x0000000402547825 */ /* 0x008fc600078e0250 */
[----:B------:R-:W-:Y:S04]  /*15770*/  STL.64 [R1+0x1b0], R104 ;  /* 0x0001b06801007387 */ /* 0x000fe80000100a00 */
[----:B------:R-:W-:Y:S04]  /*15780*/  STL.64 [R1+0x1a8], R84 ;  /* 0x0001a85401007387 */ /* 0x000fe80000100a00 */
[----:B------:R1:W-:Y:S04]  /*15790*/  LDGSTS.E [R127+0x67200], [R104.64], !P0 ;  /* 0x67200000687f7fae */ /* 0x0003e8000c121848 */
[----:B------:R3:W-:Y:S01]  /*157a0*/  LDGSTS.E [R127+0x67400], [R84.64], !P0 ;  /* 0x67400000547f7fae */ /* 0x0007e2000c121848 */
[----:B------:R-:W-:Y:S01]  /*157b0*/  IMAD.WIDE R80, R2, 0x4, R78 ;  /* 0x0000000402507825 */ /* 0x000fe200078e024e */
[----:B------:R-:W-:-:S04]  /*157c0*/  IADD3 R78, R252, -0xeb, RZ ;  /* 0xffffff15fc4e7810 */ /* 0x000fc80007ffe0ff */
[----:B------:R1:W-:Y:S04]  /*157d0*/  STL.64 [R1+0x1a0], R80 ;  /* 0x0001a05001007387 */ /* 0x0003e80000100a00 */
[----:B------:R1:W-:Y:S01]  /*157e0*/  LDGSTS.E [R127+0x67600], [R80.64], !P0 ;  /* 0x67600000507f7fae */ /* 0x0003e2000c121848 */
[----:B------:R-:W-:Y:S01]  /*157f0*/  ISETP.GE.U32.AND P0, PT, R78, 0x7ffffed6, PT ;  /* 0x7ffffed64e00780c */ /* 0x000fe20003f06070 */
[C---:B--2---:R-:W-:Y:S02]  /*15800*/  IMAD.WIDE R108, R2.reuse, 0x4, R76 ;  /* 0x00000004026c7825 */ /* 0x044fe400078e024c */
[----:B------:R-:W2:Y:S04]  /*15810*/  LDL.LU.64 R76, [R1+0x158] ;  /* 0x00015800014c7983 */ /* 0x000ea80000300a00 */
[----:B------:R-:W2:Y:S04]  /*15820*/  LDL.LU.64 R78, [R1+0x150] ;  /* 0x00015000014e7983 */ /* 0x000ea80000300a00 */
[----:B-1----:R-:W2:Y:S04]  /*15830*/  LDL.LU.64 R80, [R1+0x148] ;  /* 0x0001480001507983 */ /* 0x002ea80000300a00 */
[----:B------:R1:W-:Y:S04]  /*15840*/  STL.64 [R1+0x2e8], R108 ;  /* 0x0002e86c01007387 */ /* 0x0003e80000100a00 */
[----:B---3--:R-:W3:Y:S01]  /*15850*/  LDL.LU.64 R84, [R1+0x140] ;  /* 0x0001400001547983 */ /* 0x008ee20000300a00 */
[----:B------:R-:W-:-:S03]  /*15860*/  IMAD.WIDE R104, R2, 0x4, R102 ;  /* 0x0000000402687825 */ /* 0x000fc600078e0266 */
[----:B------:R1:W-:Y:S01]  /*15870*/  LDGSTS.E [R127+0x69000], [R108.64], !P1 ;  /* 0x690000006c7f7fae */ /* 0x0003e2000c921848 */
[----:B------:R-:W-:-:S03]  /*15880*/  IMAD.WIDE R102, R2, 0x4, R94 ;  /* 0x0000000402667825 */ /* 0x000fc600078e025e */
[----:B------:R1:W-:Y:S04]  /*15890*/  STL.64 [R1+0x308], R104 ;  /* 0x0003086801007387 */ /* 0x0003e80000100a00 */
[----:B------:R1:W-:Y:S04]  /*158a0*/  LDGSTS.E [R127+0x69200], [R104.64], !P1 ;  /* 0x69200000687f7fae */ /* 0x0003e8000c921848 */
[----:B------:R1:W-:Y:S04]  /*158b0*/  STL.64 [R1+0x338], R102 ;  /* 0x0003386601007387 */ /* 0x0003e80000100a00 */
[----:B------:R1:W-:Y:S02]  /*158c0*/  LDGSTS.E [R127+0x69400], [R102.64], !P1 ;  /* 0x69400000667f7fae */ /* 0x0003e4000c921848 */
[----:B-1----:R-:W-:Y:S01]  /*158d0*/  IADD3 R108, R252, -0xf3, RZ ;  /* 0xffffff0dfc6c7810 */ /* 0x002fe20007ffe0ff */
[----:B------:R-:W-:Y:S01]  /*158e0*/  IMAD.WIDE R94, R2, 0x4, R92 ;  /* 0x00000004025e7825 */ /* 0x000fe200078e025c */
[----:B------:R-:W-:-:S04]  /*158f0*/  IADD3 R92, R252, -0xef, RZ ;  /* 0xffffff11fc5c7810 */ /* 0x000fc80007ffe0ff */
[----:B------:R1:W-:Y:S04]  /*15900*/  STL.64 [R1+0x358], R94 ;  /* 0x0003585e01007387 */ /* 0x0003e80000100a00 */
[----:B------:R1:W-:Y:S01]  /*15910*/  LDGSTS.E [R127+0x69600], [R94.64], !P1 ;  /* 0x696000005e7f7fae */ /* 0x0003e2000c921848 */
[----:B------:R-:W-:Y:S01]  /*15920*/  ISETP.GE.U32.AND P1, PT, R92, 0x7ffffed2, PT ;  /* 0x7ffffed25c00780c */ /* 0x000fe20003f26070 */
[----:B------:R-:W-:-:S05]  /*15930*/  IMAD.WIDE R104, R2, 0x4, R88 ;  /* 0x0000000402687825 */ /* 0x000fca00078e0258 */
[----:B------:R1:W-:Y:S01]  /*15940*/  LDGSTS.E [R127+0x6b000], [R104.64], !P2 ;  /* 0x6b000000687f7fae */ /* 0x0003e2000d121848 */
[----:B------:R-:W-:-:S03]  /*15950*/  IMAD.WIDE R102, R2, 0x4, R86 ;  /* 0x0000000402667825 */ /* 0x000fc600078e0256 */
[----:B------:R-:W3:Y:S04]  /*15960*/  LDL.LU.64 R86, [R1+0x138] ;  /* 0x0001380001567983 */ /* 0x000ee80000300a00 */
[----:B------:R-:W3:Y:S04]  /*15970*/  LDL.LU.64 R88, [R1+0x130] ;  /* 0x0001300001587983 */ /* 0x000ee80000300a00 */
[----:B------:R-:W-:Y:S04]  /*15980*/  STL.64 [R1+0x388], R104 ;  /* 0x0003886801007387 */ /* 0x000fe80000100a00 */
[----:B------:R-:W3:Y:S04]  /*15990*/  LDL.LU.64 R92, [R1+0x128] ;  /* 0x00012800015c7983 */ /* 0x000ee80000300a00 */
[----:B------:R-:W-:Y:S04]  /*159a0*/  STL.64 [R1+0x3d8], R102 ;  /* 0x0003d86601007387 */ /* 0x000fe80000100a00 */
[----:B-1----:R-:W3:Y:S04]  /*159b0*/  LDL.LU.64 R94, [R1+0x120] ;  /* 0x00012000015e7983 */ /* 0x002ee80000300a00 */
[----:B------:R1:W-:Y:S01]  /*159c0*/  LDGSTS.E [R127+0x6b200], [R102.64], !P2 ;  /* 0x6b200000667f7fae */ /* 0x0003e2000d121848 */
[----:B------:R-:W-:Y:S01]  /*159d0*/  IADD3 R124, R252, -0xf7, RZ ;  /* 0xffffff09fc7c7810 */ /* 0x000fe20007ffe0ff */
[----:B----4-:R-:W-:-:S04]  /*159e0*/  IMAD.WIDE R96, R2, 0x4, R96 ;  /* 0x0000000402607825 */ /* 0x010fc800078e0260 */
[----:B------:R-:W-:Y:S01]  /*159f0*/  IMAD.WIDE R110, R2, 0x4, R106 ;  /* 0x00000004026e7825 */ /* 0x000fe200078e026a */
[----:B------:R4:W-:Y:S04]  /*15a00*/  STL.64 [R1+0x418], R96 ;  /* 0x0004186001007387 */ /* 0x0009e80000100a00 */
[----:B------:R1:W-:Y:S04]  /*15a10*/  STL.64 [R1+0x490], R110 ;  /* 0x0004906e01007387 */ /* 0x0003e80000100a00 */
[----:B------:R4:W-:Y:S04]  /*15a20*/  LDGSTS.E [R127+0x6b400], [R96.64], !P2 ;  /* 0x6b400000607f7fae */ /* 0x0009e8000d121848 */
[----:B------:R1:W-:Y:S01]  /*15a30*/  LDGSTS.E [R127+0x6b600], [R110.64], !P2 ;  /* 0x6b6000006e7f7fae */ /* 0x0003e2000d121848 */
[----:B------:R-:W-:-:S03]  /*15a40*/  ISETP.GE.U32.AND P2, PT, R108, 0x7ffffece, PT ;  /* 0x7ffffece6c00780c */ /* 0x000fc60003f46070 */
[----:B----4-:R-:W4:Y:S04]  /*15a50*/  LDL.LU.64 R96, [R1+0x118] ;  /* 0x0001180001607983 */ /* 0x010f280000300a00 */
[----:B-1----:R-:W4:Y:S04]  /*15a60*/  LDL.LU.64 R102, [R1+0x110] ;  /* 0x0001100001667983 */ /* 0x002f280000300a00 */
[----:B------:R-:W4:Y:S04]  /*15a70*/  LDL.LU.64 R104, [R1+0x108] ;  /* 0x0001080001687983 */ /* 0x000f280000300a00 */
[----:B------:R-:W4:Y:S01]  /*15a80*/  LDL.LU.64 R106, [R1+0x100] ;  /* 0x00010000016a7983 */ /* 0x000f220000300a00 */
[----:B--2---:R-:W-:-:S04]  /*15a90*/  IMAD.WIDE R76, R2, 0x4, R76 ;  /* 0x00000004024c7825 */ /* 0x004fc800078e024c */
[C---:B------:R-:W-:Y:S01]  /*15aa0*/  IMAD.WIDE R78, R2.reuse, 0x4, R78 ;  /* 0x00000004024e7825 */ /* 0x040fe200078e024e */
[----:B------:R1:W-:Y:S03]  /*15ab0*/  STL.64 [R1+0x4d0], R76 ;  /* 0x0004d04c01007387 */ /* 0x0003e60000100a00 */
[C---:B------:R-:W-:Y:S01]  /*15ac0*/  IMAD.WIDE R80, R2.reuse, 0x4, R80 ;  /* 0x0000000402507825 */ /* 0x040fe200078e0250 */
[----:B------:R-:W2:Y:S04]  /*15ad0*/  LDL.LU.64 R108, [R1+0xf8] ;  /* 0x0000f800016c7983 */ /* 0x000ea80000300a00 */
[----:B------:R1:W-:Y:S01]  /*15ae0*/  STL.64 [R1+0x4e8], R78 ;  /* 0x0004e84e01007387 */ /* 0x0003e20000100a00 */
[----:B---3--:R-:W-:-:S03]  /*15af0*/  IMAD.WIDE R84, R2, 0x4, R84 ;  /* 0x0000000402547825 */ /* 0x008fc600078e0254 */
[----:B------:R-:W3:Y:S04]  /*15b00*/  LDL.LU.64 R110, [R1+0xf0] ;  /* 0x0000f000016e7983 */ /* 0x000ee80000300a00 */
[----:B------:R1:W-:Y:S04]  /*15b10*/  STL.64 [R1+0x510], R80 ;  /* 0x0005105001007387 */ /* 0x0003e80000100a00 */
[----:B------:R-:W3:Y:S04]  /*15b20*/  LDL.LU.64 R112, [R1+0xe8] ;  /* 0x0000e80001707983 */ /* 0x000ee80000300a00 */
[----:B------:R1:W-:Y:S04]  /*15b30*/  STL.64 [R1+0x530], R84 ;  /* 0x0005305401007387 */ /* 0x0003e80000100a00 */
[----:B------:R-:W3:Y:S04]  /*15b40*/  LDL.LU.64 R122, [R1+0xe0] ;  /* 0x0000e000017a7983 */ /* 0x000ee80000300a00 */
[----:B------:R1:W-:Y:S04]  /*15b50*/  LDGSTS.E [R127+0x6d000], [R76.64], !P6 ;  /* 0x6d0000004c7f7fae */ /* 0x0003e8000f121848 */
[----:B------:R1:W-:Y:S04]  /*15b60*/  LDGSTS.E [R127+0x6d200], [R78.64], !P6 ;  /* 0x6d2000004e7f7fae */ /* 0x0003e8000f121848 */
[----:B------:R1:W-:Y:S04]  /*15b70*/  LDGSTS.E [R127+0x6d400], [R80.64], !P6 ;  /* 0x6d400000507f7fae */ /* 0x0003e8000f121848 */
[----:B-1----:R-:W3:Y:S04]  /*15b80*/  LDL.LU.64 R76, [R1+0x1420] ;  /* 0x00142000014c7983 */ /* 0x002ee80000300a00 */
[----:B------:R-:W3:Y:S04]  /*15b90*/  LDL.LU.64 R78, [R1+0x1418] ;  /* 0x00141800014e7983 */ /* 0x000ee80000300a00 */
[----:B------:R-:W3:Y:S04]  /*15ba0*/  LDL.LU.64 R80, [R1+0x1410] ;  /* 0x0014100001507983 */ /* 0x000ee80000300a00 */
[----:B------:R1:W-:Y:S01]  /*15bb0*/  LDGSTS.E [R127+0x6d600], [R84.64], !P6 ;  /* 0x6d600000547f7fae */ /* 0x0003e2000f121848 */
[----:B------:R-:W-:-:S03]  /*15bc0*/  ISETP.GE.U32.AND P6, PT, R124, 0x7ffffeca, PT ;  /* 0x7ffffeca7c00780c */ /* 0x000fc60003fc6070 */
[----:B-1----:R-:W3:Y:S04]  /*15bd0*/  LDL.LU.64 R84, [R1+0x1408] ;  /* 0x0014080001547983 */ /* 0x002ee80000300a00 */
[----:B------:R-:W3:Y:S01]  /*15be0*/  LDL.LU.64 R124, [R1+0xd8] ;  /* 0x0000d800017c7983 */ /* 0x000ee20000300a00 */
[----:B------:R-:W-:Y:S01]  /*15bf0*/  IADD3 R126, R252, -0xfb, RZ ;  /* 0xffffff05fc7e7810 */ /* 0x000fe20007ffe0ff */
[----:B------:R-:W-:-:S04]  /*15c00*/  IMAD.WIDE R86, R2, 0x4, R86 ;  /* 0x0000000402567825 */ /* 0x000fc800078e0256 */
[C---:B------:R-:W-:Y:S01]  /*15c10*/  IMAD.WIDE R88, R2.reuse, 0x4, R88 ;  /* 0x0000000402587825 */ /* 0x040fe200078e0258 */
[----:B------:R1:W-:Y:S04]  /*15c20*/  LDGSTS.E [R127+0x6f000], [R86.64], !P5 ;  /* 0x6f000000567f7fae */ /* 0x0003e8000e921848 */
[----:B------:R1:W-:Y:S01]  /*15c30*/  LDGSTS.E [R127+0x6f200], [R88.64], !P5 ;  /* 0x6f200000587f7fae */ /* 0x0003e2000e921848 */
[----:B------:R-:W-:-:S05]  /*15c40*/  IMAD.WIDE R92, R2, 0x4, R92 ;  /* 0x00000004025c7825 */ /* 0x000fca00078e025c */
[----:B------:R1:W-:Y:S01]  /*15c50*/  LDGSTS.E [R127+0x6f400], [R92.64], !P5 ;  /* 0x6f4000005c7f7fae */ /* 0x0003e2000e921848 */
[----:B------:R-:W-:-:S05]  /*15c60*/  IMAD.WIDE R94, R2, 0x4, R94 ;  /* 0x00000004025e7825 */ /* 0x000fca00078e025e */
[----:B------:R1:W-:Y:S01]  /*15c70*/  LDGSTS.E [R127+0x6f600], [R94.64], !P5 ;  /* 0x6f6000005e7f7fae */ /* 0x0003e2000e921848 */
[----:B------:R-:W-:Y:S02]  /*15c80*/  ISETP.GE.U32.AND P5, PT, R126, 0x7ffffec6, PT ;  /* 0x7ffffec67e00780c */ /* 0x000fe40003fa6070 */
[----:B------:R-:W-:Y:S01]  /*15c90*/  IADD3 R126, R252, -0xff, RZ ;  /* 0xffffff01fc7e7810 */ /* 0x000fe20007ffe0ff */
[----:B------:R1:W-:Y:S04]  /*15ca0*/  STL.64 [R1+0x540], R86 ;  /* 0x0005405601007387 */ /* 0x0003e80000100a00 */
[----:B------:R1:W-:Y:S04]  /*15cb0*/  STL.64 [R1+0x550], R88 ;  /* 0x0005505801007387 */ /* 0x0003e80000100a00 */
[----:B-1----:R-:W3:Y:S04]  /*15cc0*/  LDL.LU.64 R86, [R1+0x1400] ;  /* 0x0014000001567983 */ /* 0x002ee80000300a00 */
[----:B------:R1:W-:Y:S04]  /*15cd0*/  STL.64 [R1+0x570], R92 ;  /* 0x0005705c01007387 */ /* 0x0003e80000100a00 */
[----:B------:R-:W3:Y:S04]  /*15ce0*/  LDL.LU.64 R88, [R1+0x13f8] ;  /* 0x0013f80001587983 */ /* 0x000ee80000300a00 */
[----:B------:R1:W-:Y:S04]  /*15cf0*/  STL.64 [R1+0x580], R94 ;  /* 0x0005805e01007387 */ /* 0x0003e80000100a00 */
[----:B-1----:R-:W3:Y:S04]  /*15d00*/  LDL.LU.64 R92, [R1+0x13f0] ;  /* 0x0013f000015c7983 */ /* 0x002ee80000300a00 */
[----:B------:R-:W3:Y:S01]  /*15d10*/  LDL.LU.64 R94, [R1+0x13e8] ;  /* 0x0013e800015e7983 */ /* 0x000ee20000300a00 */
[----:B-----5:R-:W-:-:S04]  /*15d20*/  IMAD.WIDE R46, R2, 0x4, R46 ;  /* 0x00000004022e7825 */ /* 0x020fc800078e022e */
[----:B------:R-:W-:-:S04]  /*15d30*/  IMAD.WIDE R42, R2, 0x4, R42 ;  /* 0x00000004022a7825 */ /* 0x000fc800078e022a */
[----:B------:R-:W-:-:S04]  /*15d40*/  IMAD.WIDE R40, R2, 0x4, R40 ;  /* 0x0000000402287825 */ /* 0x000fc800078e0228 */
[----:B------:R-:W-:-:S04]  /*15d50*/  IMAD.WIDE R38, R2, 0x4, R38 ;  /* 0x0000000402267825 */ /* 0x000fc800078e0226 */
[----:B------:R-:W-:-:S04]  /*15d60*/  IMAD.WIDE R34, R2, 0x4, R34 ;  /* 0x0000000402227825 */ /* 0x000fc800078e0222 */
[----:B------:R-:W-:-:S04]  /*15d70*/  IMAD.WIDE R32, R2, 0x4, R32 ;  /* 0x0000000402207825 */ /* 0x000fc800078e0220 */
[----:B------:R-:W-:-:S04]  /*15d80*/  IMAD.WIDE R30, R2, 0x4, R30 ;  /* 0x00000004021e7825 */ /* 0x000fc800078e021e */
[----:B----4-:R-:W-:-:S04]  /*15d90*/  IMAD.WIDE R96, R2, 0x4, R96 ;  /* 0x0000000402607825 */ /* 0x010fc800078e0260 */
[C---:B------:R-:W-:Y:S01]  /*15da0*/  IMAD.WIDE R102, R2.reuse, 0x4, R102 ;  /* 0x0000000402667825 */ /* 0x040fe200078e0266 */
[----:B------:R1:W-:Y:S03]  /*15db0*/  LDGSTS.E [R127+0x71000], [R96.64], !P4 ;  /* 0x71000000607f7fae */ /* 0x0003e6000e121848 */
[C---:B------:R-:W-:Y:S01]  /*15dc0*/  IMAD.WIDE R104, R2.reuse, 0x4, R104 ;  /* 0x0000000402687825 */ /* 0x040fe200078e0268 */
[----:B------:R4:W-:Y:S03]  /*15dd0*/  LDGSTS.E [R127+0x71200], [R102.64], !P4 ;  /* 0x71200000667f7fae */ /* 0x0009e6000e121848 */
[----:B------:R-:W-:Y:S01]  /*15de0*/  IMAD.WIDE R106, R2, 0x4, R106 ;  /* 0x00000004026a7825 */ /* 0x000fe200078e026a */
[----:B------:R4:W-:Y:S04]  /*15df0*/  LDGSTS.E [R127+0x71400], [R104.64], !P4 ;  /* 0x71400000687f7fae */ /* 0x0009e8000e121848 */
[----:B------:R4:W-:Y:S01]  /*15e00*/  LDGSTS.E [R127+0x71600], [R106.64], !P4 ;  /* 0x716000006a7f7fae */ /* 0x0009e2000e121848 */
[----:B------:R-:W-:-:S02]  /*15e10*/  ISETP.GE.U32.AND P4, PT, R126, 0x7ffffec2, PT ;  /* 0x7ffffec27e00780c */ /* 0x000fc40003f86070 */
[----:B------:R-:W-:Y:S01]  /*15e20*/  IADD3 R126, R252, -0xc4, RZ ;  /* 0xffffff3cfc7e7810 */ /* 0x000fe20007ffe0ff */
[----:B------:R1:W-:Y:S04]  /*15e30*/  STL.64 [R1+0x5c0], R96 ;  /* 0x0005c06001007387 */ /* 0x0003e80000100a00 */
[----:B------:R2:W-:Y:S04]  /*15e40*/  STL.64 [R1+0x600], R102 ;  /* 0x0006006601007387 */ /* 0x0005e80000100a00 */
[----:B-1----:R-:W3:Y:S01]  /*15e50*/  LDL.LU.64 R96, [R1+0x13e0] ;  /* 0x0013e00001607983 */ /* 0x002ee20000300a00 */
[----:B--2---:R-:W-:-:S05]  /*15e60*/  IMAD.WIDE R108, R2, 0x4, R108 ;  /* 0x00000004026c7825 */ /* 0x004fca00078e026c */
[----:B------:R4:W-:Y:S01]  /*15e70*/  LDGSTS.E [R127+0x73000], [R108.64], !P3 ;  /* 0x730000006c7f7fae */ /* 0x0009e2000d921848 */
[----:B---3--:R-:W-:-:S05]  /*15e80*/  IMAD.WIDE R110, R2, 0x4, R110 ;  /* 0x00000004026e7825 */ /* 0x008fca00078e026e */
[----:B------:R4:W-:Y:S01]  /*15e90*/  LDGSTS.E [R127+0x73200], [R110.64], !P3 ;  /* 0x732000006e7f7fae */ /* 0x0009e2000d921848 */
[----:B------:R-:W-:-:S05]  /*15ea0*/  IMAD.WIDE R112, R2, 0x4, R112 ;  /* 0x0000000402707825 */ /* 0x000fca00078e0270 */
[----:B------:R4:W-:Y:S01]  /*15eb0*/  LDGSTS.E [R127+0x73400], [R112.64], !P3 ;  /* 0x73400000707f7fae */ /* 0x0009e2000d921848 */
[----:B------:R-:W-:-:S05]  /*15ec0*/  IMAD.WIDE R122, R2, 0x4, R122 ;  /* 0x00000004027a7825 */ /* 0x000fca00078e027a */
[----:B------:R4:W-:Y:S01]  /*15ed0*/  LDGSTS.E [R127+0x73600], [R122.64], !P3 ;  /* 0x736000007a7f7fae */ /* 0x0009e2000d921848 */
[----:B------:R-:W-:Y:S01]  /*15ee0*/  ISETP.GE.U32.AND P3, PT, R126, 0x7ffffefd, PT ;  /* 0x7ffffefd7e00780c */ /* 0x000fe20003f66070 */
[----:B----4-:R-:W-:-:S04]  /*15ef0*/  IMAD.WIDE R126, R2, 0x4, R48 ;  /* 0x00000004027e7825 */ /* 0x010fc800078e0230 */
[----:B------:R-:W-:Y:S02]  /*15f00*/  IMAD.WIDE R48, R2, 0x4, R44 ;  /* 0x0000000402307825 */ /* 0x000fe400078e022c */
[----:B------:R-:W1:Y:S04]  /*15f10*/  S2R R45, SR_TID.X ;  /* 0x00000000002d7919 */ /* 0x000e680000002100 */
[----:B------:R2:W-:Y:S04]  /*15f20*/  STL.64 [R1+0x620], R104 ;  /* 0x0006206801007387 */ /* 0x0005e80000100a00 */
[----:B------:R-:W3:Y:S04]  /*15f30*/  LDL.LU.64 R102, [R1+0x13d8] ;  /* 0x0013d80001667983 */ /* 0x000ee80000300a00 */
[----:B------:R4:W-:Y:S04]  /*15f40*/  STL.64 [R1+0x638], R106 ;  /* 0x0006386a01007387 */ /* 0x0009e80000100a00 */
[----:B--2---:R-:W2:Y:S01]  /*15f50*/  LDL.LU.64 R104, [R1+0x13d0] ;  /* 0x0013d00001687983 */ /* 0x004ea20000300a00 */
[----:B-1----:R-:W-:-:S03]  /*15f60*/  LOP3.LUT R45, R45, 0x7f, RZ, 0xc0, !PT ;  /* 0x0000007f2d2d7812 */ /* 0x002fc600078ec0ff */
[----:B----4-:R-:W4:Y:S02]  /*15f70*/  LDL.LU.64 R106, [R1+0x13c8] ;  /* 0x0013c800016a7983 */ /* 0x010f240000300a00 */
[----:B------:R-:W-:Y:S02]  /*15f80*/  IMAD.SHL.U32 R45, R45, 0x4, RZ ;  /* 0x000000042d2d7824 */ /* 0x000fe400078e00ff */
[----:B------:R1:W-:Y:S01]  /*15f90*/  STL.64 [R1+0x680], R108 ;  /* 0x0006806c01007387 */ /* 0x0003e20000100a00 */
[----:B------:R-:W-:-:S03]  /*15fa0*/  IMAD.WIDE R124, R2, 0x4, R124 ;  /* 0x00000004027c7825 */ /* 0x000fc600078e027c */
[----:B------:R1:W-:Y:S01]  /*15fb0*/  STL.64 [R1+0x6c0], R110 ;  /* 0x0006c06e01007387 */ /* 0x0003e20000100a00 */
[----:B------:R-:W-:-:S05]  /*15fc0*/  LOP3.LUT R45, R45, 0x40, RZ, 0x3c, !PT ;  /* 0x000000402d2d7812 */ /* 0x000fca00078e3cff */
[----:B------:R1:W-:Y:S04]  /*15fd0*/  LDGSTS.E [R45+0x75000], [R124.64], !P0 ;  /* 0x750000007c2d7fae */ /* 0x0003e8000c121848 */
[----:B-1----:R-:W2:Y:S04]  /*15fe0*/  LDL.LU.64 R108, [R1+0x13c0] ;  /* 0x0013c000016c7983 */ /* 0x002ea80000300a00 */
[----:B------:R1:W-:Y:S04]  /*15ff0*/  STL.64 [R1+0x6c8], R112 ;  /* 0x0006c87001007387 */ /* 0x0003e80000100a00 */
[----:B------:R-:W2:Y:S04]  /*16000*/  LDL.LU.64 R110, [R1+0x13b8] ;  /* 0x0013b800016e7983 */ /* 0x000ea80000300a00 */
[----:B------:R1:W-:Y:S04]  /*16010*/  STL.64 [R1+0x8f0], R122 ;  /* 0x0008f07a01007387 */ /* 0x0003e80000100a00 */
[----:B-1----:R-:W2:Y:S04]  /*16020*/  LDL.LU.64 R112, [R1+0x13b0] ;  /* 0x0013b00001707983 */ /* 0x002ea80000300a00 */
[----:B------:R1:W-:Y:S04]  /*16030*/  LDGSTS.E [R45+0x75200], [R126.64], !P0 ;  /* 0x752000007e2d7fae */ /* 0x0003e8000c121848 */
[----:B------:R-:W2:Y:S04]  /*16040*/  LDL.LU.64 R122, [R1+0x13a8] ;  /* 0x0013a800017a7983 */ /* 0x000ea80000300a00 */
[----:B------:R1:W-:Y:S04]  /*16050*/  STL.64 [R1+0x928], R124 ;  /* 0x0009287c01007387 */ /* 0x0003e80000100a00 */
[----:B------:R1:W-:Y:S04]  /*16060*/  STL.64 [R1+0xd38], R126 ;  /* 0x000d387e01007387 */ /* 0x0003e80000100a00 */
[----:B------:R1:W-:Y:S04]  /*16070*/  STL.64 [R1+0xd40], R46 ;  /* 0x000d402e01007387 */ /* 0x0003e80000100a00 */
[----:B-1----:R-:W2:Y:S04]  /*16080*/  LDL.LU.64 R124, [R1+0x13a0] ;  /* 0x0013a000017c7983 */ /* 0x002ea80000300a00 */
[----:B------:R1:W-:Y:S04]  /*16090*/  LDGSTS.E [R45+0x75400], [R46.64], !P0 ;  /* 0x754000002e2d7fae */ /* 0x0003e8000c121848 */
[----:B------:R-:W-:Y:S04]  /*160a0*/  STL.64 [R1+0xd48], R48 ;  /* 0x000d483001007387 */ /* 0x000fe80000100a00 */
[----:B------:R-:W2:Y:S01]  /*160b0*/  LDL.LU.64 R126, [R1+0x1398] ;  /* 0x00139800017e7983 */ /* 0x000ea20000300a00 */
[----:B-1----:R-:W-:-:S03]  /*160c0*/  IMAD.WIDE R46, R2, 0x4, R36 ;  /* 0x00000004022e7825 */ /* 0x002fc600078e0224 */
[----:B------:R1:W-:Y:S04]  /*160d0*/  LDGSTS.E [R45+0x75600], [R48.64], !P0 ;  /* 0x75600000302d7fae */ /* 0x0003e8000c121848 */
[----:B------:R-:W-:Y:S04]  /*160e0*/  STL.64 [R1+0xdb0], R42 ;  /* 0x000db02a01007387 */ /* 0x000fe80000100a00 */
[----:B------:R1:W-:Y:S01]  /*160f0*/  LDGSTS.E [R45+0x77000], [R42.64], !P1 ;  /* 0x770000002a2d7fae */ /* 0x0003e2000c921848 */
[----:B------:R-:W-:-:S03]  /*16100*/  IMAD.WIDE R26, R2, 0x4, R26 ;  /* 0x00000004021a7825 */ /* 0x000fc600078e021a */
[----:B------:R-:W-:Y:S04]  /*16110*/  STL.64 [R1+0xdb8], R40 ;  /* 0x000db82801007387 */ /* 0x000fe80000100a00 */
[----:B------:R1:W-:Y:S01]  /*16120*/  LDGSTS.E [R45+0x77200], [R40.64], !P1 ;  /* 0x77200000282d7fae */ /* 0x0003e2000c921848 */
[----:B------:R-:W-:-:S03]  /*16130*/  IMAD.WIDE R24, R2, 0x4, R24 ;  /* 0x0000000402187825 */ /* 0x000fc600078e0218 */
[----:B------:R1:W-:Y:S04]  /*16140*/  STL.64 [R1+0xdc0], R38 ;  /* 0x000dc02601007387 */ /* 0x0003e80000100a00 */
[----:B------:R1:W-:Y:S01]  /*16150*/  LDGSTS.E [R45+0x77400], [R38.64], !P1 ;  /* 0x77400000262d7fae */ /* 0x0003e2000c921848 */
[----:B------:R-:W-:-:S03]  /*16160*/  IMAD.WIDE R22, R2, 0x4, R22 ;  /* 0x0000000402167825 */ /* 0x000fc600078e0216 */
[----:B------:R-:W-:Y:S04]  /*16170*/  STL.64 [R1+0xdc8], R46 ;  /* 0x000dc82e01007387 */ /* 0x000fe80000100a00 */
[----:B------:R1:W-:Y:S02]  /*16180*/  LDGSTS.E [R45+0x77600], [R46.64], !P1 ;  /* 0x776000002e2d7fae */ /* 0x0003e4000c921848 */
[C---:B-1----:R-:W-:Y:S02]  /*16190*/  IMAD.WIDE R38, R2.reuse, 0x4, R28 ;  /* 0x0000000402267825 */ /* 0x042fe400078e021c */
[----:B------:R-:W-:Y:S04]  /*161a0*/  STL.64 [R1+0xe30], R34 ;  /* 0x000e302201007387 */ /* 0x000fe80000100a00 */
[----:B------:R1:W-:Y:S04]  /*161b0*/  LDGSTS.E [R45+0x79000], [R34.64], !P2 ;  /* 0x79000000222d7fae */ /* 0x0003e8000d121848 */
[----:B------:R-:W-:Y:S04]  /*161c0*/  STL.64 [R1+0xe38], R32 ;  /* 0x000e382001007387 */ /* 0x000fe80000100a00 */
[----:B------:R1:W-:Y:S04]  /*161d0*/  LDGSTS.E [R45+0x79200], [R32.64], !P2 ;  /* 0x79200000202d7fae */ /* 0x0003e8000d121848 */
[----:B------:R1:W-:Y:S04]  /*161e0*/  STL.64 [R1+0xe40], R30 ;  /* 0x000e401e01007387 */ /* 0x0003e80000100a00 */
[----:B------:R1:W-:Y:S04]  /*161f0*/  LDGSTS.E [R45+0x79400], [R30.64], !P2 ;  /* 0x794000001e2d7fae */ /* 0x0003e8000d121848 */
[----:B------:R-:W-:Y:S04]  /*16200*/  STL.64 [R1+0xe48], R38 ;  /* 0x000e482601007387 */ /* 0x000fe80000100a00 */
[----:B------:R-:W-:Y:S01]  /*16210*/  STL.64 [R1+0xeb0], R26 ;  /* 0x000eb01a01007387 */ /* 0x000fe20000100a00 */
[----:B-1----:R-:W-:-:S03]  /*16220*/  IMAD.WIDE R30, R2, 0x4, R20 ;  /* 0x00000004021e7825 */ /* 0x002fc600078e0214 */
[----:B------:R-:W-:Y:S04]  /*16230*/  STL.64 [R1+0xeb8], R24 ;  /* 0x000eb81801007387 */ /* 0x000fe80000100a00 */
[----:B------:R-:W-:Y:S04]  /*16240*/  STL.64 [R1+0xec0], R22 ;  /* 0x000ec01601007387 */ /* 0x000fe80000100a00 */
[----:B------:R1:W-:Y:S04]  /*16250*/  STL.64 [R1+0xec8], R30 ;  /* 0x000ec81e01007387 */ /* 0x0003e80000100a00 */
[----:B------:R-:W2:Y:S04]  /*16260*/  LDL.LU.64 R40, [R1+0xd0] ;  /* 0x0000d00001287983 */ /* 0x000ea80000300a00 */
[----:B------:R-:W3:Y:S04]  /*16270*/  LDL.LU.64 R42, [R1+0xc8] ;  /* 0x0000c800012a7983 */ /* 0x000ee80000300a00 */
[----:B------:R1:W-:Y:S04]  /*16280*/  LDGSTS.E [R45+0x79600], [R38.64], !P2 ;  /* 0x79600000262d7fae */ /* 0x0003e8000d121848 */
[----:B------:R1:W-:Y:S04]  /*16290*/  LDGSTS.E [R45+0x7b000], [R26.64], !P6 ;  /* 0x7b0000001a2d7fae */ /* 0x0003e8000f121848 */
[----:B------:R1:W-:Y:S04]  /*162a0*/  LDGSTS.E [R45+0x7b200], [R24.64], !P6 ;  /* 0x7b200000182d7fae */ /* 0x0003e8000f121848 */
[----:B------:R1:W-:Y:S01]  /*162b0*/  LDGSTS.E [R45+0x7b400], [R22.64], !P6 ;  /* 0x7b400000162d7fae */ /* 0x0003e2000f121848 */
[----:B------:R-:W-:-:S03]  /*162c0*/  IMAD.WIDE R18, R2, 0x4, R18 ;  /* 0x0000000402127825 */ /* 0x000fc600078e0212 */
[----:B------:R1:W-:Y:S01]  /*162d0*/  LDGSTS.E [R45+0x7b600], [R30.64], !P6 ;  /* 0x7b6000001e2d7fae */ /* 0x0003e2000f121848 */
[----:B------:R-:W-:-:S03]  /*162e0*/  IMAD.WIDE R16, R2, 0x4, R16 ;  /* 0x0000000402107825 */ /* 0x000fc600078e0210 */
[----:B------:R1:W-:Y:S01]  /*162f0*/  LDGSTS.E [R45+0x7d000], [R18.64], !P5 ;  /* 0x7d000000122d7fae */ /* 0x0003e2000e921848 */
[----:B------:R-:W-:-:S03]  /*16300*/  IMAD.WIDE R14, R2, 0x4, R14 ;  /* 0x00000004020e7825 */ /* 0x000fc600078e020e */
[----:B------:R1:W-:Y:S04]  /*16310*/  LDGSTS.E [R45+0x7d200], [R16.64], !P5 ;  /* 0x7d200000102d7fae */ /* 0x0003e8000e921848 */
[----:B-1----:R-:W4:Y:S04]  /*16320*/  LDL.LU.64 R30, [R1+0xc0] ;  /* 0x0000c000011e7983 */ /* 0x002f280000300a00 */
[----:B------:R-:W4:Y:S01]  /*16330*/  LDL.LU.64 R46, [R1+0xb8] ;  /* 0x0000b800012e7983 */ /* 0x000f220000300a00 */
[----:B------:R-:W-:-:S03]  /*16340*/  IMAD.WIDE R22, R2, 0x4, R12 ;  /* 0x0000000402167825 */ /* 0x000fc600078e020c */
[----:B------:R-:W-:Y:S04]  /*16350*/  STL.64 [R1+0xf30], R18 ;  /* 0x000f301201007387 */ /* 0x000fe80000100a00 */
[----:B------:R-:W-:Y:S04]  /*16360*/  STL.64 [R1+0xf38], R16 ;  /* 0x000f381001007387 */ /* 0x000fe80000100a00 */
[----:B------:R1:W-:Y:S04]  /*16370*/  STL.64 [R1+0xf40], R14 ;  /* 0x000f400e01007387 */ /* 0x0003e80000100a00 */
[----:B------:R-:W-:Y:S04]  /*16380*/  STL.64 [R1+0xf48], R22 ;  /* 0x000f481601007387 */ /* 0x000fe80000100a00 */
[----:B------:R-:W4:Y:S01]  /*16390*/  LDL.LU.64 R48, [R1+0xb0] ;  /* 0x0000b00001307983 */ /* 0x000f220000300a00 */
[----:B------:R-:W-:-:S03]  /*163a0*/  IMAD.WIDE R10, R2, 0x4, R10 ;  /* 0x00000004020a7825 */ /* 0x000fc600078e020a */
[----:B------:R1:W-:Y:S01]  /*163b0*/  LDGSTS.E [R45+0x7d400], [R14.64], !P5 ;  /* 0x7d4000000e2d7fae */ /* 0x0003e2000e921848 */
[----:B------:R-:W-:-:S03]  /*163c0*/  IMAD.WIDE R8, R2, 0x4, R8 ;  /* 0x0000000402087825 */ /* 0x000fc600078e0208 */
[----:B------:R1:W-:Y:S01]  /*163d0*/  LDGSTS.E [R45+0x7d600], [R22.64], !P5 ;  /* 0x7d600000162d7fae */ /* 0x0003e2000e921848 */
[----:B------:R-:W-:-:S03]  /*163e0*/  IMAD.WIDE R6, R2, 0x4, R6 ;  /* 0x0000000402067825 */ /* 0x000fc600078e0206 */
[----:B------:R1:W-:Y:S02]  /*163f0*/  LDGSTS.E [R45+0x7f000], [R10.64], !P4 ;  /* 0x7f0000000a2d7fae */ /* 0x0003e4000e121848 */
[----:B-1----:R-:W-:Y:S02]  /*16400*/  IMAD.WIDE R14, R2, 0x4, R4 ;  /* 0x00000004020e7825 */ /* 0x002fe400078e0204 */
[----:B------:R1:W-:Y:S04]  /*16410*/  LDGSTS.E [R45+0x7f200], [R8.64], !P4 ;  /* 0x7f200000082d7fae */ /* 0x0003e8000e121848 */
[----:B------:R1:W-:Y:S04]  /*16420*/  LDGSTS.E [R45+0x7f400], [R6.64], !P4 ;  /* 0x7f400000062d7fae */ /* 0x0003e8000e121848 */
[----:B------:R1:W-:Y:S01]  /*16430*/  LDGSTS.E [R45+0x7f600], [R14.64], !P4 ;  /* 0x7f6000000e2d7fae */ /* 0x0003e2000e121848 */
[----:B------:R-:W-:-:S02]  /*16440*/  IADD3 R36, R252, -0xcc, RZ ;  /* 0xffffff34fc247810 */ /* 0x000fc40007ffe0ff */
[----:B------:R-:W-:Y:S01]  /*16450*/  IADD3 R12, R252, -0xd8, RZ ;  /* 0xffffff28fc0c7810 */ /* 0x000fe20007ffe0ff */
[----:B------:R-:W4:Y:S04]  /*16460*/  LDL.LU.64 R32, [R1+0xa8] ;  /* 0x0000a80001207983 */ /* 0x000f280000300a00 */
[----:B-1----:R-:W1:Y:S01]  /*16470*/  S2R R45, SR_TID.X ;  /* 0x00000000002d7919 */ /* 0x002e620000002100 */
[----:B------:R-:W-:-:S03]  /*16480*/  ISETP.GE.U32.AND P1, PT, R36, 0x7ffffef5, PT ;  /* 0x7ffffef52400780c */ /* 0x000fc60003f26070 */
[----:B------:R-:W4:Y:S01]  /*16490*/  LDL.LU.64 R34, [R1+0xa0] ;  /* 0x0000a00001227983 */ /* 0x000f220000300a00 */
[----:B------:R-:W-:-:S03]  /*164a0*/  ISETP.GE.U32.AND P5, PT, R12, 0x7ffffee9, PT ;  /* 0x7ffffee90c00780c */ /* 0x000fc60003fa6070 */
[----:B------:R-:W4:Y:S01]  /*164b0*/  LDL.LU.64 R36, [R1+0x98] ;  /* 0x0000980001247983 */ /* 0x000f220000300a00 */
[----:B------:R-:W-:-:S03]  /*164c0*/  IADD3 R44, R252, -0xc8, RZ ;  /* 0xffffff38fc2c7810 */ /* 0x000fc60007ffe0ff */
[----:B------:R3:W-:Y:S04]  /*164d0*/  STL.64 [R1+0xfb0], R10 ;  /* 0x000fb00a01007387 */ /* 0x0007e80000100a00 */
[----:B------:R4:W-:Y:S04]  /*164e0*/  STL.64 [R1+0xfb8], R8 ;  /* 0x000fb80801007387 */ /* 0x0009e80000100a00 */
[----:B------:R2:W-:Y:S04]  /*164f0*/  STL.64 [R1+0xfc0], R6 ;  /* 0x000fc00601007387 */ /* 0x0005e80000100a00 */
[----:B------:R-:W-:Y:S01]  /*16500*/  STL.64 [R1+0xfc8], R14 ;  /* 0x000fc80e01007387 */ /* 0x000fe20000100a00 */
[----:B-1----:R-:W-:-:S03]  /*16510*/  LOP3.LUT R45, R45, 0x7f, RZ, 0xc0, !PT ;  /* 0x0000007f2d2d7812 */ /* 0x002fc600078ec0ff */
[----:B------:R-:W4:Y:S01]  /*16520*/  LDL.LU.64 R38, [R1+0x90] ;  /* 0x0000900001267983 */ /* 0x000f220000300a00 */
[----:B------:R-:W-:Y:S01]  /*16530*/  ISETP.GE.U32.AND P0, PT, R44, 0x7ffffef9, PT ;  /* 0x7ffffef92c00780c */ /* 0x000fe20003f06070 */
[----:B------:R-:W-:-:S05]  /*16540*/  IMAD.SHL.U32 R29, R45, 0x4, RZ ;  /* 0x000000042d1d7824 */ /* 0x000fca00078e00ff */
[----:B------:R-:W-:Y:S01]  /*16550*/  LOP3.LUT R5, R29, 0x60, RZ, 0x3c, !PT ;  /* 0x000000601d057812 */ /* 0x000fe200078e3cff */
[C---:B--2---:R-:W-:Y:S02]  /*16560*/  IMAD.WIDE R12, R2.reuse, 0x4, R40 ;  /* 0x00000004020c7825 */ /* 0x044fe400078e0228 */
[----:B------:R-:W2:Y:S02]  /*16570*/  LDL.LU.64 R40, [R1+0x88] ;  /* 0x0000880001287983 */ /* 0x000ea40000300a00 */
[C---:B---3--:R-:W-:Y:S02]  /*16580*/  IMAD.WIDE R10, R2.reuse, 0x4, R42 ;  /* 0x00000004020a7825 */ /* 0x048fe400078e022a */
[----:B------:R1:W-:Y:S04]  /*16590*/  STL.64 [R1+0xe8], R12 ;  /* 0x0000e80c01007387 */ /* 0x0003e80000100a00 */
[----:B------:R-:W3:Y:S04]  /*165a0*/  LDL.LU.64 R42, [R1+0x80] ;  /* 0x00008000012a7983 */ /* 0x000ee80000300a00 */
[----:B------:R1:W-:Y:S04]  /*165b0*/  STL.64 [R1+0xe0], R10 ;  /* 0x0000e00a01007387 */ /* 0x0003e80000100a00 */
[----:B------:R-:W3:Y:S04]  /*165c0*/  LDL.LU.64 R44, [R1+0x78] ;  /* 0x00007800012c7983 */ /* 0x000ee80000300a00 */
[----:B------:R1:W-:Y:S04]  /*165d0*/  LDGSTS.E [R5+0x61800], [R12.64], !P3 ;  /* 0x618000000c057fae */ /* 0x0003e8000d921848 */
[----:B------:R1:W-:Y:S01]  /*165e0*/  LDGSTS.E [R5+0x61a00], [R10.64], !P3 ;  /* 0x61a000000a057fae */ /* 0x0003e2000d921848 */
[----:B----4-:R-:W-:-:S04]  /*165f0*/  IMAD.WIDE R8, R2, 0x4, R30 ;  /* 0x0000000402087825 */ /* 0x010fc800078e021e */
[----:B------:R-:W-:Y:S01]  /*16600*/  IMAD.WIDE R6, R2, 0x4, R46 ;  /* 0x0000000402067825 */ /* 0x000fe200078e022e */
[----:B------:R4:W-:Y:S04]  /*16610*/  STL.64 [R1+0xd8], R8 ;  /* 0x0000d80801007387 */ /* 0x0009e80000100a00 */
[----:B------:R1:W-:Y:S04]  /*16620*/  STL.64 [R1+0xd0], R6 ;  /* 0x0000d00601007387 */ /* 0x0003e80000100a00 */
[----:B------:R-:W3:Y:S04]  /*16630*/  LDL.LU.64 R46, [R1+0x70] ;  /* 0x00007000012e7983 */ /* 0x000ee80000300a00 */
[----:B------:R4:W-:Y:S01]  /*16640*/  LDGSTS.E [R5+0x61c00], [R8.64], !P3 ;  /* 0x61c0000008057fae */ /* 0x0009e2000d921848 */
[----:B------:R-:W-:-:S03]  /*16650*/  IADD3 R28, R252, -0xd0, RZ ;  /* 0xffffff30fc1c7810 */ /* 0x000fc60007ffe0ff */
[----:B------:R4:W-:Y:S01]  /*16660*/  LDGSTS.E [R5+0x61e00], [R6.64], !P3 ;  /* 0x61e0000006057fae */ /* 0x0009e2000d921848 */
[----:B-1----:R-:W-:-:S03]  /*16670*/  IMAD.WIDE R12, R2, 0x4, R48 ;  /* 0x00000004020c7825 */ /* 0x002fc600078e0230 */
[----:B------:R-:W3:Y:S04]  /*16680*/  LDL.LU.64 R48, [R1+0x68] ;  /* 0x0000680001307983 */ /* 0x000ee80000300a00 */
[----:B------:R1:W-:Y:S01]  /*16690*/  STL.64 [R1+0xc8], R12 ;  /* 0x0000c80c01007387 */ /* 0x0003e20000100a00 */
[----:B------:R-:W-:-:S03]  /*166a0*/  ISETP.GE.U32.AND P2, PT, R28, 0x7ffffef1, PT ;  /* 0x7ffffef11c00780c */ /* 0x000fc60003f46070 */
[----:B------:R1:W-:Y:S01]  /*166b0*/  LDGSTS.E [R5+0x63800], [R12.64], !P0 ;  /* 0x638000000c057fae */ /* 0x0003e2000c121848 */
[----:B------:R-:W-:-:S05]  /*166c0*/  IMAD.WIDE R10, R2, 0x4, R32 ;  /* 0x00000004020a7825 */ /* 0x000fca00078e0220 */
[----:B------:R2:W-:Y:S04]  /*166d0*/  STL.64 [R1+0xc0], R10 ;  /* 0x0000c00a01007387 */ /* 0x0005e80000100a00 */
[----:B------:R2:W-:Y:S01]  /*166e0*/  LDGSTS.E [R5+0x63a00], [R10.64], !P0 ;  /* 0x63a000000a057fae */ /* 0x0005e2000c121848 */
[----:B----4-:R-:W-:-:S04]  /*166f0*/  IMAD.WIDE R8, R2, 0x4, R34 ;  /* 0x0000000402087825 */ /* 0x010fc800078e0222 */
[C---:B------:R-:W-:Y:S01]  /*16700*/  IMAD.WIDE R6, R2.reuse, 0x4, R36 ;  /* 0x0000000402067825 */ /* 0x040fe200078e0224 */
[----:B------:R3:W-:Y:S04]  /*16710*/  STL.64 [R1+0xb8], R8 ;  /* 0x0000b80801007387 */ /* 0x0007e80000100a00 */
[----:B------:R-:W4:Y:S04]  /*16720*/  LDL.LU.64 R24, [R1+0x60] ;  /* 0x0000600001187983 */ /* 0x000f280000300a00 */
[----:B------:R2:W-:Y:S04]  /*16730*/  STL.64 [R1+0xb0], R6 ;  /* 0x0000b00601007387 */ /* 0x0005e80000100a00 */
[----:B------:R-:W4:Y:S04]  /*16740*/  LDL.LU.64 R26, [R1+0x58] ;  /* 0x00005800011a7983 */ /* 0x000f280000300a00 */
[----:B------:R3:W-:Y:S01]  /*16750*/  LDGSTS.E [R5+0x63c00], [R8.64], !P0 ;  /* 0x63c0000008057fae */ /* 0x0007e2000c121848 */
[----:B-1----:R-:W-:-:S03]  /*16760*/  IMAD.WIDE R12, R2, 0x4, R38 ;  /* 0x00000004020c7825 */ /* 0x002fc600078e0226 */
[----:B------:R-:W4:Y:S04]  /*16770*/  LDL.LU.64 R28, [R1+0x50] ;  /* 0x00005000011c7983 */ /* 0x000f280000300a00 */
[----:B------:R-:W4:Y:S04]  /*16780*/  LDL.LU.64 R30, [R1+0x48] ;  /* 0x00004800011e7983 */ /* 0x000f280000300a00 */
[----:B------:R1:W-:Y:S04]  /*16790*/  LDGSTS.E [R5+0x63e00], [R6.64], !P0 ;  /* 0x63e0000006057fae */ /* 0x0003e8000c121848 */
[----:B------:R-:W4:Y:S04]  /*167a0*/  LDL.LU.64 R32, [R1+0x40] ;  /* 0x0000400001207983 */ /* 0x000f280000300a00 */
[----:B------:R-:W4:Y:S04]  /*167b0*/  LDL.LU.64 R34, [R1+0x38] ;  /* 0x0000380001227983 */ /* 0x000f280000300a00 */
[----:B------:R1:W-:Y:S04]  /*167c0*/  STL.64 [R1+0xa8], R12 ;  /* 0x0000a80c01007387 */ /* 0x0003e80000100a00 */
[----:B------:R1:W-:Y:S01]  /*167d0*/  LDGSTS.E [R5+0x65800], [R12.64], !P1 ;  /* 0x658000000c057fae */ /* 0x0003e2000c921848 */
[----:B--2---:R-:W-:-:S04]  /*167e0*/  IMAD.WIDE R10, R2, 0x4, R40 ;  /* 0x00000004020a7825 */ /* 0x004fc800078e0228 */
[C---:B---3--:R-:W-:Y:S01]  /*167f0*/  IMAD.WIDE R8, R2.reuse, 0x4, R42 ;  /* 0x0000000402087825 */ /* 0x048fe200078e022a */
[----:B------:R2:W-:Y:S04]  /*16800*/  STL.64 [R1+0xa0], R10 ;  /* 0x0000a00a01007387 */ /* 0x0005e80000100a00 */
[----:B------:R4:W-:Y:S01]  /*16810*/  STL.64 [R1+0xf0], R8 ;  /* 0x0000f00801007387 */ /* 0x0009e20000100a00 */
[----:B-1----:R-:W-:-:S03]  /*16820*/  IMAD.WIDE R6, R2, 0x4, R44 ;  /* 0x0000000402067825 */ /* 0x002fc600078e022c */
[----:B------:R-:W3:Y:S04]  /*16830*/  LDL.LU.64 R36, [R1+0x30] ;  /* 0x0000300001247983 */ /* 0x000ee80000300a00 */
[----:B------:R1:W-:Y:S04]  /*16840*/  STL.64 [R1+0xf8], R6 ;  /* 0x0000f80601007387 */ /* 0x0003e80000100a00 */
[----:B------:R-:W3:Y:S04]  /*16850*/  LDL.LU.64 R38, [R1+0x28] ;  /* 0x0000280001267983 */ /* 0x000ee80000300a00 */
[----:B------:R-:W3:Y:S04]  /*16860*/  LDL.LU.64 R40, [R1+0x20] ;  /* 0x0000200001287983 */ /* 0x000ee80000300a00 */
[----:B------:R-:W3:Y:S04]  /*16870*/  LDL.LU.64 R42, [R1+0x18] ;  /* 0x00001800012a7983 */ /* 0x000ee80000300a00 */
[----:B------:R-:W3:Y:S04]  /*16880*/  LDL.LU.64 R44, [R1+0x10] ;  /* 0x00001000012c7983 */ /* 0x000ee80000300a00 */
[----:B------:R2:W-:Y:S01]  /*16890*/  LDGSTS.E [R5+0x65a00], [R10.64], !P1 ;  /* 0x65a000000a057fae */ /* 0x0005e2000c921848 */
[----:B------:R-:W-:-:S03]  /*168a0*/  IADD3 R20, R252, -0xd4, RZ ;  /* 0xffffff2cfc147810 */ /* 0x000fc60007ffe0ff */
[----:B------:R4:W-:Y:S01]  /*168b0*/  LDGSTS.E [R5+0x65c00], [R8.64], !P1 ;  /* 0x65c0000008057fae */ /* 0x0009e2000c921848 */
[----:B------:R-:W-:-:S03]  /*168c0*/  IMAD.WIDE R12, R2, 0x4, R46 ;  /* 0x00000004020c7825 */ /* 0x000fc600078e022e */
[----:B------:R-:W3:Y:S04]  /*168d0*/  LDL.LU.64 R46, [R1+0x8] ;  /* 0x00000800012e7983 */ /* 0x000ee80000300a00 */
[----:B------:R1:W-:Y:S01]  /*168e0*/  STL.64 [R1+0x100], R12 ;  /* 0x0001000c01007387 */ /* 0x0003e20000100a00 */
[----:B--2---:R-:W-:Y:S01]  /*168f0*/  IMAD.WIDE R10, R2, 0x4, R48 ;  /* 0x00000004020a7825 */ /* 0x004fe200078e0230 */
[----:B------:R-:W-:Y:S02]  /*16900*/  ISETP.GE.U32.AND P6, PT, R20, 0x7ffffeed, PT ;  /* 0x7ffffeed1400780c */ /* 0x000fe40003fc6070 */
[----:B------:R-:W2:Y:S01]  /*16910*/  LDL.LU.64 R48, [R1] ;  /* 0x0000000001307983 */ /* 0x000ea20000300a00 */
[----:B------:R-:W-:-:S03]  /*16920*/  IADD3 R4, R252, -0xdc, RZ ;  /* 0xffffff24fc047810 */ /* 0x000fc60007ffe0ff */
[----:B------:R1:W-:Y:S04]  /*16930*/  LDGSTS.E [R5+0x65e00], [R6.64], !P1 ;  /* 0x65e0000006057fae */ /* 0x0003e8000c921848 */
[----:B------:R1:W-:Y:S01]  /*16940*/  LDGSTS.E [R5+0x67800], [R12.64], !P2 ;  /* 0x678000000c057fae */ /* 0x0003e2000d121848 */
[----:B------:R-:W-:-:S03]  /*16950*/  ISETP.GE.U32.AND P4, PT, R4, 0x7ffffee5, PT ;  /* 0x7ffffee50400780c */ /* 0x000fc60003f86070 */
[----:B------:R1:W-:Y:S01]  /*16960*/  STL.64 [R1+0x108], R10 ;  /* 0x0001080a01007387 */ /* 0x0003e20000100a00 */
[----:B------:R-:W-:-:S03]  /*16970*/  IADD3 R4, R252, -0xe0, RZ ;  /* 0xffffff20fc047810 */ /* 0x000fc60007ffe0ff */
[----:B------:R1:W-:Y:S01]  /*16980*/  LDGSTS.E [R5+0x67a00], [R10.64], !P2 ;  /* 0x67a000000a057fae */ /* 0x0003e2000d121848 */
[----:B------:R-:W-:Y:S02]  /*16990*/  ISETP.GE.U32.AND P3, PT, R4, 0x7ffffee1, PT ;  /* 0x7ffffee10400780c */ /* 0x000fe40003f66070 */
[----:B------:R-:W-:-:S04]  /*169a0*/  IADD3 R4, R252, -0xe4, RZ ;  /* 0xffffff1cfc047810 */ /* 0x000fc80007ffe0ff */
[----:B------:R-:W-:Y:S01]  /*169b0*/  ISETP.GE.U32.AND P0, PT, R4, 0x7ffffedd, PT ;  /* 0x7ffffedd0400780c */ /* 0x000fe20003f06070 */
[----:B------:R-:W-:-:S04]  /*169c0*/  IMAD.WIDE R20, R2, 0x4, R50 ;  /* 0x0000000402147825 */ /* 0x000fc800078e0232 */
[----:B----4-:R-:W-:-:S04]  /*169d0*/  IMAD.WIDE R8, R2, 0x4, R24 ;  /* 0x0000000402087825 */ /* 0x010fc800078e0218 */
[C---:B-1----:R-:W-:Y:S01]  /*169e0*/  IMAD.WIDE R6, R2.reuse, 0x4, R26 ;  /* 0x0000000402067825 */ /* 0x042fe200078e021a */
[----:B------:R1:W-:Y:S04]  /*169f0*/  STL.64 [R1+0x110], R8 ;  /* 0x0001100801007387 */ /* 0x0003e80000100a00 */
[----:B------:R1:W-:Y:S01]  /*16a00*/  LDGSTS.E [R5+0x67c00], [R8.64], !P2 ;  /* 0x67c0000008057fae */ /* 0x0003e2000d121848 */
[----:B------:R-:W-:-:S03]  /*16a10*/  IMAD.WIDE R12, R2, 0x4, R28 ;  /* 0x00000004020c7825 */ /* 0x000fc600078e021c */
[----:B------:R4:W-:Y:S01]  /*16a20*/  STL.64 [R1+0x58], R6 ;  /* 0x0000580601007387 */ /* 0x0009e20000100a00 */
[----:B------:R-:W-:-:S03]  /*16a30*/  IMAD.WIDE R10, R2, 0x4, R30 ;  /* 0x00000004020a7825 */ /* 0x000fc600078e021e */
[----:B------:R4:W-:Y:S04]  /*16a40*/  LDGSTS.E [R5+0x67e00], [R6.64], !P2 ;  /* 0x67e0000006057fae */ /* 0x0009e8000d121848 */
[----:B------:R3:W-:Y:S01]  /*16a50*/  STL.64 [R1+0x50], R12 ;  /* 0x0000500c01007387 */ /* 0x0007e20000100a00 */
[----:B-1----:R-:W-:-:S03]  /*16a60*/  IMAD.WIDE R8, R2, 0x4, R32 ;  /* 0x0000000402087825 */ /* 0x002fc600078e0220 */
[----:B------:R3:W-:Y:S01]  /*16a70*/  LDGSTS.E [R5+0x69800], [R12.64], !P6 ;  /* 0x698000000c057fae */ /* 0x0007e2000f121848 */
[----:B----4-:R-:W-:-:S03]  /*16a80*/  IMAD.WIDE R6, R2, 0x4, R34 ;  /* 0x0000000402067825 */ /* 0x010fc600078e0222 */
[----:B------:R1:W-:Y:S04]  /*16a90*/  STL.64 [R1+0x48], R10 ;  /* 0x0000480a01007387 */ /* 0x0003e80000100a00 */
[----:B------:R1:W-:Y:S04]  /*16aa0*/  LDGSTS.E [R5+0x69a00], [R10.64], !P6 ;  /* 0x69a000000a057fae */ /* 0x0003e8000f121848 */
[----:B------:R4:W-:Y:S04]  /*16ab0*/  STL.64 [R1+0x40], R8 ;  /* 0x0000400801007387 */ /* 0x0009e80000100a00 */
[----:B------:R4:W-:Y:S04]  /*16ac0*/  LDGSTS.E [R5+0x69c00], [R8.64], !P6 ;  /* 0x69c0000008057fae */ /* 0x0009e8000f121848 */
[----:B------:R1:W-:Y:S04]  /*16ad0*/  STL.64 [R1+0x118], R6 ;  /* 0x0001180601007387 */ /* 0x0003e80000100a00 */
[----:B------:R1:W-:Y:S01]  /*16ae0*/  LDGSTS.E [R5+0x69e00], [R6.64], !P6 ;  /* 0x69e0000006057fae */ /* 0x0003e2000f121848 */
        /* <DEDUP_REMOVED lines=21> */
[----:B---3--:R-:W-:-:S05]  /*16c40*/  IMAD.WIDE R12, R2, 0x4, R36 ;  /* 0x00000004020c7825 */ /* 0x008fca00078e0224 */
[----:B------:R3:W-:Y:S01]  /*16c50*/  STL.64 [R1+0x130], R12 ;  /* 0x0001300c01007387 */ /* 0x0007e20000100a00 */
[----:B-1----:R-:W-:-:S03]  /*16c60*/  IMAD.WIDE R10, R2, 0x4, R38 ;  /* 0x00000004020a7825 */ /* 0x002fc600078e0226 */
[----:B------:R3:W-:Y:S01]  /*16c70*/  LDGSTS.E [R5+0x6b800], [R12.64], !P5 ;  /* 0x6b8000000c057fae */ /* 0x0007e2000e921848 */
[----:B----4-:R-:W-:-:S03]  /*16c80*/  IMAD.WIDE R8, R2, 0x4, R40 ;  /* 0x0000000402087825 */ /* 0x010fc600078e0228 */
[----:B------:R1:W-:Y:S01]  /*16c90*/  STL.64 [R1+0x138], R10 ;  /* 0x0001380a01007387 */ /* 0x0003e20000100a00 */
[----:B------:R-:W-:-:S03]  /*16ca0*/  IMAD.WIDE R6, R2, 0x4, R42 ;  /* 0x0000000402067825 */ /* 0x000fc600078e022a */
[----:B------:R1:W-:Y:S01]  /*16cb0*/  LDGSTS.E [R5+0x6ba00], [R10.64], !P5 ;  /* 0x6ba000000a057fae */ /* 0x0003e2000e921848 */
[----:B---3--:R-:W-:-:S03]  /*16cc0*/  IMAD.WIDE R12, R2, 0x4, R44 ;  /* 0x00000004020c7825 */ /* 0x008fc600078e022c */
[----:B------:R2:W-:Y:S04]  /*16cd0*/  STL.64 [R1+0x180], R8 ;  /* 0x0001800801007387 */ /* 0x0005e80000100a00 */
[----:B------:R2:W-:Y:S04]  /*16ce0*/  LDGSTS.E [R5+0x6bc00], [R8.64], !P5 ;  /* 0x6bc0000008057fae */ /* 0x0005e8000e921848 */
[----:B------:R3:W-:Y:S01]  /*16cf0*/  STL.64 [R1+0x188], R6 ;  /* 0x0001880601007387 */ /* 0x0007e20000100a00 */
[----:B-1----:R-:W-:-:S03]  /*16d00*/  IMAD.WIDE R10, R2, 0x4, R46 ;  /* 0x00000004020a7825 */ /* 0x002fc600078e022e */
[----:B------:R3:W-:Y:S04]  /*16d10*/  LDGSTS.E [R5+0x6be00], [R6.64], !P5 ;  /* 0x6be0000006057fae */ /* 0x0007e8000e921848 */
[----:B------:R1:W-:Y:S04]  /*16d20*/  STL.64 [R1+0x2d8], R12 ;  /* 0x0002d80c01007387 */ /* 0x0003e80000100a00 */
[----:B------:R1:W-:Y:S01]  /*16d30*/  LDGSTS.E [R5+0x6d800], [R12.64], !P4 ;  /* 0x6d8000000c057fae */ /* 0x0003e2000e121848 */
[----:B--2---:R-:W-:-:S03]  /*16d40*/  IMAD.WIDE R8, R2, 0x4, R48 ;  /* 0x0000000402087825 */ /* 0x004fc600078e0230 */
[----:B------:R2:W-:Y:S01]  /*16d50*/  STL.64 [R1+0x2f8], R10 ;  /* 0x0002f80a01007387 */ /* 0x0005e20000100a00 */
[----:B---3--:R-:W-:-:S03]  /*16d60*/  IMAD.WIDE R6, R2, 0x4, R250 ;  /* 0x0000000402067825 */ /* 0x008fc600078e02fa */
[----:B------:R2:W-:Y:S01]  /*16d70*/  LDGSTS.E [R5+0x6da00], [R10.64], !P4 ;  /* 0x6da000000a057fae */ /* 0x0005e2000e121848 */
[----:B-1----:R-:W-:-:S03]  /*16d80*/  IMAD.WIDE R12, R2, 0x4, R58 ;  /* 0x00000004020c7825 */ /* 0x002fc600078e023a */
[----:B------:R1:W-:Y:S04]  /*16d90*/  STL.64 [R1+0x328], R8 ;  /* 0x0003280801007387 */ /* 0x0003e80000100a00 */
[----:B------:R1:W-:Y:S01]  /*16da0*/  LDGSTS.E [R5+0x6dc00], [R8.64], !P4 ;  /* 0x6dc0000008057fae */ /* 0x0003e2000e121848 */
[----:B--2---:R-:W-:-:S03]  /*16db0*/  IMAD.WIDE R10, R2, 0x4, R62 ;  /* 0x00000004020a7825 */ /* 0x004fc600078e023e */
[----:B------:R2:W-:Y:S04]  /*16dc0*/  STL.64 [R1+0x348], R6 ;  /* 0x0003480601007387 */ /* 0x0005e80000100a00 */
[----:B------:R2:W-:Y:S04]  /*16dd0*/  LDGSTS.E [R5+0x6de00], [R6.64], !P4 ;  /* 0x6de0000006057fae */ /* 0x0005e8000e121848 */
[----:B------:R-:W-:Y:S01]  /*16de0*/  STL.64 [R1+0x378], R20 ;  /* 0x0003781401007387 */ /* 0x000fe20000100a00 */
[----:B-1----:R-:W-:-:S03]  /*16df0*/  IMAD.WIDE R8, R2, 0x4, R64 ;  /* 0x0000000402087825 */ /* 0x002fc600078e0240 */
[----:B------:R1:W-:Y:S04]  /*16e00*/  LDGSTS.E [R5+0x6f800], [R20.64], !P3 ;  /* 0x6f80000014057fae */ /* 0x0003e8000d921848 */
[----:B------:R-:W-:Y:S01]  /*16e10*/  STL.64 [R1+0x528], R12 ;  /* 0x0005280c01007387 */ /* 0x000fe20000100a00 */
[----:B--2---:R-:W-:-:S03]  /*16e20*/  IMAD.WIDE R6, R2, 0x4, R66 ;  /* 0x0000000402067825 */ /* 0x004fc600078e0242 */
[----:B------:R2:W-:Y:S04]  /*16e30*/  LDGSTS.E [R5+0x6fa00], [R18.64], !P3 ;  /* 0x6fa0000012057fae */ /* 0x0005e8000d921848 */
[----:B------:R-:W-:Y:S04]  /*16e40*/  STL.64 [R1+0x368], R18 ;  /* 0x0003681201007387 */ /* 0x000fe80000100a00 */
[----:B------:R3:W-:Y:S04]  /*16e50*/  LDGSTS.E [R5+0x6fc00], [R16.64], !P3 ;  /* 0x6fc0000010057fae */ /* 0x0007e8000d921848 */
        /* <DEDUP_REMOVED lines=12> */
[----:B------:R-:W-:Y:S04]  /*16f20*/  STL.64 [R1+0xff0], R10 ;  /* 0x000ff00a01007387 */ /* 0x000fe80000100a00 */
[----:B------:R2:W-:Y:S01]  /*16f30*/  STL.64 [R1+0xff8], R8 ;  /* 0x000ff80801007387 */ /* 0x0005e20000100a00 */
[----:B-1----:R-:W-:-:S04]  /*16f40*/  IMAD.WIDE R6, R3, 0x4, R186 ;  /* 0x0000000403067825 */ /* 0x002fc800078e02ba */
[C---:B------:R-:W-:Y:S01]  /*16f50*/  IMAD.WIDE R36, R3.reuse, 0x4, R218 ;  /* 0x0000000403247825 */ /* 0x040fe200078e02da */
[----:B------:R1:W-:Y:S03]  /*16f60*/  STL.64 [R1+0x1000], R6 ;  /* 0x0010000601007387 */ /* 0x0003e60000100a00 */
[----:B--2---:R-:W-:-:S04]  /*16f70*/  IMAD.WIDE R8, R3, 0x4, R116 ;  /* 0x0000000403087825 */ /* 0x004fc800078e0274 */
[C---:B------:R-:W-:Y:S01]  /*16f80*/  IMAD.WIDE R154, R3.reuse, 0x4, R188 ;  /* 0x00000004039a7825 */ /* 0x040fe200078e02bc */
[----:B------:R-:W-:Y:S03]  /*16f90*/  STL.64 [R1+0x1010], R8 ;  /* 0x0010100801007387 */ /* 0x000fe60000100a00 */
[C---:B-1----:R-:W-:Y:S01]  /*16fa0*/  IMAD.WIDE R6, R3.reuse, 0x4, R156 ;  /* 0x0000000403067825 */ /* 0x042fe200078e029c */
[----:B------:R-:W-:Y:S04]  /*16fb0*/  STL.64 [R1+0x1008], R36 ;  /* 0x0010082401007387 */ /* 0x000fe80000100a00 */
[----:B------:R1:W-:Y:S01]  /*16fc0*/  STL.64 [R1+0x1018], R6 ;  /* 0x0010180601007387 */ /* 0x0003e20000100a00 */
[----:B------:R-:W-:-:S03]  /*16fd0*/  IMAD.WIDE R218, R3, 0x4, R158 ;  /* 0x0000000403da7825 */ /* 0x000fc600078e029e */
[----:B------:R-:W-:Y:S01]  /*16fe0*/  STL.64 [R1+0x1378], R36 ;  /* 0x0013782401007387 */ /* 0x000fe20000100a00 */
[----:B------:R-:W-:-:S03]  /*16ff0*/  IMAD.WIDE R114, R3, 0x4, R190 ;  /* 0x0000000403727825 */ /* 0x000fc600078e02be */
[----:B------:R-:W-:Y:S01]  /*17000*/  STL.64 [R1+0x1020], R154 ;  /* 0x0010209a01007387 */ /* 0x000fe20000100a00 */
[----:B-1----:R-:W-:-:S03]  /*17010*/  IMAD.WIDE R6, R3, 0x4, R118 ;  /* 0x0000000403067825 */ /* 0x002fc600078e0276 */
[----:B------:R-:W-:Y:S04]  /*17020*/  STL.64 [R1+0x1380], R154 ;  /* 0x0013809a01007387 */ /* 0x000fe80000100a00 */
[----:B------:R1:W-:Y:S01]  /*17030*/  STL.64 [R1+0x1030], R6 ;  /* 0x0010300601007387 */ /* 0x0003e20000100a00 */
[----:B------:R-:W-:-:S03]  /*17040*/  IMAD.WIDE R250, R3, 0x4, R192 ;  /* 0x0000000403fa7825 */ /* 0x000fc600078e02c0 */
[----:B------:R-:W-:Y:S04]  /*17050*/  STL.64 [R1+0x1028], R34 ;  /* 0x0010282201007387 */ /* 0x000fe80000100a00 */
[----:B------:R2:W-:Y:S01]  /*17060*/  STL.64 [R1+0x1388], R34 ;  /* 0x0013882201007387 */ /* 0x0005e20000100a00 */
[----:B-1----:R-:W-:-:S03]  /*17070*/  IMAD.WIDE R6, R3, 0x4, R128 ;  /* 0x0000000403067825 */ /* 0x002fc600078e0280 */
[----:B------:R-:W-:Y:S04]  /*17080*/  STL.64 [R1+0x1038], R218 ;  /* 0x001038da01007387 */ /* 0x000fe80000100a00 */
[----:B------:R1:W-:Y:S01]  /*17090*/  STL.64 [R1+0x1390], R218 ;  /* 0x001390da01007387 */ /* 0x0003e20000100a00 */
[----:B------:R-:W-:-:S03]  /*170a0*/  IMAD.WIDE R66, R3, 0x4, R194 ;  /* 0x0000000403427825 */ /* 0x000fc600078e02c2 */
[----:B------:R-:W-:Y:S01]  /*170b0*/  STL.64 [R1+0x1040], R114 ;  /* 0x0010407201007387 */ /* 0x000fe20000100a00 */
[----:B--2---:R-:W-:-:S03]  /*170c0*/  IMAD.WIDE R34, R3, 0x4, R132 ;  /* 0x0000000403227825 */ /* 0x004fc600078e0284 */
[----:B------:R2:W-:Y:S01]  /*170d0*/  STL.64 [R1+0x1050], R6 ;  /* 0x0010500601007387 */ /* 0x0005e20000100a00 */
[----:B-1----:R-:W-:-:S03]  /*170e0*/  IMAD.WIDE R218, R3, 0x4, R130 ;  /* 0x0000000403da7825 */ /* 0x002fc600078e0282 */
[----:B------:R-:W-:Y:S04]  /*170f0*/  STL.64 [R1+0x1048], R32 ;  /* 0x0010482001007387 */ /* 0x000fe80000100a00 */
[----:B------:R-:W-:Y:S01]  /*17100*/  STL.64 [R1+0x1058], R160 ;  /* 0x001058a001007387 */ /* 0x000fe20000100a00 */
[----:B------:R-:W-:-:S03]  /*17110*/  IMAD.WIDE R64, R3, 0x4, R196 ;  /* 0x0000000403407825 */ /* 0x000fc600078e02c4 */
[----:B------:R-:W-:Y:S01]  /*17120*/  STL.64 [R1+0x1060], R250 ;  /* 0x001060fa01007387 */ /* 0x000fe20000100a00 */
[----:B------:R-:W-:-:S03]  /*17130*/  IMAD.WIDE R154, R3, 0x4, R134 ;  /* 0x00000004039a7825 */ /* 0x000fc600078e0286 */
[----:B------:R-:W-:Y:S04]  /*17140*/  STL.64 [R1+0x1070], R218 ;  /* 0x001070da01007387 */ /* 0x000fe80000100a00 */
[----:B------:R-:W-:Y:S04]  /*17150*/  STL.64 [R1+0x1068], R30 ;  /* 0x0010681e01007387 */ /* 0x000fe80000100a00 */
[----:B------:R-:W-:Y:S01]  /*17160*/  STL.64 [R1+0x1078], R162 ;  /* 0x001078a201007387 */ /* 0x000fe20000100a00 */
[----:B------:R-:W-:-:S03]  /*17170*/  IMAD.WIDE R62, R3, 0x4, R198 ;  /* 0x00000004033e7825 */ /* 0x000fc600078e02c6 */
[----:B------:R-:W-:Y:S01]  /*17180*/  STL.64 [R1+0x1080], R66 ;  /* 0x0010804201007387 */ /* 0x000fe20000100a00 */
[----:B------:R-:W-:-:S03]  /*17190*/  IMAD.WIDE R36, R3, 0x4, R136 ;  /* 0x0000000403247825 */ /* 0x000fc600078e0288 */
[----:B------:R-:W-:Y:S04]  /*171a0*/  STL.64 [R1+0x1090], R34 ;  /* 0x0010902201007387 */ /* 0x000fe80000100a00 */
[----:B------:R-:W-:Y:S01]  /*171b0*/  STL.64 [R1+0x1088], R28 ;  /* 0x0010881c01007387 */ /* 0x000fe20000100a00 */
[----:B------:R-:W-:-:S03]  /*171c0*/  IMAD.WIDE R48, R3, 0x4, R168 ;  /* 0x0000000403307825 */ /* 0x000fc600078e02a8 */
[----:B------:R-:W-:Y:S01]  /*171d0*/  STL.64 [R1+0x1098], R164 ;  /* 0x001098a401007387 */ /* 0x000fe20000100a00 */
[----:B------:R-:W-:-:S03]  /*171e0*/  IMAD.WIDE R58, R3, 0x4, R200 ;  /* 0x00000004033a7825 */ /* 0x000fc600078e02c8 */
[----:B------:R-:W-:Y:S04]  /*171f0*/  STL.64 [R1+0x10a0], R64 ;  /* 0x0010a04001007387 */ /* 0x000fe80000100a00 */
[----:B------:R-:W-:Y:S04]  /*17200*/  STL.64 [R1+0x10b0], R154 ;  /* 0x0010b09a01007387 */ /* 0x000fe80000100a00 */
[----:B------:R-:W-:Y:S04]  /*17210*/  STL.64 [R1+0x10a8], R26 ;  /* 0x0010a81a01007387 */ /* 0x000fe80000100a00 */
        /* <DEDUP_REMOVED lines=9> */
[----:B------:R1:W-:Y:S01]  /*172b0*/  STL.64 [R1+0x10f0], R138 ;  /* 0x0010f08a01007387 */ /* 0x0003e20000100a00 */
[----:B------:R-:W-:-:S03]  /*172c0*/  IMAD.WIDE R18, R3, 0x4, R236 ;  /* 0x0000000403127825 */ /* 0x000fc600078e02ec */
[----:B------:R-:W-:Y:S04]  /*172d0*/  STL.64 [R1+0x10e8], R22 ;  /* 0x0010e81601007387 */ /* 0x000fe80000100a00 */
[----:B------:R-:W-:Y:S04]  /*172e0*/  STL.64 [R1+0x10f8], R170 ;  /* 0x0010f8aa01007387 */ /* 0x000fe80000100a00 */
[----:B------:R-:W-:Y:S01]  /*172f0*/  STL.64 [R1+0x1100], R56 ;  /* 0x0011003801007387 */ /* 0x000fe20000100a00 */
[----:B------:R-:W-:-:S03]  /*17300*/  IMAD.WIDE R144, R3, 0x4, R144 ;  /* 0x0000000403907825 */ /* 0x000fc600078e0290 */
[----:B------:R-:W-:Y:S01]  /*17310*/  STL.64 [R1+0x1110], R200 ;  /* 0x001110c801007387 */ /* 0x000fe20000100a00 */
[----:B---3--:R-:W-:-:S03]  /*17320*/  IMAD.WIDE R16, R3, 0x4, R238 ;  /* 0x0000000403107825 */ /* 0x008fc600078e02ee */
[----:B------:R-:W-:Y:S01]  /*17330*/  STL.64 [R1+0x1108], R20 ;  /* 0x0011081401007387 */ /* 0x000fe20000100a00 */
[----:B------:R-:W-:-:S03]  /*17340*/  IMAD.WIDE R158, R3, 0x4, R176 ;  /* 0x00000004039e7825 */ /* 0x000fc600078e02b0 */
[----:B------:R-:W-:Y:S01]  /*17350*/  STL.64 [R1+0x1118], R172 ;  /* 0x001118ac01007387 */ /* 0x000fe20000100a00 */
[----:B------:R-:W-:-:S03]  /*17360*/  IMAD.WIDE R50, R3, 0x4, R208 ;  /* 0x0000000403327825 */ /* 0x000fc600078e02d0 */
[----:B------:R-:W-:Y:S01]  /*17370*/  STL.64 [R1+0x1120], R54 ;  /* 0x0011203601007387 */ /* 0x000fe20000100a00 */
[----:B------:R-:W-:-:S03]  /*17380*/  IMAD.WIDE R146, R3, 0x4, R146 ;  /* 0x0000000403927825 */ /* 0x000fc600078e0292 */
[----:B------:R-:W-:Y:S01]  /*17390*/  STL.64 [R1+0x1130], R168 ;  /* 0x001130a801007387 */ /* 0x000fe20000100a00 */
[----:B----4-:R-:W-:-:S03]  /*173a0*/  IMAD.WIDE R14, R3, 0x4, R240 ;  /* 0x00000004030e7825 */ /* 0x010fc600078e02f0 */
[----:B------:R-:W-:Y:S01]  /*173b0*/  STL.64 [R1+0x1128], R18 ;  /* 0x0011281201007387 */ /* 0x000fe20000100a00 */
[----:B------:R-:W-:-:S03]  /*173c0*/  IMAD.WIDE R118, R3, 0x4, R178 ;  /* 0x0000000403767825 */ /* 0x000fc600078e02b2 */
        /* <DEDUP_REMOVED lines=26> */
[----:B------:R3:W-:Y:S01]  /*17570*/  STL.64 [R1+0x11a0], R42 ;  /* 0x0011a02a01007387 */ /* 0x0007e20000100a00 */
[----:B--2---:R-:W-:-:S03]  /*17580*/  IMAD.WIDE R6, R3, 0x4, R248 ;  /* 0x0000000403067825 */ /* 0x004fc600078e02f8 */
[----:B------:R-:W-:Y:S04]  /*17590*/  STL.64 [R1+0x11b0], R150 ;  /* 0x0011b09601007387 */ /* 0x000fe80000100a00 */
[----:B------:R2:W-:Y:S04]  /*175a0*/  STL.64 [R1+0x11a8], R10 ;  /* 0x0011a80a01007387 */ /* 0x0005e80000100a00 */
[----:B------:R-:W-:Y:S04]  /*175b0*/  STL.64 [R1+0x11b8], R156 ;  /* 0x0011b89c01007387 */ /* 0x000fe80000100a00 */
[----:B------:R-:W-:Y:S04]  /*175c0*/  STL.64 [R1+0x11c0], R40 ;  /* 0x0011c02801007387 */ /* 0x000fe80000100a00 */
[----:B------:R-:W-:Y:S04]  /*175d0*/  STL.64 [R1+0x11d0], R152 ;  /* 0x0011d09801007387 */ /* 0x000fe80000100a00 */
[----:B------:R4:W-:Y:S04]  /*175e0*/  STL.64 [R1+0x11c8], R8 ;  /* 0x0011c80801007387 */ /* 0x0009e80000100a00 */
[----:B------:R-:W-:Y:S04]  /*175f0*/  STL.64 [R1+0x11d8], R116 ;  /* 0x0011d87401007387 */ /* 0x000fe80000100a00 */
[----:B------:R-:W-:Y:S04]  /*17600*/  STL.64 [R1+0x11e0], R38 ;  /* 0x0011e02601007387 */ /* 0x000fe80000100a00 */
[----:B------:R1:W-:Y:S04]  /*17610*/  STL.64 [R1+0x1360], R6 ;  /* 0x0013600601007387 */ /* 0x0003e80000100a00 */
[----:B------:R-:W2:Y:S04]  /*17620*/  LDL.64 R206, [R1+0xff0] ;  /* 0x000ff00001ce7983 */ /* 0x000ea80000100a00 */
[----:B------:R-:W3:Y:S04]  /*17630*/  LDL.64 R224, [R1+0x1010] ;  /* 0x0010100001e07983 */ /* 0x000ee80000100a00 */
[----:B------:R-:W4:Y:S04]  /*17640*/  LDL.64 R222, [R1+0x1030] ;  /* 0x0010300001de7983 */ /* 0x000f280000100a00 */
[----:B------:R-:W4:Y:S01]  /*17650*/  LDL.64 R204, [R1+0x1050] ;  /* 0x0010500001cc7983 */ /* 0x000f220000100a00 */
[----:B------:R-:W-:-:S04]  /*17660*/  IADD3 R4, R252, -0xe8, RZ ;  /* 0xffffff18fc047810 */ /* 0x000fc80007ffe0ff */
[----:B------:R-:W-:Y:S02]  /*17670*/  ISETP.GE.U32.AND P1, PT, R4, 0x7ffffed9, PT ;  /* 0x7ffffed90400780c */ /* 0x000fe40003f26070 */
[----:B------:R-:W-:Y:S01]  /*17680*/  IADD3 R4, R252, -0xec, RZ ;  /* 0xffffff14fc047810 */ /* 0x000fe20007ffe0ff */
[----:B------:R-:W1:Y:S03]  /*17690*/  S2R R47, SR_TID.X ;  /* 0x00000000002f7919 */ /* 0x000e660000002100 */
[----:B------:R-:W-:Y:S02]  /*176a0*/  ISETP.GE.U32.AND P2, PT, R4, 0x7ffffed5, PT ;  /* 0x7ffffed50400780c */ /* 0x000fe40003f46070 */
[----:B------:R-:W-:Y:S01]  /*176b0*/  IADD3 R4, R252, -0xf0, RZ ;  /* 0xffffff10fc047810 */ /* 0x000fe20007ffe0ff */
[----:B------:R-:W-:-:S03]  /*176c0*/  IMAD.WIDE R128, R2, 0x4, R60 ;  /* 0x0000000402807825 */ /* 0x000fc600078e023c */
[----:B------:R-:W-:Y:S02]  /*176d0*/  ISETP.GE.U32.AND P6, PT, R4, 0x7ffffed1, PT ;  /* 0x7ffffed10400780c */ /* 0x000fe40003fc6070 */
[----:B------:R-:W-:Y:S01]  /*176e0*/  IADD3 R4, R252, -0xf4, RZ ;  /* 0xffffff0cfc047810 */ /* 0x000fe20007ffe0ff */
[----:B------:R-:W-:Y:S01]  /*176f0*/  IMAD.WIDE R130, R2, 0x4, R68 ;  /* 0x0000000402827825 */ /* 0x000fe200078e0244 */
[----:B------:R1:W-:Y:S02]  /*17700*/  LDGSTS.E [R5+0x73800], [R128.64], !P1 ;  /* 0x7380000080057fae */ /* 0x0003e4000c921848 */
[----:B------:R-:W-:Y:S01]  /*17710*/  ISETP.GE.U32.AND P5, PT, R4, 0x7ffffecd, PT ;  /* 0x7ffffecd0400780c */ /* 0x000fe20003fa6070 */
[----:B------:R-:W-:Y:S01]  /*17720*/  IMAD.WIDE R132, R2, 0x4, R70 ;  /* 0x0000000402847825 */ /* 0x000fe200078e0246 */
[----:B------:R-:W-:Y:S01]  /*17730*/  IADD3 R4, R252, -0xf8, RZ ;  /* 0xffffff08fc047810 */ /* 0x000fe20007ffe0ff */
[----:B------:R1:W-:Y:S02]  /*17740*/  LDGSTS.E [R5+0x73a00], [R130.64], !P1 ;  /* 0x73a0000082057fae */ /* 0x0003e4000c921848 */
[----:B------:R-:W-:Y:S01]  /*17750*/  IMAD.WIDE R134, R2, 0x4, R72 ;  /* 0x0000000402867825 */ /* 0x000fe200078e0248 */
[----:B------:R-:W-:Y:S01]  /*17760*/  ISETP.GE.U32.AND P4, PT, R4, 0x7ffffec9, PT ;  /* 0x7ffffec90400780c */ /* 0x000fe20003f86070 */
[----:B------:R1:W-:Y:S02]  /*17770*/  LDGSTS.E [R5+0x73c00], [R132.64], !P1 ;  /* 0x73c0000084057fae */ /* 0x0003e4000c921848 */
[----:B------:R-:W-:Y:S01]  /*17780*/  IMAD.WIDE R142, R2, 0x4, R74 ;  /* 0x00000004028e7825 */ /* 0x000fe200078e024a */
[----:B------:R-:W-:Y:S01]  /*17790*/  IADD3 R4, R252, -0xfc, RZ ;  /* 0xffffff04fc047810 */ /* 0x000fe20007ffe0ff */
[----:B------:R1:W-:Y:S02]  /*177a0*/  LDGSTS.E [R5+0x73e00], [R134.64], !P1 ;  /* 0x73e0000086057fae */ /* 0x0003e4000c921848 */
[----:B------:R-:W-:-:S02]  /*177b0*/  IMAD.MOV.U32 R202, RZ, RZ, R138 ;  /* 0x000000ffffca7224 */ /* 0x000fc400078e008a */
[----:B------:R-:W-:Y:S01]  /*177c0*/  IMAD.MOV.U32 R203, RZ, RZ, R139 ;  /* 0x000000ffffcb7224 */ /* 0x000fe200078e008b */
[----:B------:R1:W-:Y:S01]  /*177d0*/  LDGSTS.E [R5+0x75800], [R142.64], !P2 ;  /* 0x758000008e057fae */ /* 0x0003e2000d121848 */
[----:B------:R-:W-:-:S04]  /*177e0*/  IMAD.WIDE R136, R2, 0x4, R76 ;  /* 0x0000000402887825 */ /* 0x000fc800078e024c */
[C---:B-1----:R-:W-:Y:S01]  /*177f0*/  IMAD.WIDE R138, R2.reuse, 0x4, R78 ;  /* 0x00000004028a7825 */ /* 0x042fe200078e024e */
[----:B------:R1:W-:Y:S03]  /*17800*/  LDGSTS.E [R5+0x75a00], [R136.64], !P2 ;  /* 0x75a0000088057fae */ /* 0x0003e6000d121848 */
[----:B------:R-:W-:Y:S01]  /*17810*/  IMAD.WIDE R140, R2, 0x4, R80 ;  /* 0x00000004028c7825 */ /* 0x000fe200078e0250 */
[----:B------:R-:W-:Y:S01]  /*17820*/  ISETP.NE.U32.AND P0, PT, R0, RZ, PT ;  /* 0x000000ff0000720c */ /* 0x000fe20003f05070 */
[----:B------:R1:W-:Y:S02]  /*17830*/  LDGSTS.E [R5+0x75c00], [R138.64], !P2 ;  /* 0x75c000008a057fae */ /* 0x0003e4000d121848 */
[----:B------:R-:W-:Y:S01]  /*17840*/  IMAD.WIDE R182, R2, 0x4, R82 ;  /* 0x0000000402b67825 */ /* 0x000fe200078e0252 */
[----:B------:R-:W-:Y:S01]  /*17850*/  ISETP.GE.U32.AND P3, PT, R4, 0x7ffffec5, PT ;  /* 0x7ffffec50400780c */ /* 0x000fe20003f66070 */
[----:B------:R1:W-:Y:S02]  /*17860*/  LDGSTS.E [R5+0x75e00], [R140.64], !P2 ;  /* 0x75e000008c057fae */ /* 0x0003e4000d121848 */
[----:B------:R-:W-:Y:S01]  /*17870*/  IMAD.WIDE R176, R2, 0x4, R84 ;  /* 0x0000000402b07825 */ /* 0x000fe200078e0254 */
[----:B------:R-:W-:Y:S01]  /*17880*/  IADD3 R0, R252, -0x100, RZ ;  /* 0xffffff00fc007810 */ /* 0x000fe20007ffe0ff */
[----:B------:R1:W-:Y:S02]  /*17890*/  LDGSTS.E [R5+0x77800], [R182.64], !P6 ;  /* 0x77800000b6057fae */ /* 0x0003e4000f121848 */
[----:B------:R-:W-:-:S02]  /*178a0*/  IMAD.WIDE R178, R2, 0x4, R86 ;  /* 0x0000000402b27825 */ /* 0x000fc400078e0256 */
[----:B------:R1:W-:Y:S02]  /*178b0*/  LDGSTS.E [R5+0x77a00], [R176.64], !P6 ;  /* 0x77a00000b0057fae */ /* 0x0003e4000f121848 */
[----:B------:R-:W-:-:S04]  /*178c0*/  IMAD.WIDE R180, R2, 0x4, R88 ;  /* 0x0000000402b47825 */ /* 0x000fc800078e0258 */
[C---:B------:R-:W-:Y:S01]  /*178d0*/  IMAD.WIDE R190, R2.reuse, 0x4, R90 ;  /* 0x0000000402be7825 */ /* 0x040fe200078e025a */
[----:B------:R1:W-:Y:S03]  /*178e0*/  LDGSTS.E [R5+0x77c00], [R178.64], !P6 ;  /* 0x77c00000b2057fae */ /* 0x0003e6000f121848 */
[----:B------:R-:W-:Y:S01]  /*178f0*/  IMAD.WIDE R184, R2, 0x4, R92 ;  /* 0x0000000402b87825 */ /* 0x000fe200078e025c */
[----:B------:R-:W-:Y:S01]  /*17900*/  ISETP.GE.U32.AND P1, PT, R0, 0x7ffffec1, PT ;  /* 0x7ffffec10000780c */ /* 0x000fe20003f26070 */
[----:B------:R1:W-:Y:S02]  /*17910*/  LDGSTS.E [R5+0x77e00], [R180.64], !P6 ;  /* 0x77e00000b4057fae */ /* 0x0003e4000f121848 */
[C---:B------:R-:W-:Y:S01]  /*17920*/  IMAD.WIDE R186, R2.reuse, 0x4, R94 ;  /* 0x0000000402ba7825 */ /* 0x040fe200078e025e */
[----:B------:R-:W-:Y:S01]  /*17930*/  LOP3.LUT R46, R47, 0x3f, RZ, 0xc0, !PT ;  /* 0x0000003f2f2e7812 */ /* 0x000fe200078ec0ff */
[----:B------:R1:W-:Y:S02]  /*17940*/  LDGSTS.E [R5+0x79800], [R190.64], !P5 ;  /* 0x79800000be057fae */ /* 0x0003e4000e921848 */
[C---:B------:R-:W-:Y:S01]  /*17950*/  IMAD.WIDE R188, R2.reuse, 0x4, R96 ;  /* 0x0000000402bc7825 */ /* 0x040fe200078e0260 */
[----:B------:R-:W-:Y:S01]  /*17960*/  SHF.R.S32.HI R227, RZ, 0x6, R47 ;  /* 0x00000006ffe37819 */ /* 0x000fe2000001142f */
[----:B------:R1:W-:Y:S02]  /*17970*/  LDGSTS.E [R5+0x79a00], [R184.64], !P5 ;  /* 0x79a00000b8057fae */ /* 0x0003e4000e921848 */
[----:B------:R-:W-:-:S02]  /*17980*/  IMAD.WIDE R198, R2, 0x4, R98 ;  /* 0x0000000402c67825 */ /* 0x000fc400078e0262 */
[----:B------:R1:W-:Y:S02]  /*17990*/  LDGSTS.E [R5+0x79c00], [R186.64], !P5 ;  /* 0x79c00000ba057fae */ /* 0x0003e4000e921848 */
[----:B------:R-:W-:Y:S01]  /*179a0*/  IMAD.WIDE R192, R2, 0x4, R102 ;  /* 0x0000000402c07825 */ /* 0x000fe200078e0266 */
[----:B------:R-:W-:Y:S01]  /*179b0*/  SHF.L.U32 R46, R46, 0x2, RZ ;  /* 0x000000022e2e7819 */ /* 0x000fe200000006ff */
[----:B------:R1:W-:Y:S02]  /*179c0*/  LDGSTS.E [R5+0x79e00], [R188.64], !P5 ;  /* 0x79e00000bc057fae */ /* 0x0003e4000e921848 */
[C---:B------:R-:W-:Y:S01]  /*179d0*/  IMAD.WIDE R194, R2.reuse, 0x4, R104 ;  /* 0x0000000402c27825 */ /* 0x040fe200078e0268 */
[----:B------:R-:W-:Y:S01]  /*179e0*/  SGXT R227, R227, 0x1 ;  /* 0x00000001e3e3781a */ /* 0x000fe20000000200 */
[----:B------:R1:W-:Y:S02]  /*179f0*/  LDGSTS.E [R5+0x7b800], [R198.64], !P4 ;  /* 0x7b800000c6057fae */ /* 0x0003e4000e121848 */
[----:B------:R-:W-:-:S02]  /*17a00*/  IMAD.WIDE R196, R2, 0x4, R106 ;  /* 0x0000000402c47825 */ /* 0x000fc400078e026a */
[----:B------:R1:W-:Y:S02]  /*17a10*/  LDGSTS.E [R5+0x7ba00], [R192.64], !P4 ;  /* 0x7ba00000c0057fae */ /* 0x0003e4000e121848 */
[C---:B------:R-:W-:Y:S02]  /*17a20*/  IMAD.WIDE R234, R2.reuse, 0x4, R100 ;  /* 0x0000000402ea7825 */ /* 0x040fe400078e0264 */
[----:B------:R1:W-:Y:S02]  /*17a30*/  LDGSTS.E [R5+0x7bc00], [R194.64], !P4 ;  /* 0x7bc00000c2057fae */ /* 0x0003e4000e121848 */
[----:B------:R-:W-:Y:S01]  /*17a40*/  IMAD.WIDE R228, R2, 0x4, R108 ;  /* 0x0000000402e47825 */ /* 0x000fe200078e026c */
[----:B------:R-:W-:Y:S01]  /*17a50*/  LOP3.LUT R47, R46, 0x110, R227, 0x78, !PT ;  /* 0x000001102e2f7812 */ /* 0x000fe200078e78e3 */
[----:B------:R1:W-:Y:S02]  /*17a60*/  LDGSTS.E [R5+0x7be00], [R196.64], !P4 ;  /* 0x7be00000c4057fae */ /* 0x0003e4000e121848 */
[----:B------:R-:W-:-:S02]  /*17a70*/  IMAD.WIDE R230, R2, 0x4, R110 ;  /* 0x0000000402e67825 */ /* 0x000fc400078e026e */
[----:B------:R1:W-:Y:S02]  /*17a80*/  LDGSTS.E [R5+0x7d800], [R234.64], !P3 ;  /* 0x7d800000ea057fae */ /* 0x0003e4000d921848 */
[C---:B------:R-:W-:Y:S02]  /*17a90*/  IMAD.WIDE R232, R2.reuse, 0x4, R112 ;  /* 0x0000000402e87825 */ /* 0x040fe400078e0270 */
[----:B------:R1:W-:Y:S02]  /*17aa0*/  LDGSTS.E [R5+0x7da00], [R228.64], !P3 ;  /* 0x7da00000e4057fae */ /* 0x0003e4000d921848 */
[C---:B------:R-:W-:Y:S02]  /*17ab0*/  IMAD.WIDE R238, R2.reuse, 0x4, R120 ;  /* 0x0000000402ee7825 */ /* 0x040fe400078e0278 */
[----:B------:R1:W-:Y:S02]  /*17ac0*/  LDGSTS.E [R5+0x7dc00], [R230.64], !P3 ;  /* 0x7dc00000e6057fae */ /* 0x0003e4000d921848 */
[C---:B------:R-:W-:Y:S01]  /*17ad0*/  IMAD.WIDE R236, R2.reuse, 0x4, R122 ;  /* 0x0000000402ec7825 */ /* 0x040fe200078e027a */
[C---:B------:R-:W-:Y:S01]  /*17ae0*/  IADD3 R0, R47.reuse, 0x100000, RZ ;  /* 0x001000002f007810 */ /* 0x040fe20007ffe0ff */
[----:B------:R1:W-:Y:S02]  /*17af0*/  LDGSTS.E [R5+0x7de00], [R232.64], !P3 ;  /* 0x7de00000e8057fae */ /* 0x0003e4000d921848 */
[C---:B------:R-:W-:Y:S01]  /*17b00*/  IMAD.WIDE R124, R2.reuse, 0x4, R124 ;  /* 0x00000004027c7825 */ /* 0x040fe200078e027c */
[C---:B------:R-:W-:Y:S01]  /*17b10*/  IADD3 R4, R47.reuse, 0x100000, RZ ;  /* 0x001000002f047810 */ /* 0x040fe20007ffe0ff */
[----:B------:R1:W-:Y:S02]  /*17b20*/  LDGSTS.E [R5+0x7f800], [R238.64], !P1 ;  /* 0x7f800000ee057fae */ /* 0x0003e4000c921848 */
[----:B------:R-:W-:Y:S01]  /*17b30*/  IMAD.WIDE R126, R2, 0x4, R126 ;  /* 0x00000004027e7825 */ /* 0x000fe200078e027e */
[C---:B------:R-:W-:Y:S01]  /*17b40*/  IADD3 R3, R47.reuse, 0x100000, RZ ;  /* 0x001000002f037810 */ /* 0x040fe20007ffe0ff */
[----:B------:R1:W-:Y:S04]  /*17b50*/  LDGSTS.E [R5+0x7fa00], [R236.64], !P1 ;  /* 0x7fa00000ec057fae */ /* 0x0003e8000c921848 */
[----:B------:R1:W-:Y:S04]  /*17b60*/  LDGSTS.E [R5+0x7fc00], [R124.64], !P1 ;  /* 0x7fc000007c057fae */ /* 0x0003e8000c921848 */
[----:B------:R1:W-:Y:S04]  /*17b70*/  LDGSTS.E [R5+0x7fe00], [R126.64], !P1 ;  /* 0x7fe000007e057fae */ /* 0x0003e8000c921848 */
[----:B------:R-:W0:Y:S01]  /*17b80*/  LDGDEPBAR ;  /* 0x00000000000079af */ /* 0x000e220000000000 */
[----:B-1----:R-:W-:-:S03]  /*17b90*/  IADD3 R5, R47, 0x100000, RZ ;  /* 0x001000002f057810 */ /* 0x002fc60007ffe0ff */
[----:B--2---:R1:W-:Y:S04]  /*17ba0*/  LDGSTS.E [R0+-0x68000], [R206.64], P0 ;  /* 0x98000000ce007fae */ /* 0x0043e80008121848 */
[----:B---3--:R2:W-:Y:S04]  /*17bb0*/  LDGSTS.E [R4+-0x67800], [R224.64], P0 ;  /* 0x98800000e0047fae */ /* 0x0085e80008121848 */
[----:B----4-:R3:W-:Y:S04]  /*17bc0*/  LDGSTS.E [R3+-0x67000], [R222.64], P0 ;  /* 0x99000000de037fae */ /* 0x0107e80008121848 */
[----:B------:R1:W-:Y:S04]  /*17bd0*/  LDGSTS.E [R0+-0x66800], [R204.64], P0 ;  /* 0x99800000cc007fae */ /* 0x0003e80008121848 */
[----:B--2---:R-:W2:Y:S04]  /*17be0*/  LDL.64 R224, [R1+0xff8] ;  /* 0x000ff80001e07983 */ /* 0x004ea80000100a00 */
[----:B---3--:R-:W3:Y:S04]  /*17bf0*/  LDL.64 R222, [R1+0x1018] ;  /* 0x0010180001de7983 */ /* 0x008ee80000100a00 */
[----:B------:R4:W-:Y:S01]  /*17c00*/  LDGSTS.E [R5+-0x66000], [R218.64], P0 ;  /* 0x9a000000da057fae */ /* 0x0009e20008121848 */
[----:B------:R-:W-:-:S03]  /*17c10*/  LOP3.LUT R46, R46, 0x110, R227, 0x78, !PT ;  /* 0x000001102e2e7812 */ /* 0x000fc600078e78e3 */
[----:B------:R1:W-:Y:S04]  /*17c20*/  LDGSTS.E [R4+-0x65800], [R34.64], P0 ;  /* 0x9a80000022047fae */ /* 0x0003e80008121848 */
[----:B------:R1:W-:Y:S04]  /*17c30*/  LDGSTS.E [R3+-0x65000], [R154.64], P0 ;  /* 0x9b0000009a037fae */ /* 0x0003e80008121848 */
[----:B----4-:R-:W4:Y:S01]  /*17c40*/  LDL.LU.64 R218, [R1+0x1390] ;  /* 0x0013900001da7983 */ /* 0x010f220000300a00 */
[----:B------:R-:W-:-:S03]  /*17c50*/  LOP3.LUT R46, R46, 0x20, RZ, 0x3c, !PT ;  /* 0x000000202e2e7812 */ /* 0x000fc600078e3cff */
[----:B------:R1:W-:Y:S04]  /*17c60*/  LDGSTS.E [R0+-0x64800], [R36.64], P0 ;  /* 0x9b80000024007fae */ /* 0x0003e80008121848 */
[----:B------:R1:W-:Y:S04]  /*17c70*/  LDGSTS.E [R4+-0x64000], [R202.64], P0 ;  /* 0x9c000000ca047fae */ /* 0x0003e80008121848 */
[----:B------:R1:W-:Y:S04]  /*17c80*/  LDGSTS.E [R3+-0x63800], [R200.64], P0 ;  /* 0x9c800000c8037fae */ /* 0x0003e80008121848 */
[----:B------:R1:W-:Y:S04]  /*17c90*/  LDGSTS.E [R0+-0x63000], [R168.64], P0 ;  /* 0x9d000000a8007fae */ /* 0x0003e80008121848 */
[----:B------:R2:W-:Y:S04]  /*17ca0*/  LDGSTS.E [R5+-0x62800], [R144.64], P0 ;  /* 0x9d80000090057fae */ /* 0x0005e80008121848 */
[----:B------:R1:W-:Y:S02]  /*17cb0*/  LDGSTS.E [R4+-0x62000], [R146.64], P0 ;  /* 0x9e00000092047fae */ /* 0x0003e40008121848 */
[----:B-1----:R-:W-:-:S02]  /*17cc0*/  IADD3 R3, R46, 0x100000, RZ ;  /* 0x001000002e037810 */ /* 0x002fc40007ffe0ff */
[----:B------:R1:W-:Y:S04]  /*17cd0*/  LDGSTS.E [R0+-0x61800], [R148.64], P0 ;  /* 0x9e80000094007fae */ /* 0x0003e80008121848 */
[----:B------:R2:W-:Y:S04]  /*17ce0*/  LDGSTS.E [R5+-0x61000], [R150.64], P0 ;  /* 0x9f00000096057fae */ /* 0x0005e80008121848 */
[----:B------:R1:W-:Y:S02]  /*17cf0*/  LDGSTS.E [R4+-0x60800], [R152.64], P0 ;  /* 0x9f80000098047fae */ /* 0x0003e40008121848 */
[----:B-1----:R-:W-:-:S02]  /*17d00*/  IADD3 R0, R46, 0x100000, RZ ;  /* 0x001000002e007810 */ /* 0x002fc40007ffe0ff */
[----:B------:R-:W4:Y:S04]  /*17d10*/  LDL.LU.64 R34, [R1+0x1388] ;  /* 0x0013880001227983 */ /* 0x000f280000300a00 */
[----:B------:R-:W4:Y:S01]  /*17d20*/  LDL.LU.64 R154, [R1+0x1380] ;  /* 0x00138000019a7983 */ /* 0x000f220000300a00 */
[----:B------:R-:W-:-:S03]  /*17d30*/  IADD3 R4, R46, 0x100000, RZ ;  /* 0x001000002e047810 */ /* 0x000fc60007ffe0ff */
[----:B------:R-:W4:Y:S04]  /*17d40*/  LDL.LU.64 R36, [R1+0x1378] ;  /* 0x0013780001247983 */ /* 0x000f280000300a00 */
[----:B--2---:R1:W-:Y:S04]  /*17d50*/  LDGSTS.E [R3+-0x67e00], [R224.64], P0 ;  /* 0x98200000e0037fae */ /* 0x0043e80008121848 */
[----:B---3--:R2:W-:Y:S04]  /*17d60*/  LDGSTS.E [R0+-0x67600], [R222.64], P0 ;  /* 0x98a00000de007fae */ /* 0x0085e80008121848 */
[----:B----4-:R3:W-:Y:S01]  /*17d70*/  LDGSTS.E [R4+-0x66e00], [R218.64], P0 ;  /* 0x99200000da047fae */ /* 0x0107e20008121848 */
[----:B------:R-:W-:-:S03]  /*17d80*/  IADD3 R5, R46, 0x100000, RZ ;  /* 0x001000002e057810 */ /* 0x000fc60007ffe0ff */
[----:B------:R1:W-:Y:S04]  /*17d90*/  LDGSTS.E [R3+-0x66600], [R160.64], P0 ;  /* 0x99a00000a0037fae */ /* 0x0003e80008121848 */
[----:B------:R2:W-:Y:S04]  /*17da0*/  LDGSTS.E [R0+-0x65e00], [R162.64], P0 ;  /* 0x9a200000a2007fae */ /* 0x0005e80008121848 */
[----:B---3--:R-:W3:Y:S04]  /*17db0*/  LDL.64 R218, [R1+0x1000] ;  /* 0x0010000001da7983 */ /* 0x008ee80000100a00 */
[----:B------:R4:W-:Y:S04]  /*17dc0*/  STL [R1+0x3f0], RZ ;  /* 0x0003f0ff01007387 */ /* 0x0009e80000100800 */
        /* <DEDUP_REMOVED lines=195> */
[----:B------:R4:W-:Y:S04]  /*18a00*/  STL [R1], RZ ;  /* 0x000000ff01007387 */ /* 0x0009e80000100800 */
        /* <DEDUP_REMOVED lines=42> */
[----:B------:R1:W-:Y:S04]  /*18cb0*/  LDGSTS.E [R5+-0x65600], [R164.64], P0 ;  /* 0x9aa00000a4057fae */ /* 0x0003e80008121848 */
[----:B------:R4:W-:Y:S04]  /*18cc0*/  STL [R1+0x2c], RZ ;  /* 0x00002cff01007387 */ /* 0x0009e80000100800 */
[----:B------:R1:W-:Y:S04]  /*18cd0*/  LDGSTS.E [R4+-0x64e00], [R166.64], P0 ;  /* 0x9b200000a6047fae */ /* 0x0003e80008121848 */
[----:B------:R4:W-:Y:S04]  /*18ce0*/  STL [R1+0x170], RZ ;  /* 0x000170ff01007387 */ /* 0x0009e80000100800 */
[----:B------:R1:W-:Y:S04]  /*18cf0*/  LDGSTS.E [R0+-0x64600], [R48.64], P0 ;  /* 0x9ba0000030007fae */ /* 0x0003e80008121848 */
[----:B------:R4:W-:Y:S04]  /*18d00*/  STL [R1+0x174], RZ ;  /* 0x000174ff01007387 */ /* 0x0009e80000100800 */
[----:B------:R4:W-:Y:S04]  /*18d10*/  STL [R1+0x178], RZ ;  /* 0x000178ff01007387 */ /* 0x0009e80000100800 */
[----:B-1----:R-:W1:Y:S04]  /*18d20*/  S2R R49, SR_TID.X ;  /* 0x0000000000317919 */ /* 0x002e680000002100 */
[----:B------:R4:W-:Y:S04]  /*18d30*/  STL [R1+0x17c], RZ ;  /* 0x00017cff01007387 */ /* 0x0009e80000100800 */
[----:B------:R-:W1:Y:S04]  /*18d40*/  S2R R48, SR_TID.X ;  /* 0x0000000000307919 */ /* 0x000e680000002100 */
        /* <DEDUP_REMOVED lines=18> */
[----:B------:R4:W-:Y:S01]  /*18e70*/  STL [R1+0x6b8], RZ ;  /* 0x0006b8ff01007387 */ /* 0x0009e20000100800 */
[----:B-1----:R-:W-:-:S03]  /*18e80*/  LOP3.LUT R49, R49, 0x3f, RZ, 0xc0, !PT ;  /* 0x0000003f31317812 */ /* 0x002fc600078ec0ff */
[----:B------:R4:W-:Y:S04]  /*18e90*/  STL [R1+0x6bc], RZ ;  /* 0x0006bcff01007387 */ /* 0x0009e80000100800 */
[----:B------:R4:W-:Y:S01]  /*18ea0*/  STL [R1+0x5f0], RZ ;  /* 0x0005f0ff01007387 */ /* 0x0009e20000100800 */
[----:B------:R-:W-:-:S03]  /*18eb0*/  SHF.R.S32.HI R47, RZ, 0x6, R48 ;  /* 0x00000006ff2f7819 */ /* 0x000fc60000011430 */
[----:B------:R4:W-:Y:S04]  /*18ec0*/  STL [R1+0x5f4], RZ ;  /* 0x0005f4ff01007387 */ /* 0x0009e80000100800 */
[----:B------:R4:W-:Y:S04]  /*18ed0*/  STL [R1+0x5f8], RZ ;  /* 0x0005f8ff01007387 */ /* 0x0009e80000100800 */
[----:B------:R4:W-:Y:S01]  /*18ee0*/  STL [R1+0x5fc], RZ ;  /* 0x0005fcff01007387 */ /* 0x0009e20000100800 */
[----:B------:R-:W-:-:S03]  /*18ef0*/  IMAD.SHL.U32 R49, R49, 0x4, RZ ;  /* 0x0000000431317824 */ /* 0x000fc600078e00ff */
[----:B------:R4:W-:Y:S01]  /*18f00*/  STL [R1+0x5e0], RZ ;  /* 0x0005e0ff01007387 */ /* 0x0009e20000100800 */
[----:B------:R-:W-:-:S03]  /*18f10*/  SGXT R47, R47, 0x1 ;  /* 0x000000012f2f781a */ /* 0x000fc60000000200 */
[----:B------:R4:W-:Y:S04]  /*18f20*/  STL [R1+0x5e4], RZ ;  /* 0x0005e4ff01007387 */ /* 0x0009e80000100800 */
[----:B------:R4:W-:Y:S04]  /*18f30*/  STL [R1+0x5e8], RZ ;  /* 0x0005e8ff01007387 */ /* 0x0009e80000100800 */
[----:B------:R4:W-:Y:S04]  /*18f40*/  STL [R1+0x5ec], RZ ;  /* 0x0005ecff01007387 */ /* 0x0009e80000100800 */
[----:B------:R4:W-:Y:S01]  /*18f50*/  STL [R1+0x560], RZ ;  /* 0x000560ff01007387 */ /* 0x0009e20000100800 */
[----:B------:R-:W-:-:S03]  /*18f60*/  LOP3.LUT R48, R49, 0x110, R47, 0x78, !PT ;  /* 0x0000011031307812 */ /* 0x000fc600078e782f */
[----:B------:R4:W-:Y:S04]  /*18f70*/  STL [R1+0x564], RZ ;  /* 0x000564ff01007387 */ /* 0x0009e80000100800 */
[----:B------:R4:W-:Y:S04]  /*18f80*/  STL [R1+0x568], RZ ;  /* 0x000568ff01007387 */ /* 0x0009e80000100800 */
[----:B------:R4:W-:Y:S04]  /*18f90*/  STL [R1+0x56c], RZ ;  /* 0x00056cff01007387 */ /* 0x0009e80000100800 */
[----:B------:R4:W-:Y:S01]  /*18fa0*/  STL [R1+0x500], RZ ;  /* 0x000500ff01007387 */ /* 0x0009e20000100800 */
[----:B------:R-:W-:-:S03]  /*18fb0*/  LOP3.LUT R48, R48, 0x40, RZ, 0x3c, !PT ;  /* 0x0000004030307812 */ /* 0x000fc600078e3cff */
[----:B------:R4:W-:Y:S04]  /*18fc0*/  STL [R1+0x504], RZ ;  /* 0x000504ff01007387 */ /* 0x0009e80000100800 */
[----:B------:R1:W-:Y:S04]  /*18fd0*/  LDGSTS.E [R5+-0x63e00], [R170.64], P0 ;  /* 0x9c200000aa057fae */ /* 0x0003e80008121848 */
        /* <DEDUP_REMOVED lines=10> */
[----:B------:R4:W-:Y:S01]  /*19080*/  STL [R1+0x25c], RZ ;  /* 0x00025cff01007387 */ /* 0x0009e20000100800 */
[----:B-1----:R-:W-:-:S03]  /*19090*/  IADD3 R4, R48, 0x100000, RZ ;  /* 0x0010000030047810 */ /* 0x002fc60007ffe0ff */
[----:B------:R1:W-:Y:S04]  /*190a0*/  LDGSTS.E [R0+-0x60e00], [R156.64], P0 ;  /* 0x9f2000009c007fae */ /* 0x0003e80008121848 */
[----:B------:R4:W-:Y:S01]  /*190b0*/  STL [R1+0x4c0], RZ ;  /* 0x0004c0ff01007387 */ /* 0x0009e20000100800 */
[----:B--2---:R-:W-:-:S03]  /*190c0*/  IADD3 R3, R48, 0x100000, RZ ;  /* 0x0010000030037810 */ /* 0x004fc60007ffe0ff */
[----:B------:R2:W-:Y:S01]  /*190d0*/  LDGSTS.E [R5+-0x60600], [R116.64], P0 ;  /* 0x9fa0000074057fae */ /* 0x0005e20008121848 */
[----:B-1----:R-:W-:-:S03]  /*190e0*/  IADD3 R0, R48, 0x100000, RZ ;  /* 0x0010000030007810 */ /* 0x002fc60007ffe0ff */
[----:B------:R4:W-:Y:S04]  /*190f0*/  STL [R1+0x4c4], RZ ;  /* 0x0004c4ff01007387 */ /* 0x0009e80000100800 */
[----:B------:R4:W-:Y:S01]  /*19100*/  STL [R1+0x4c8], RZ ;  /* 0x0004c8ff01007387 */ /* 0x0009e20000100800 */
[----:B--2---:R-:W-:-:S03]  /*19110*/  IADD3 R5, R48, 0x100000, RZ ;  /* 0x0010000030057810 */ /* 0x004fc60007ffe0ff */
[----:B------:R4:W-:Y:S04]  /*19120*/  STL [R1+0x4cc], RZ ;  /* 0x0004ccff01007387 */ /* 0x0009e80000100800 */
[----:B------:R4:W-:Y:S04]  /*19130*/  STL [R1+0x270], RZ ;  /* 0x000270ff01007387 */ /* 0x0009e80000100800 */
[----:B---3--:R1:W-:Y:S04]  /*19140*/  LDGSTS.E [R4+-0x67c00], [R218.64], P0 ;  /* 0x98400000da047fae */ /* 0x0083e80008121848 */
[----:B------:R4:W-:Y:S04]  /*19150*/  STL [R1+0x274], RZ ;  /* 0x000274ff01007387 */ /* 0x0009e80000100800 */
[----:B------:R2:W-:Y:S04]  /*19160*/  LDGSTS.E [R0+-0x67400], [R154.64], P0 ;  /* 0x98c000009a007fae */ /* 0x0005e80008121848 */
[----:B------:R4:W-:Y:S04]  /*19170*/  STL [R1+0x278], RZ ;  /* 0x000278ff01007387 */ /* 0x0009e80000100800 */
[----:B------:R3:W-:Y:S04]  /*19180*/  LDGSTS.E [R5+-0x66c00], [R114.64], P0 ;  /* 0x9940000072057fae */ /* 0x0007e80008121848 */
[----:B------:R4:W-:Y:S01]  /*19190*/  STL [R1+0x27c], RZ ;  /* 0x00027cff01007387 */ /* 0x0009e20000100800 */
[----:B------:R-:W-:-:S03]  /*191a0*/  LOP3.LUT R49, R49, 0x110, R47, 0x78, !PT ;  /* 0x0000011031317812 */ /* 0x000fc600078e782f */
        /* <DEDUP_REMOVED lines=8> */
[----:B------:R-:W-:-:S03]  /*19230*/  LOP3.LUT R49, R49, 0x60, RZ, 0x3c, !PT ;  /* 0x0000006031317812 */ /* 0x000fc600078e3cff */
        /* <DEDUP_REMOVED lines=14> */
[----:B---3--:R-:W-:-:S03]  /*19320*/  IADD3 R5, R49, 0x100000, RZ ;  /* 0x0010000031057810 */ /* 0x008fc60007ffe0ff */
[----:B------:R3:W-:Y:S01]  /*19330*/  LDGSTS.E [R3+-0x60c00], [R40.64], P0 ;  /* 0x9f40000028037fae */ /* 0x0007e20008121848 */
[----:B-1----:R-:W-:-:S03]  /*19340*/  IADD3 R4, R49, 0x100000, RZ ;  /* 0x0010000031047810 */ /* 0x002fc60007ffe0ff */
[----:B------:R4:W-:Y:S04]  /*19350*/  STL [R1+0x22c], RZ ;  /* 0x00022cff01007387 */ /* 0x0009e80000100800 */
[----:B------:R2:W-:Y:S01]  /*19360*/  LDGSTS.E [R0+-0x60400], [R38.64], P0 ;  /* 0x9fc0000026007fae */ /* 0x0005e20008121848 */
[----:B---3--:R-:W-:-:S03]  /*19370*/  IADD3 R3, R49, 0x100000, RZ ;  /* 0x0010000031037810 */ /* 0x008fc60007ffe0ff */
[----:B------:R4:W-:Y:S04]  /*19380*/  STL [R1+0x210], RZ ;  /* 0x000210ff01007387 */ /* 0x0009e80000100800 */
[----:B------:R4:W-:Y:S01]  /*19390*/  STL [R1+0x214], RZ ;  /* 0x000214ff01007387 */ /* 0x0009e20000100800 */
[----:B--2---:R-:W-:-:S03]  /*193a0*/  IADD3 R0, R49, 0x100000, RZ ;  /* 0x0010000031007810 */ /* 0x004fc60007ffe0ff */
        /* <DEDUP_REMOVED lines=12> */
[----:B------:R-:W-:-:S03]  /*19470*/  MOV R43, 0x3f ;  /* 0x0000003f002b7802 */ /* 0x000fc60000000f00 */
        /* <DEDUP_REMOVED lines=8> */
[----:B------:R-:W-:-:S03]  /*19500*/  IADD3 R43, R43, c[0x0][0x180], RZ ;  /* 0x000060002b2b7a10 */ /* 0x000fc60007ffe0ff */
[----:B------:R1:W-:Y:S04]  /*19510*/  LDGSTS.E [R0+-0x63200], [R18.64], P0 ;  /* 0x9ce0000012007fae */ /* 0x0003e80008121848 */
[----:B------:R4:W-:Y:S04]  /*19520*/  STL [R1+0x194], RZ ;  /* 0x000194ff01007387 */ /* 0x0009e80000100800 */
[----:B------:R1:W-:Y:S04]  /*19530*/  LDGSTS.E [R4+-0x62a00], [R16.64], P0 ;  /* 0x9d60000010047fae */ /* 0x0003e80008121848 */
[----:B------:R4:W-:Y:S04]  /*19540*/  STL [R1+0x198], RZ ;  /* 0x000198ff01007387 */ /* 0x0009e80000100800 */
[----:B------:R1:W-:Y:S04]  /*19550*/  LDGSTS.E [R3+-0x62200], [R14.64], P0 ;  /* 0x9de000000e037fae */ /* 0x0003e80008121848 */
[----:B------:R4:W-:Y:S04]  /*19560*/  STL [R1+0x19c], RZ ;  /* 0x00019cff01007387 */ /* 0x0009e80000100800 */
[----:B------:R1:W-:Y:S04]  /*19570*/  LDGSTS.E [R0+-0x61a00], [R12.64], P0 ;  /* 0x9e6000000c007fae */ /* 0x0003e80008121848 */
[----:B------:R1:W-:Y:S04]  /*19580*/  LDGSTS.E [R5+-0x61200], [R10.64], P0 ;  /* 0x9ee000000a057fae */ /* 0x0003e80008121848 */
[----:B------:R2:W-:Y:S04]  /*19590*/  LDGSTS.E [R4+-0x60a00], [R8.64], P0 ;  /* 0x9f60000008047fae */ /* 0x0005e80008121848 */
[----:B------:R3:W-:Y:S01]  /*195a0*/  LDGSTS.E [R0+-0x60200], [R6.64], P0 ;  /* 0x9fe0000006007fae */ /* 0x0007e20008121848 */
[----:B------:R-:W-:-:S03]  /*195b0*/  ISETP.GE.AND P0, PT, R43, 0x40, PT ;  /* 0x000000402b00780c */ /* 0x000fc60003f06270 */
[----:B------:R-:W0:Y:S01]  /*195c0*/  LDGDEPBAR ;  /* 0x00000000000079af */ /* 0x000e220000000000 */
[----:B-1----:R-:W-:Y:S01]  /*195d0*/  CS2R R12, SRZ ;  /* 0x00000000000c7805 */ /* 0x002fe2000001ff00 */
[----:B------:R-:W-:Y:S01]  /*195e0*/  CS2R R14, SRZ ;  /* 0x00000000000e7805 */ /* 0x000fe2000001ff00 */
[----:B------:R-:W-:Y:S01]  /*195f0*/  CS2R R10, SRZ ;  /* 0x00000000000a7805 */ /* 0x000fe2000001ff00 */
[----:B--2---:R-:W-:Y:S01]  /*19600*/  CS2R R8, SRZ ;  /* 0x0000000000087805 */ /* 0x004fe2000001ff00 */
[----:B------:R-:W-:Y:S01]  /*19610*/  CS2R R4, SRZ ;  /* 0x0000000000047805 */ /* 0x000fe2000001ff00 */
[----:B------:R-:W-:Y:S01]  /*19620*/  CS2R R248, SRZ ;  /* 0x0000000000f87805 */ /* 0x000fe2000001ff00 */
[----:B------:R-:W-:Y:S01]  /*19630*/  CS2R R250, SRZ ;  /* 0x0000000000fa7805 */ /* 0x000fe2000001ff00 */
[----:B---3--:R-:W-:Y:S01]  /*19640*/  CS2R R6, SRZ ;  /* 0x0000000000067805 */ /* 0x008fe2000001ff00 */
[----:B------:R-:W-:Y:S01]  /*19650*/  CS2R R240, SRZ ;  /* 0x0000000000f07805 */ /* 0x000fe2000001ff00 */
        /* <DEDUP_REMOVED lines=87> */
[----:B------:R-:W-:Y:S05]  /*19bd0*/  @!P0 BRA `(.L_x_0) ;  /* 0x0002c44000008947 */ /* 0x000fea0003800000 */
[----:B----4-:R-:W2:Y:S04]  /*19be0*/  LDL.LU.64 R42, [R1+0x290] ;  /* 0x00029000012a7983 */ /* 0x010ea80000300a00 */
[----:B------:R-:W3:Y:S04]  /*19bf0*/  LDL.LU.64 R52, [R1+0x2a0] ;  /* 0x0002a00001347983 */ /* 0x000ee80000300a00 */
[----:B------:R-:W4:Y:S04]  /*19c00*/  LDL.LU.64 R38, [R1+0x2b0] ;  /* 0x0002b00001267983 */ /* 0x000f280000300a00 */
[----:B------:R-:W5:Y:S04]  /*19c10*/  LDL.LU.64 R54, [R1+0x2c0] ;  /* 0x0002c00001367983 */ /* 0x000f680000300a00 */
[----:B------:R-:W3:Y:S04]  /*19c20*/  LDL.LU.64 R56, [R1+0x2d0] ;  /* 0x0002d00001387983 */ /* 0x000ee80000300a00 */
[----:B------:R-:W3:Y:S04]  /*19c30*/  LDL.LU.64 R40, [R1+0x2e0] ;  /* 0x0002e00001287983 */ /* 0x000ee80000300a00 */
[----:B------:R-:W4:Y:S04]  /*19c40*/  LDL.LU.64 R58, [R1+0x2f0] ;  /* 0x0002f000013a7983 */ /* 0x000f280000300a00 */
[----:B------:R-:W4:Y:S04]  /*19c50*/  LDL.LU.64 R60, [R1+0x300] ;  /* 0x00030000013c7983 */ /* 0x000f280000300a00 */
[----:B------:R-:W4:Y:S04]  /*19c60*/  LDL.LU.64 R62, [R1+0x1e0] ;  /* 0x0001e000013e7983 */ /* 0x000f280000300a00 */
[----:B------:R-:W4:Y:S04]  /*19c70*/  LDL.LU.64 R64, [R1+0x1c8] ;  /* 0x0001c80001407983 */ /* 0x000f280000300a00 */
[----:B------:R-:W4:Y:S04]  /*19c80*/  LDL.LU.64 R66, [R1+0x1f0] ;  /* 0x0001f00001427983 */ /* 0x000f280000300a00 */
[----:B--2---:R1:W-:Y:S01]  /*19c90*/  STL [R1+0x1314], R42 ;  /* 0x0013142a01007387 */ /* 0x0043e20000100800 */
[----:B------:R-:W-:-:S03]  /*19ca0*/  IMAD.MOV.U32 R0, RZ, RZ, R43 ;  /* 0x000000ffff007224 */ /* 0x000fc600078e002b */
[----:B-1----:R-:W2:Y:S04]  /*19cb0*/  LDL.LU.64 R42, [R1+0x230] ;  /* 0x00023000012a7983 */ /* 0x002ea80000300a00 */
[----:B------:R1:W-:Y:S04]  /*19cc0*/  STL [R1+0x1310], R0 ;  /* 0x0013100001007387 */ /* 0x0003e80000100800 */
[----:B---3--:R3:W-:Y:S01]  /*19cd0*/  STL [R1+0x131c], R52 ;  /* 0x00131c3401007387 */ /* 0x0087e20000100800 */
[----:B-1----:R-:W-:-:S03]  /*19ce0*/  IMAD.MOV.U32 R0, RZ, RZ, R53 ;  /* 0x000000ffff007224 */ /* 0x002fc600078e0035 */
[----:B---3--:R-:W3:Y:S04]  /*19cf0*/  LDL.LU.64 R52, [R1+0xe8] ;  /* 0x0000e80001347983 */ /* 0x008ee80000300a00 */
[----:B------:R1:W-:Y:S04]  /*19d00*/  STL [R1+0x1318], R0 ;  /* 0x0013180001007387 */ /* 0x0003e80000100800 */
[----:B----4-:R4:W-:Y:S01]  /*19d10*/  STL [R1+0x1324], R38 ;  /* 0x0013242601007387 */ /* 0x0109e20000100800 */
[----:B-1----:R-:W-:-:S03]  /*19d20*/  IMAD.MOV.U32 R0, RZ, RZ, R39 ;  /* 0x000000ffff007224 */ /* 0x002fc600078e0027 */
[----:B----4-:R-:W4:Y:S04]  /*19d30*/  LDL.LU.64 R38, [R1+0xe0] ;  /* 0x0000e00001267983 */ /* 0x010f280000300a00 */
[----:B------:R1:W-:Y:S04]  /*19d40*/  STL [R1+0x1320], R0 ;  /* 0x0013200001007387 */ /* 0x0003e80000100800 */
[----:B-----5:R5:W-:Y:S01]  /*19d50*/  STL [R1+0x132c], R54 ;  /* 0x00132c3601007387 */ /* 0x020be20000100800 */
[----:B-1----:R-:W-:-:S03]  /*19d60*/  MOV R0, R55 ;  /* 0x0000003700007202 */ /* 0x002fc60000000f00 */
[----:B-----5:R-:W5:Y:S04]  /*19d70*/  LDL.LU.64 R54, [R1+0xd8] ;  /* 0x0000d80001367983 */ /* 0x020f680000300a00 */
[----:B------:R1:W-:Y:S04]  /*19d80*/  STL [R1+0x1328], R0 ;  /* 0x0013280001007387 */ /* 0x0003e80000100800 */
[----:B------:R1:W-:Y:S02]  /*19d90*/  STL [R1+0x1334], R56 ;  /* 0x0013343801007387 */ /* 0x0003e40000100800 */
[----:B-1----:R-:W-:-:S02]  /*19da0*/  IMAD.MOV.U32 R0, RZ, RZ, R57 ;  /* 0x000000ffff007224 */ /* 0x002fc400078e0039 */
[----:B------:R-:W5:Y:S04]  /*19db0*/  LDL.LU.64 R56, [R1+0xd0] ;  /* 0x0000d00001387983 */ /* 0x000f680000300a00 */
        /* <DEDUP_REMOVED lines=10> */
[----:B-1----:R-:W-:-:S02]  /*19e60*/  MOV R0, R61 ;  /* 0x0000003d00007202 */ /* 0x002fc40000000f00 */
        /* <DEDUP_REMOVED lines=14> */
[----:B--2---:R2:W-:Y:S01]  /*19f50*/  STL [R1+0x1300], R42 ;  /* 0x0013002a01007387 */ /* 0x0045e20000100800 */
[----:B-1----:R-:W-:-:S03]  /*19f60*/  MOV R0, R43 ;  /* 0x0000002b00007202 */ /* 0x002fc60000000f00 */
[----:B--2---:R-:W2:Y:S04]  /*19f70*/  LDL.LU.64 R42, [R1+0x380] ;  /* 0x00038000012a7983 */ /* 0x004ea80000300a00 */
        /* <DEDUP_REMOVED lines=10> */
[----:B-1----:R-:W-:-:S03]  /*1a020*/  IMAD.MOV.U32 R0, RZ, RZ, R55 ;  /* 0x000000ffff007224 */ /* 0x002fc600078e0037 */
[----:B-----5:R-:W5:Y:S04]  /*1a030*/  LDL.LU.64 R54, [R1+0x298] ;  /* 0x0002980001367983 */ /* 0x020f680000300a00 */
        /* <DEDUP_REMOVED lines=30> */
[----:B-1----:R-:W-:-:S03]  /*1a220*/  IMAD.MOV.U32 R0, RZ, RZ, R43 ;  /* 0x000000ffff007224 */ /* 0x002fc600078e002b */
[----:B--2---:R-:W2:Y:S04]  /*1a230*/  LDL.LU.64 R42, [R1+0x400] ;  /* 0x00040000012a7983 */ /* 0x004ea80000300a00 */
[----:B------:R1:W-:Y:S04]  /*1a240*/  STL [R1+0x12a4], R0 ;  /* 0x0012a40001007387 */ /* 0x0003e80000100800 */
[----:B---3--:R3:W-:Y:S01]  /*1a250*/  STL [R1+0x12b0], R52 ;  /* 0x0012b03401007387 */ /* 0x0087e20000100800 */
[----:B-1----:R-:W-:-:S03]  /*1a260*/  MOV R0, R53 ;  /* 0x0000003500007202 */ /* 0x002fc60000000f00 */
        /* <DEDUP_REMOVED lines=43> */
[----:B-1----:R-:W-:-:S03]  /*1a520*/  IMAD.MOV.U32 R0, RZ, RZ, R53 ;  /* 0x000000ffff007224 */ /* 0x002fc600078e0035 */
[----:B---3--:R-:W3:Y:S04]  /*1a530*/  LDL.LU.64 R52, [R1+0xa0] ;  /* 0x0000a00001347983 */ /* 0x008ee80000300a00 */
[----:B------:R1:W-:Y:S04]  /*1a540*/  STL [R1+0x1204], R0 ;  /* 0x0012040001007387 */ /* 0x0003e80000100800 */
[----:B----4-:R4:W-:Y:S01]  /*1a550*/  STL [R1+0x1210], R38 ;  /* 0x0012102601007387 */ /* 0x0109e20000100800 */
[----:B-1----:R-:W-:-:S03]  /*1a560*/  MOV R0, R39 ;  /* 0x0000002700007202 */ /* 0x002fc60000000f00 */
        /* <DEDUP_REMOVED lines=306> */
[----:B----4-:R-:W-:Y:S04]  /*1b890*/  STL [R1+0xb6c], R38 ;  /* 0x000b6c2601007387 */ /* 0x010fe80000100800 */
[----:B------:R-:W4:Y:S01]  /*1b8a0*/  LDL.LU.64 R36, [R1+0x580] ;  /* 0x0005800001247983 */ /* 0x000f220000300a00 */
[----:B-1----:R-:W-:-:S05]  /*1b8b0*/  IMAD.MOV.U32 R0, RZ, RZ, R39 ;  /* 0x000000ffff007224 */ /* 0x002fca00078e0027 */
        /* <DEDUP_REMOVED lines=9> */
[----:B------:R1:W-:Y:S04]  /*1b950*/  STL [R1+0xb84], R40 ;  /* 0x000b842801007387 */ /* 0x0003e80000100800 */
[----:B------:R-:W5:Y:S01]  /*1b960*/  LDL.LU.64 R38, [R1+0x3b8] ;  /* 0x0003b80001267983 */ /* 0x000f620000300a00 */
[----:B-1----:R-:W-:-:S03]  /*1b970*/  MOV R0, R41 ;  /* 0x0000002900007202 */ /* 0x002fc60000000f00 */
[----:B------:R-:W-:Y:S04]  /*1b980*/  STL [R1+0xb8c], R58 ;  /* 0x000b8c3a01007387 */ /* 0x000fe80000100800 */
[----:B------:R1:W-:Y:S04]  /*1b990*/  STL [R1+0xb80], R0 ;  /* 0x000b800001007387 */ /* 0x0003e80000100800 */
[----:B------:R-:W5:Y:S01]  /*1b9a0*/  LDL.LU.64 R40, [R1+0x408] ;  /* 0x0004080001287983 */ /* 0x000f620000300a00 */
[----:B-1----:R-:W-:-:S03]  /*1b9b0*/  IMAD.MOV.U32 R0, RZ, RZ, R59 ;  /* 0x000000ffff007224 */ /* 0x002fc600078e003b */
        /* <DEDUP_REMOVED lines=11> */
[----:B-1----:R-:W-:-:S03]  /*1ba70*/  MOV R0, R65 ;  /* 0x0000004100007202 */ /* 0x002fc60000000f00 */
[----:B------:R-:W-:Y:S04]  /*1ba80*/  STL [R1+0xbac], R66 ;  /* 0x000bac4201007387 */ /* 0x000fe80000100800 */
[----:B------:R1:W-:Y:S04]  /*1ba90*/  STL [R1+0xba0], R0 ;  /* 0x000ba00001007387 */ /* 0x0003e80000100800 */
[----:B------:R-:W5:Y:S01]  /*1baa0*/  LDL.LU.64 R64, [R1+0xc08] ;  /* 0x000c080001407983 */ /* 0x000f620000300a00 */
[----:B-1----:R-:W-:-:S03]  /*1bab0*/  IMAD.MOV.U32 R0, RZ, RZ, R67 ;  /* 0x000000ffff007224 */ /* 0x002fc600078e0043 */
[----:B--2---:R-:W-:Y:S04]  /*1bac0*/  STL [R1+0xbb4], R42 ;  /* 0x000bb42a01007387 */ /* 0x004fe80000100800 */
[----:B------:R1:W-:Y:S04]  /*1bad0*/  STL [R1+0xba8], R0 ;  /* 0x000ba80001007387 */ /* 0x0003e80000100800 */
[----:B------:R-:W2:Y:S01]  /*1bae0*/  LDL.LU.64 R66, [R1+0xc10] ;  /* 0x000c100001427983 */ /* 0x000ea20000300a00 */
[----:B-1----:R-:W-:-:S03]  /*1baf0*/  IMAD.MOV.U32 R0, RZ, RZ, R43 ;  /* 0x000000ffff007224 */ /* 0x002fc600078e002b */
[----:B---3--:R-:W-:Y:S04]  /*1bb00*/  STL [R1+0xbbc], R52 ;  /* 0x000bbc3401007387 */ /* 0x008fe80000100800 */
[----:B------:R1:W-:Y:S04]  /*1bb10*/  STL [R1+0xbb0], R0 ;  /* 0x000bb00001007387 */ /* 0x0003e80000100800 */
[----:B------:R-:W3:Y:S01]  /*1bb20*/  LDL.LU.64 R42, [R1+0xc18] ;  /* 0x000c1800012a7983 */ /* 0x000ee20000300a00 */
[----:B-1----:R-:W-:-:S03]  /*1bb30*/  IMAD.MOV.U32 R0, RZ, RZ, R53 ;  /* 0x000000ffff007224 */ /* 0x002fc600078e0035 */
[----:B----4-:R-:W-:Y:S04]  /*1bb40*/  STL [R1+0xbc4], R36 ;  /* 0x000bc42401007387 */ /* 0x010fe80000100800 */
[----:B------:R1:W-:Y:S04]  /*1bb50*/  STL [R1+0xbb8], R0 ;  /* 0x000bb80001007387 */ /* 0x0003e80000100800 */
[----:B------:R-:W4:Y:S01]  /*1bb60*/  LDL.LU.64 R52, [R1+0xc20] ;  /* 0x000c200001347983 */ /* 0x000f220000300a00 */
[----:B-1----:R-:W-:-:S03]  /*1bb70*/  MOV R0, R37 ;  /* 0x0000002500007202 */ /* 0x002fc60000000f00 */
[----:B-----5:R-:W-:Y:S04]  /*1bb80*/  STL [R1+0xbcc], R54 ;  /* 0x000bcc3601007387 */ /* 0x020fe80000100800 */
[----:B------:R1:W-:Y:S02]  /*1bb90*/  STL [R1+0xbc0], R0 ;  /* 0x000bc00001007387 */ /* 0x0003e40000100800 */
[----:B-1----:R-:W-:Y:S02]  /*1bba0*/  IMAD.MOV.U32 R0, RZ, RZ, R55 ;  /* 0x000000ffff007224 */ /* 0x002fe400078e0037 */
[----:B------:R-:W5:Y:S04]  /*1bbb0*/  LDL.LU.64 R54, [R1+0xc28] ;  /* 0x000c280001367983 */ /* 0x000f680000300a00 */
[----:B------:R1:W-:Y:S04]  /*1bbc0*/  STL [R1+0xbc8], R0 ;  /* 0x000bc80001007387 */ /* 0x0003e80000100800 */
[----:B------:R1:W-:Y:S02]  /*1bbd0*/  STL [R1+0xbd4], R56 ;  /* 0x000bd43801007387 */ /* 0x0003e40000100800 */
[----:B-1----:R-:W-:-:S02]  /*1bbe0*/  IMAD.MOV.U32 R0, RZ, RZ, R57 ;  /* 0x000000ffff007224 */ /* 0x002fc400078e0039 */
[----:B------:R-:W-:Y:S04]  /*1bbf0*/  STL [R1+0xbdc], R38 ;  /* 0x000bdc2601007387 */ /* 0x000fe80000100800 */
[----:B------:R1:W-:Y:S04]  /*1bc00*/  STL [R1+0xbd0], R0 ;  /* 0x000bd00001007387 */ /* 0x0003e80000100800 */
[----:B------:R-:W5:Y:S01]  /*1bc10*/  LDL.LU.64 R56, [R1+0x5c0] ;  /* 0x0005c00001387983 */ /* 0x000f620000300a00 */
[----:B-1----:R-:W-:-:S03]  /*1bc20*/  IMAD.MOV.U32 R0, RZ, RZ, R39 ;  /* 0x000000ffff007224 */ /* 0x002fc600078e0027 */
[----:B------:R-:W-:Y:S04]  /*1bc30*/  STL [R1+0xbe4], R40 ;  /* 0x000be42801007387 */ /* 0x000fe80000100800 */
[----:B------:R1:W-:Y:S04]  /*1bc40*/  STL [R1+0xbd8], R0 ;  /* 0x000bd80001007387 */ /* 0x0003e80000100800 */
[----:B------:R-:W5:Y:S01]  /*1bc50*/  LDL.LU.64 R32, [R1+0x600] ;  /* 0x0006000001207983 */ /* 0x000f620000300a00 */
[----:B-1----:R-:W-:-:S05]  /*1bc60*/  MOV R0, R41 ;  /* 0x0000002900007202 */ /* 0x002fca0000000f00 */
[----:B------:R1:W-:Y:S04]  /*1bc70*/  STL [R1+0xbe0], R0 ;  /* 0x000be00001007387 */ /* 0x0003e80000100800 */
[----:B------:R1:W-:Y:S02]  /*1bc80*/  STL [R1+0xbec], R58 ;  /* 0x000bec3a01007387 */ /* 0x0003e40000100800 */
[----:B-1----:R-:W-:Y:S02]  /*1bc90*/  IMAD.MOV.U32 R0, RZ, RZ, R59 ;  /* 0x000000ffff007224 */ /* 0x002fe400078e003b */
[----:B------:R-:W5:Y:S04]  /*1bca0*/  LDL.LU.64 R58, [R1+0x620] ;  /* 0x00062000013a7983 */ /* 0x000f680000300a00 */
[----:B------:R1:W-:Y:S04]  /*1bcb0*/  STL [R1+0xbe8], R0 ;  /* 0x000be80001007387 */ /* 0x0003e80000100800 */
[----:B------:R1:W-:Y:S02]  /*1bcc0*/  STL [R1+0xbf4], R60 ;  /* 0x000bf43c01007387 */ /* 0x0003e40000100800 */
[----:B-1----:R-:W-:-:S02]  /*1bcd0*/  IMAD.MOV.U32 R0, RZ, RZ, R61 ;  /* 0x000000ffff007224 */ /* 0x002fc400078e003d */
[----:B------:R-:W5:Y:S04]  /*1bce0*/  LDL.LU.64 R60, [R1+0x638] ;  /* 0x00063800013c7983 */ /* 0x000f680000300a00 */
[----:B------:R1:W-:Y:S04]  /*1bcf0*/  STL [R1+0xbf0], R0 ;  /* 0x000bf00001007387 */ /* 0x0003e80000100800 */
[----:B------:R1:W-:Y:S04]  /*1bd00*/  STL [R1+0xbfc], R62 ;  /* 0x000bfc3e01007387 */ /* 0x0003e80000100800 */
[----:B------:R-:W5:Y:S01]  /*1bd10*/  LDL.LU.64 R34, [R1+0x528] ;  /* 0x0005280001227983 */ /* 0x000f620000300a00 */
[----:B-1----:R-:W-:-:S03]  /*1bd20*/  IMAD.MOV.U32 R0, RZ, RZ, R63 ;  /* 0x000000ffff007224 */ /* 0x002fc600078e003f */
[----:B------:R-:W-:Y:S04]  /*1bd30*/  STL [R1+0xc04], R64 ;  /* 0x000c044001007387 */ /* 0x000fe80000100800 */
[----:B------:R1:W-:Y:S04]  /*1bd40*/  STL [R1+0xbf8], R0 ;  /* 0x000bf80001007387 */ /* 0x0003e80000100800 */
[----:B------:R-:W5:Y:S01]  /*1bd50*/  LDL.LU.64 R62, [R1+0x4e0] ;  /* 0x0004e000013e7983 */ /* 0x000f620000300a00 */
[----:B-1----:R-:W-:-:S03]  /*1bd60*/  MOV R0, R65 ;  /* 0x0000004100007202 */ /* 0x002fc60000000f00 */
        /* <DEDUP_REMOVED lines=10> */
[----:B------:R-:W4:Y:S04]  /*1be10*/  LDL.LU.64 R36, [R1+0xc70] ;  /* 0x000c700001247983 */ /* 0x000f280000300a00 */
[----:B------:R-:W4:Y:S01]  /*1be20*/  LDL.LU.64 R38, [R1+0xc78] ;  /* 0x000c780001267983 */ /* 0x000f220000300a00 */
[----:B-1----:R-:W-:-:S05]  /*1be30*/  IMAD.MOV.U32 R0, RZ, RZ, R53 ;  /* 0x000000ffff007224 */ /* 0x002fca00078e0035 */
[----:B------:R1:W-:Y:S04]  /*1be40*/  STL [R1+0xc18], R0 ;  /* 0x000c180001007387 */ /* 0x0003e80000100800 */
[----:B-----5:R-:W-:Y:S04]  /*1be50*/  STL [R1+0xc24], R54 ;  /* 0x000c243601007387 */ /* 0x020fe80000100800 */
[----:B------:R-:W5:Y:S01]  /*1be60*/  LDL.LU.64 R40, [R1+0xc80] ;  /* 0x000c800001287983 */ /* 0x000f620000300a00 */
[----:B-1----:R-:W-:-:S03]  /*1be70*/  MOV R0, R55 ;  /* 0x0000003700007202 */ /* 0x002fc60000000f00 */
[----:B------:R-:W5:Y:S04]  /*1be80*/  LDL.LU.64 R42, [R1+0xc88] ;  /* 0x000c8800012a7983 */ /* 0x000f680000300a00 */
[----:B------:R1:W-:Y:S04]  /*1be90*/  STL [R1+0xc20], R0 ;  /* 0x000c200001007387 */ /* 0x0003e80000100800 */
[----:B------:R1:W-:Y:S04]  /*1bea0*/  STL [R1+0xc2c], R56 ;  /* 0x000c2c3801007387 */ /* 0x0003e80000100800 */
[----:B------:R-:W5:Y:S01]  /*1beb0*/  LDL.LU.64 R52, [R1+0xc90] ;  /* 0x000c900001347983 */ /* 0x000f620000300a00 */
[----:B-1----:R-:W-:-:S03]  /*1bec0*/  IMAD.MOV.U32 R0, RZ, RZ, R57 ;  /* 0x000000ffff007224 */ /* 0x002fc600078e0039 */
[----:B------:R-:W5:Y:S04]  /*1bed0*/  LDL.LU.64 R54, [R1+0xc98] ;  /* 0x000c980001367983 */ /* 0x000f680000300a00 */
[----:B------:R1:W-:Y:S04]  /*1bee0*/  STL [R1+0xc28], R0 ;  /* 0x000c280001007387 */ /* 0x0003e80000100800 */
[----:B------:R-:W-:Y:S04]  /*1bef0*/  STL [R1+0xc34], R32 ;  /* 0x000c342001007387 */ /* 0x000fe80000100800 */
[----:B------:R-:W5:Y:S01]  /*1bf00*/  LDL.LU.64 R56, [R1+0xca0] ;  /* 0x000ca00001387983 */ /* 0x000f620000300a00 */
[----:B-1----:R-:W-:-:S03]  /*1bf10*/  IMAD.MOV.U32 R0, RZ, RZ, R33 ;  /* 0x000000ffff007224 */ /* 0x002fc600078e0021 */
[----:B------:R-:W-:Y:S04]  /*1bf20*/  STL [R1+0xc3c], R58 ;  /* 0x000c3c3a01007387 */ /* 0x000fe80000100800 */
[----:B------:R1:W-:Y:S02]  /*1bf30*/  STL [R1+0xc30], R0 ;  /* 0x000c300001007387 */ /* 0x0003e40000100800 */
[----:B-1----:R-:W-:Y:S02]  /*1bf40*/  IMAD.MOV.U32 R0, RZ, RZ, R59 ;  /* 0x000000ffff007224 */ /* 0x002fe400078e003b */
[----:B------:R-:W5:Y:S04]  /*1bf50*/  LDL.LU.64 R58, [R1+0xca8] ;  /* 0x000ca800013a7983 */ /* 0x000f680000300a00 */
[----:B------:R1:W-:Y:S04]  /*1bf60*/  STL [R1+0xc38], R0 ;  /* 0x000c380001007387 */ /* 0x0003e80000100800 */
[----:B------:R1:W-:Y:S02]  /*1bf70*/  STL [R1+0xc44], R60 ;  /* 0x000c443c01007387 */ /* 0x0003e40000100800 */
[----:B-1----:R-:W-:-:S02]  /*1bf80*/  MOV R0, R61 ;  /* 0x0000003d00007202 */ /* 0x002fc40000000f00 */
[----:B------:R-:W-:Y:S04]  /*1bf90*/  STL [R1+0xc4c], R34 ;  /* 0x000c4c2201007387 */ /* 0x000fe80000100800 */
[----:B------:R1:W-:Y:S04]  /*1bfa0*/  STL [R1+0xc40], R0 ;  /* 0x000c400001007387 */ /* 0x0003e80000100800 */
[----:B------:R-:W5:Y:S01]  /*1bfb0*/  LDL.LU.64 R60, [R1+0x680] ;  /* 0x00068000013c7983 */ /* 0x000f620000300a00 */
[----:B-1----:R-:W-:-:S03]  /*1bfc0*/  IMAD.MOV.U32 R0, RZ, RZ, R35 ;  /* 0x000000ffff007224 */ /* 0x002fc600078e0023 */
[----:B------:R-:W-:Y:S04]  /*1bfd0*/  STL [R1+0xc54], R62 ;  /* 0x000c543e01007387 */ /* 0x000fe80000100800 */
[----:B------:R1:W-:Y:S02]  /*1bfe0*/  STL [R1+0xc48], R0 ;  /* 0x000c480001007387 */ /* 0x0003e40000100800 */
[----:B-1----:R-:W-:Y:S02]  /*1bff0*/  IMAD.MOV.U32 R0, RZ, RZ, R63 ;  /* 0x000000ffff007224 */ /* 0x002fe400078e003f */
        /* <DEDUP_REMOVED lines=10> */
[----:B----4-:R-:W-:Y:S01]  /*1c0a0*/  STL [R1+0xc6c], R36 ;  /* 0x000c6c2401007387 */ /* 0x010fe20000100800 */
[----:B-1----:R-:W-:-:S03]  /*1c0b0*/  IMAD.MOV.U32 R0, RZ, RZ, R37 ;  /* 0x000000ffff007224 */ /* 0x002fc600078e0025 */
[----:B------:R-:W-:Y:S04]  /*1c0c0*/  STL [R1+0xc74], R38 ;  /* 0x000c742601007387 */ /* 0x000fe80000100800 */
[----:B------:R1:W-:Y:S02]  /*1c0d0*/  STL [R1+0xc68], R0 ;  /* 0x000c680001007387 */ /* 0x0003e40000100800 */
[----:B-1----:R-:W-:Y:S02]  /*1c0e0*/  IMAD.MOV.U32 R0, RZ, RZ, R39 ;  /* 0x000000ffff007224 */ /* 0x002fe400078e0027 */
[----:B-----5:R-:W-:Y:S04]  /*1c0f0*/  STL [R1+0xc7c], R40 ;  /* 0x000c7c2801007387 */ /* 0x020fe80000100800 */
[----:B------:R1:W-:Y:S04]  /*1c100*/  STL [R1+0xc70], R0 ;  /* 0x000c700001007387 */ /* 0x0003e80000100800 */
[----:B------:R-:W-:Y:S01]  /*1c110*/  STL [R1+0xc84], R42 ;  /* 0x000c842a01007387 */ /* 0x000fe20000100800 */
[----:B-1----:R-:W-:-:S05]  /*1c120*/  IMAD.MOV.U32 R0, RZ, RZ, R41 ;  /* 0x000000ffff007224 */ /* 0x002fca00078e0029 */
[----:B------:R1:W-:Y:S04]  /*1c130*/  STL [R1+0xc78], R0 ;  /* 0x000c780001007387 */ /* 0x0003e80000100800 */
[----:B------:R-:W-:Y:S01]  /*1c140*/  STL [R1+0xc8c], R52 ;  /* 0x000c8c3401007387 */ /* 0x000fe20000100800 */
[----:B-1----:R-:W-:-:S05]  /*1c150*/  MOV R0, R43 ;  /* 0x0000002b00007202 */ /* 0x002fca0000000f00 */
[----:B------:R1:W-:Y:S04]  /*1c160*/  STL [R1+0xc80], R0 ;  /* 0x000c800001007387 */ /* 0x0003e80000100800 */
[----:B------:R-:W-:Y:S01]  /*1c170*/  STL [R1+0xc94], R54 ;  /* 0x000c943601007387 */ /* 0x000fe20000100800 */
[----:B-1----:R-:W-:-:S05]  /*1c180*/  IMAD.MOV.U32 R0, RZ, RZ, R53 ;  /* 0x000000ffff007224 */ /* 0x002fca00078e0035 */
[----:B------:R1:W-:Y:S04]  /*1c190*/  STL [R1+0xc88], R0 ;  /* 0x000c880001007387 */ /* 0x0003e80000100800 */
[----:B------:R-:W-:Y:S01]  /*1c1a0*/  STL [R1+0xc9c], R56 ;  /* 0x000c9c3801007387 */ /* 0x000fe20000100800 */
[----:B-1----:R-:W-:-:S05]  /*1c1b0*/  IMAD.MOV.U32 R0, RZ, RZ, R55 ;  /* 0x000000ffff007224 */ /* 0x002fca00078e0037 */
[----:B------:R1:W-:Y:S04]  /*1c1c0*/  STL [R1+0xc90], R0 ;  /* 0x000c900001007387 */ /* 0x0003e80000100800 */
[----:B------:R-:W4:Y:S04]  /*1c1d0*/  LDL.LU.64 R36, [R1+0xcf0] ;  /* 0x000cf00001247983 */ /* 0x000f280000300a00 */
[----:B------:R-:W5:Y:S01]  /*1c1e0*/  LDL.LU.64 R38, [R1+0xcf8] ;  /* 0x000cf80001267983 */ /* 0x000f620000300a00 */
[----:B-1----:R-:W-:-:S05]  /*1c1f0*/  IMAD.MOV.U32 R0, RZ, RZ, R57 ;  /* 0x000000ffff007224 */ /* 0x002fca00078e0039 */
[----:B------:R1:W-:Y:S04]  /*1c200*/  STL [R1+0xc98], R0 ;  /* 0x000c980001007387 */ /* 0x0003e80000100800 */
[----:B------:R-:W-:Y:S04]  /*1c210*/  STL [R1+0xca4], R58 ;  /* 0x000ca43a01007387 */ /* 0x000fe80000100800 */
[----:B------:R-:W5:Y:S01]  /*1c220*/  LDL.LU.64 R40, [R1+0xd00] ;  /* 0x000d000001287983 */ /* 0x000f620000300a00 */
[----:B-1----:R-:W-:-:S03]  /*1c230*/  MOV R0, R59 ;  /* 0x0000003b00007202 */ /* 0x002fc60000000f00 */
[----:B------:R-:W5:Y:S04]  /*1c240*/  LDL.LU.64 R42, [R1+0xd08] ;  /* 0x000d0800012a7983 */ /* 0x000f680000300a00 */
[----:B------:R1:W-:Y:S04]  /*1c250*/  STL [R1+0xca0], R0 ;  /* 0x000ca00001007387 */ /* 0x0003e80000100800 */
[----:B------:R-:W-:Y:S04]  /*1c260*/  STL [R1+0xcac], R60 ;  /* 0x000cac3c01007387 */ /* 0x000fe80000100800 */
[----:B------:R-:W5:Y:S01]  /*1c270*/  LDL.LU.64 R52, [R1+0xd10] ;  /* 0x000d100001347983 */ /* 0x000f620000300a00 */
[----:B-1----:R-:W-:-:S03]  /*1c280*/  IMAD.MOV.U32 R0, RZ, RZ, R61 ;  /* 0x000000ffff007224 */ /* 0x002fc600078e003d */
[----:B------:R-:W5:Y:S04]  /*1c290*/  LDL.LU.64 R54, [R1+0xd18] ;  /* 0x000d180001367983 */ /* 0x000f680000300a00 */
[----:B------:R1:W-:Y:S04]  /*1c2a0*/  STL [R1+0xca8], R0 ;  /* 0x000ca80001007387 */ /* 0x0003e80000100800 */
[----:B------:R-:W-:Y:S04]  /*1c2b0*/  STL [R1+0xcb4], R62 ;  /* 0x000cb43e01007387 */ /* 0x000fe80000100800 */
[----:B------:R-:W5:Y:S01]  /*1c2c0*/  LDL.LU.64 R56, [R1+0xd20] ;  /* 0x000d200001387983 */ /* 0x000f620000300a00 */
[----:B-1----:R-:W-:-:S03]  /*1c2d0*/  IMAD.MOV.U32 R0, RZ, RZ, R63 ;  /* 0x000000ffff007224 */ /* 0x002fc600078e003f */
[----:B--2---:R-:W-:Y:S04]  /*1c2e0*/  STL [R1+0xcbc], R64 ;  /* 0x000cbc4001007387 */ /* 0x004fe80000100800 */
[----:B------:R1:W-:Y:S04]  /*1c2f0*/  STL [R1+0xcb0], R0 ;  /* 0x000cb00001007387 */ /* 0x0003e80000100800 */
[----:B------:R-:W2:Y:S01]  /*1c300*/  LDL.LU.64 R58, [R1+0xd28] ;  /* 0x000d2800013a7983 */ /* 0x000ea20000300a00 */
[----:B-1----:R-:W-:-:S05]  /*1c310*/  IMAD.MOV.U32 R0, RZ, RZ, R65 ;  /* 0x000000ffff007224 */ /* 0x002fca00078e0041 */
[----:B------:R1:W-:Y:S04]  /*1c320*/  STL [R1+0xcb8], R0 ;  /* 0x000cb80001007387 */ /* 0x0003e80000100800 */
[----:B---3--:R3:W-:Y:S01]  /*1c330*/  STL [R1+0xcc4], R66 ;  /* 0x000cc44201007387 */ /* 0x0087e20000100800 */
[----:B-1----:R-:W-:-:S03]  /*1c340*/  MOV R0, R67 ;  /* 0x0000004300007202 */ /* 0x002fc60000000f00 */
[----:B------:R-:W-:Y:S04]  /*1c350*/  STL [R1+0xccc], R128 ;  /* 0x000ccc8001007387 */ /* 0x000fe80000100800 */
[----:B------:R4:W-:Y:S04]  /*1c360*/  STL [R1+0xcc0], R0 ;  /* 0x000cc00001007387 */ /* 0x0009e80000100800 */
[----:B------:R-:W2:Y:S04]  /*1c370*/  LDL.LU.64 R60, [R1+0x928] ;  /* 0x00092800013c7983 */ /* 0x000ea80000300a00 */
[----:B------:R-:W-:Y:S04]  /*1c380*/  STL [R1+0xcc8], R129 ;  /* 0x000cc88101007387 */ /* 0x000fe80000100800 */
[----:B------:R-:W-:Y:S04]  /*1c390*/  STL [R1+0xcd4], R130 ;  /* 0x000cd48201007387 */ /* 0x000fe80000100800 */
[----:B------:R-:W-:Y:S04]  /*1c3a0*/  STL [R1+0xcd0], R131 ;  /* 0x000cd08301007387 */ /* 0x000fe80000100800 */
[----:B------:R-:W2:Y:S04]  /*1c3b0*/  LDL.LU.64 R62, [R1+0xd38] ;  /* 0x000d3800013e7983 */ /* 0x000ea80000300a00 */
[----:B------:R-:W-:Y:S04]  /*1c3c0*/  STL [R1+0xcdc], R132 ;  /* 0x000cdc8401007387 */ /* 0x000fe80000100800 */
[----:B------:R-:W-:Y:S04]  /*1c3d0*/  STL [R1+0xcd8], R133 ;  /* 0x000cd88501007387 */ /* 0x000fe80000100800 */
[----:B------:R-:W2:Y:S04]  /*1c3e0*/  LDL.LU.64 R64, [R1+0xd40] ;  /* 0x000d400001407983 */ /* 0x000ea80000300a00 */
[----:B------:R-:W-:Y:S04]  /*1c3f0*/  STL [R1+0xce4], R134 ;  /* 0x000ce48601007387 */ /* 0x000fe80000100800 */
[----:B------:R-:W-:Y:S04]  /*1c400*/  STL [R1+0xce0], R135 ;  /* 0x000ce08701007387 */ /* 0x000fe80000100800 */
[----:B---3--:R-:W3:Y:S01]  /*1c410*/  LDL.LU.64 R66, [R1+0xd48] ;  /* 0x000d480001427983 */ /* 0x008ee20000300a00 */
[----:B----4-:R-:W-:-:S03]  /*1c420*/  IMAD.MOV.U32 R0, RZ, RZ, R37 ;  /* 0x000000ffff007224 */ /* 0x010fc600078e0025 */
[----:B------:R-:W-:Y:S04]  /*1c430*/  STL [R1+0xcec], R36 ;  /* 0x000cec2401007387 */ /* 0x000fe80000100800 */
[----:B-----5:R-:W-:Y:S04]  /*1c440*/  STL [R1+0xcf4], R38 ;  /* 0x000cf42601007387 */ /* 0x020fe80000100800 */
[----:B------:R1:W-:Y:S02]  /*1c450*/  STL [R1+0xce8], R0 ;  /* 0x000ce80001007387 */ /* 0x0003e40000100800 */
[----:B-1----:R-:W-:-:S02]  /*1c460*/  IMAD.MOV.U32 R0, RZ, RZ, R39 ;  /* 0x000000ffff007224 */ /* 0x002fc400078e0027 */
[----:B------:R-:W-:Y:S04]  /*1c470*/  STL [R1+0xcfc], R40 ;  /* 0x000cfc2801007387 */ /* 0x000fe80000100800 */
        /* <DEDUP_REMOVED lines=17> */
[----:B--2---:R-:W-:Y:S04]  /*1c590*/  STL [R1+0xd24], R58 ;  /* 0x000d243a01007387 */ /* 0x004fe80000100800 */
[----:B------:R-:W2:Y:S01]  /*1c5a0*/  LDL.LU.64 R40, [R1+0xd80] ;  /* 0x000d800001287983 */ /* 0x000ea20000300a00 */
[----:B-1----:R-:W-:-:S03]  /*1c5b0*/  MOV R0, R59 ;  /* 0x0000003b00007202 */ /* 0x002fc60000000f00 */
[----:B------:R-:W2:Y:S04]  /*1c5c0*/  LDL.LU.64 R42, [R1+0xd88] ;  /* 0x000d8800012a7983 */ /* 0x000ea80000300a00 */
[----:B------:R1:W-:Y:S04]  /*1c5d0*/  STL [R1+0xd20], R0 ;  /* 0x000d200001007387 */ /* 0x0003e80000100800 */
[----:B------:R-:W-:Y:S04]  /*1c5e0*/  STL [R1+0xd2c], R60 ;  /* 0x000d2c3c01007387 */ /* 0x000fe80000100800 */
[----:B------:R-:W2:Y:S01]  /*1c5f0*/  LDL.LU.64 R52, [R1+0xd90] ;  /* 0x000d900001347983 */ /* 0x000ea20000300a00 */
[----:B-1----:R-:W-:-:S03]  /*1c600*/  IMAD.MOV.U32 R0, RZ, RZ, R61 ;  /* 0x000000ffff007224 */ /* 0x002fc600078e003d */
[----:B------:R-:W2:Y:S04]  /*1c610*/  LDL.LU.64 R54, [R1+0xd98] ;  /* 0x000d980001367983 */ /* 0x000ea80000300a00 */
[----:B------:R1:W-:Y:S04]  /*1c620*/  STL [R1+0xd28], R0 ;  /* 0x000d280001007387 */ /* 0x0003e80000100800 */
[----:B------:R-:W-:Y:S04]  /*1c630*/  STL [R1+0xd34], R62 ;  /* 0x000d343e01007387 */ /* 0x000fe80000100800 */
[----:B------:R-:W2:Y:S01]  /*1c640*/  LDL.LU.64 R56, [R1+0xda0] ;  /* 0x000da00001387983 */ /* 0x000ea20000300a00 */
[----:B-1----:R-:W-:-:S03]  /*1c650*/  IMAD.MOV.U32 R0, RZ, RZ, R63 ;  /* 0x000000ffff007224 */ /* 0x002fc600078e003f */
[----:B------:R-:W-:Y:S04]  /*1c660*/  STL [R1+0xd3c], R64 ;  /* 0x000d3c4001007387 */ /* 0x000fe80000100800 */
        /* <DEDUP_REMOVED lines=24> */
[----:B--2---:R-:W-:Y:S04]  /*1c7f0*/  STL [R1+0xd7c], R40 ;  /* 0x000d7c2801007387 */ /* 0x004fe80000100800 */
[----:B------:R1:W-:Y:S04]  /*1c800*/  STL [R1+0xd70], R0 ;  /* 0x000d700001007387 */ /* 0x0003e80000100800 */
[----:B------:R-:W-:Y:S01]  /*1c810*/  STL [R1+0xd84], R42 ;  /* 0x000d842a01007387 */ /* 0x000fe20000100800 */
[----:B-1----:R-:W-:-:S05]  /*1c820*/  IMAD.MOV.U32 R0, RZ, RZ, R41 ;  /* 0x000000ffff007224 */ /* 0x002fca00078e0029 */
[----:B------:R1:W-:Y:S02]  /*1c830*/  STL [R1+0xd78], R0 ;  /* 0x000d780001007387 */ /* 0x0003e40000100800 */
[----:B-1----:R-:W-:Y:S02]  /*1c840*/  MOV R0, R43 ;  /* 0x0000002b00007202 */ /* 0x002fe40000000f00 */
[----:B------:R-:W-:Y:S04]  /*1c850*/  STL [R1+0xd8c], R52 ;  /* 0x000d8c3401007387 */ /* 0x000fe80000100800 */
[----:B------:R1:W-:Y:S04]  /*1c860*/  STL [R1+0xd80], R0 ;  /* 0x000d800001007387 */ /* 0x0003e80000100800 */
[----:B------:R-:W-:Y:S01]  /*1c870*/  STL [R1+0xd94], R54 ;  /* 0x000d943601007387 */ /* 0x000fe20000100800 */
[----:B-1----:R-:W-:-:S05]  /*1c880*/  IMAD.MOV.U32 R0, RZ, RZ, R53 ;  /* 0x000000ffff007224 */ /* 0x002fca00078e0035 */
[----:B------:R1:W-:Y:S04]  /*1c890*/  STL [R1+0xd88], R0 ;  /* 0x000d880001007387 */ /* 0x0003e80000100800 */
[----:B------:R-:W-:Y:S01]  /*1c8a0*/  STL [R1+0xd9c], R56 ;  /* 0x000d9c3801007387 */ /* 0x000fe20000100800 */
[----:B-1----:R-:W-:-:S05]  /*1c8b0*/  IMAD.MOV.U32 R0, RZ, RZ, R55 ;  /* 0x000000ffff007224 */ /* 0x002fca00078e0037 */
[----:B------:R1:W-:Y:S04]  /*1c8c0*/  STL [R1+0xd90], R0 ;  /* 0x000d900001007387 */ /* 0x0003e80000100800 */
[----:B------:R-:W2:Y:S04]  /*1c8d0*/  LDL.LU.64 R36, [R1+0xdf0] ;  /* 0x000df00001247983 */ /* 0x000ea80000300a00 */
[----:B------:R-:W4:Y:S01]  /*1c8e0*/  LDL.LU.64 R38, [R1+0xdf8] ;  /* 0x000df80001267983 */ /* 0x000f220000300a00 */
        /* <DEDUP_REMOVED lines=16> */
[----:B------:R1:W-:Y:S04]  /*1c9f0*/  STL [R1+0xdb0], R0 ;  /* 0x000db00001007387 */ /* 0x0003e80000100800 */
[----:B------:R-:W5:Y:S01]  /*1ca00*/  LDL.LU.64 R58, [R1+0xe28] ;  /* 0x000e2800013a7983 */ /* 0x000f620000300a00 */
[----:B-1----:R-:W-:-:S05]  /*1ca10*/  IMAD.MOV.U32 R0, RZ, RZ, R65 ;  /* 0x000000ffff007224 */ /* 0x002fca00078e0041 */
[----:B------:R1:W-:Y:S04]  /*1ca20*/  STL [R1+0xdb8], R0 ;  /* 0x000db80001007387 */ /* 0x0003e80000100800 */
[----:B---3--:R3:W-:Y:S01]  /*1ca30*/  STL [R1+0xdc4], R66 ;  /* 0x000dc44201007387 */ /* 0x0087e20000100800 */
[----:B-1----:R-:W-:-:S03]  /*1ca40*/  MOV R0, R67 ;  /* 0x0000004300007202 */ /* 0x002fc60000000f00 */
[----:B------:R-:W-:Y:S04]  /*1ca50*/  STL [R1+0xdcc], R182 ;  /* 0x000dccb601007387 */ /* 0x000fe80000100800 */
[----:B------:R2:W-:Y:S04]  /*1ca60*/  STL [R1+0xdc0], R0 ;  /* 0x000dc00001007387 */ /* 0x0005e80000100800 */
[----:B------:R-:W5:Y:S04]  /*1ca70*/  LDL.LU.64 R60, [R1+0xe30] ;  /* 0x000e3000013c7983 */ /* 0x000f680000300a00 */
[----:B------:R-:W-:Y:S04]  /*1ca80*/  STL [R1+0xdc8], R183 ;  /* 0x000dc8b701007387 */ /* 0x000fe80000100800 */
[----:B------:R-:W-:Y:S04]  /*1ca90*/  STL [R1+0xdd4], R176 ;  /* 0x000dd4b001007387 */ /* 0x000fe80000100800 */
[----:B------:R-:W-:Y:S04]  /*1caa0*/  STL [R1+0xdd0], R177 ;  /* 0x000dd0b101007387 */ /* 0x000fe80000100800 */
[----:B------:R-:W5:Y:S04]  /*1cab0*/  LDL.LU.64 R62, [R1+0xe38] ;  /* 0x000e3800013e7983 */ /* 0x000f680000300a00 */
[----:B------:R-:W-:Y:S04]  /*1cac0*/  STL [R1+0xddc], R178 ;  /* 0x000ddcb201007387 */ /* 0x000fe80000100800 */
[----:B------:R-:W-:Y:S04]  /*1cad0*/  STL [R1+0xdd8], R179 ;  /* 0x000dd8b301007387 */ /* 0x000fe80000100800 */
[----:B------:R-:W5:Y:S04]  /*1cae0*/  LDL.LU.64 R64, [R1+0xe40] ;  /* 0x000e400001407983 */ /* 0x000f680000300a00 */
[----:B------:R-:W-:Y:S04]  /*1caf0*/  STL [R1+0xde4], R180 ;  /* 0x000de4b401007387 */ /* 0x000fe80000100800 */
[----:B------:R-:W-:Y:S04]  /*1cb00*/  STL [R1+0xde0], R181 ;  /* 0x000de0b501007387 */ /* 0x000fe80000100800 */
[----:B---3--:R-:W3:Y:S01]  /*1cb10*/  LDL.LU.64 R66, [R1+0xe48] ;  /* 0x000e480001427983 */ /* 0x008ee20000300a00 */
[----:B--2---:R-:W-:-:S03]  /*1cb20*/  IMAD.MOV.U32 R0, RZ, RZ, R37 ;  /* 0x000000ffff007224 */ /* 0x004fc600078e0025 */
[----:B------:R-:W-:Y:S04]  /*1cb30*/  STL [R1+0xdec], R36 ;  /* 0x000dec2401007387 */ /* 0x000fe80000100800 */
[----:B----4-:R-:W-:Y:S04]  /*1cb40*/  STL [R1+0xdf4], R38 ;  /* 0x000df42601007387 */ /* 0x010fe80000100800 */
[----:B------:R1:W-:Y:S02]  /*1cb50*/  STL [R1+0xde8], R0 ;  /* 0x000de80001007387 */ /* 0x0003e40000100800 */
[----:B-1----:R-:W-:-:S02]  /*1cb60*/  IMAD.MOV.U32 R0, RZ, RZ, R39 ;  /* 0x000000ffff007224 */ /* 0x002fc400078e0027 */
        /* <DEDUP_REMOVED lines=72> */
[----:B-1----:R-:W-:-:S05]  /*1cff0*/  MOV R0, R57 ;  /* 0x0000003900007202 */ /* 0x002fca0000000f00 */
        /* <DEDUP_REMOVED lines=13> */
[----:B-1----:R-:W-:-:S03]  /*1d0d0*/  MOV R0, R63 ;  /* 0x0000003f00007202 */ /* 0x002fc60000000f00 */
[----:B------:R-:W-:Y:S04]  /*1d0e0*/  STL [R1+0xebc], R64 ;  /* 0x000ebc4001007387 */ /* 0x000fe80000100800 */
[----:B------:R1:W-:Y:S04]  /*1d0f0*/  STL [R1+0xeb0], R0 ;  /* 0x000eb00001007387 */ /* 0x0003e80000100800 */
[----:B------:R-:W5:Y:S01]  /*1d100*/  LDL.LU.64 R58, [R1+0xf28] ;  /* 0x000f2800013a7983 */ /* 0x000f620000300a00 */
[----:B-1----:R-:W-:-:S05]  /*1d110*/  IMAD.MOV.U32 R0, RZ, RZ, R65 ;  /* 0x000000ffff007224 */ /* 0x002fca00078e0041 */
[----:B------:R1:W-:Y:S04]  /*1d120*/  STL [R1+0xeb8], R0 ;  /* 0x000eb80001007387 */ /* 0x0003e80000100800 */
[----:B---3--:R3:W-:Y:S01]  /*1d130*/  STL [R1+0xec4], R66 ;  /* 0x000ec44201007387 */ /* 0x0087e20000100800 */
[----:B-1----:R-:W-:-:S03]  /*1d140*/  IMAD.MOV.U32 R0, RZ, RZ, R67 ;  /* 0x000000ffff007224 */ /* 0x002fc600078e0043 */
        /* <DEDUP_REMOVED lines=13> */
[----:B--2---:R-:W-:-:S03]  /*1d220*/  MOV R0, R37 ;  /* 0x0000002500007202 */ /* 0x004fc60000000f00 */
        /* <DEDUP_REMOVED lines=27> */
[----:B------:R3:W-:Y:S04]  /*1d3e0*/  STL [R1+0xf2c], R60 ;  /* 0x000f2c3c01007387 */ /* 0x0007e80000100800 */
[----:B------:R-:W5:Y:S01]  /*1d3f0*/  LDL.LU.64 R52, [R1+0xf90] ;  /* 0x000f900001347983 */ /* 0x000f620000300a00 */
[----:B-1----:R-:W-:-:S03]  /*1d400*/  IMAD.MOV.U32 R0, RZ, RZ, R61 ;  /* 0x000000ffff007224 */ /* 0x002fc600078e003d */
[----:B------:R-:W5:Y:S04]  /*1d410*/  LDL.LU.64 R58, [R1+0xf98] ;  /* 0x000f9800013a7983 */ /* 0x000f680000300a00 */
[----:B------:R1:W-:Y:S04]  /*1d420*/  STL [R1+0xf28], R0 ;  /* 0x000f280001007387 */ /* 0x0003e80000100800 */
[----:B------:R1:W-:Y:S04]  /*1d430*/  STL [R1+0xf34], R62 ;  /* 0x000f343e01007387 */ /* 0x0003e80000100800 */
[----:B---3--:R-:W3:Y:S01]  /*1d440*/  LDL.LU.64 R60, [R1+0xfa0] ;  /* 0x000fa000013c7983 */ /* 0x008ee20000300a00 */
[----:B-1----:R-:W-:-:S05]  /*1d450*/  MOV R0, R63 ;  /* 0x0000003f00007202 */ /* 0x002fca0000000f00 */
[----:B------:R1:W-:Y:S04]  /*1d460*/  STL [R1+0xf30], R0 ;  /* 0x000f300001007387 */ /* 0x0003e80000100800 */
[----:B------:R-:W-:Y:S04]  /*1d470*/  STL [R1+0xf3c], R64 ;  /* 0x000f3c4001007387 */ /* 0x000fe80000100800 */
[----:B------:R-:W3:Y:S01]  /*1d480*/  LDL.LU.64 R62, [R1+0xfa8] ;  /* 0x000fa800013e7983 */ /* 0x000ee20000300a00 */
[----:B-1----:R-:W-:-:S05]  /*1d490*/  IMAD.MOV.U32 R0, RZ, RZ, R65 ;  /* 0x000000ffff007224 */ /* 0x002fca00078e0041 */
[----:B------:R1:W-:Y:S04]  /*1d4a0*/  STL [R1+0xf38], R0 ;  /* 0x000f380001007387 */ /* 0x0003e80000100800 */
[----:B------:R1:W-:Y:S02]  /*1d4b0*/  STL [R1+0xf44], R66 ;  /* 0x000f444201007387 */ /* 0x0003e40000100800 */
[----:B-1----:R-:W-:Y:S02]  /*1d4c0*/  IMAD.MOV.U32 R0, RZ, RZ, R67 ;  /* 0x000000ffff007224 */ /* 0x002fe400078e0043 */
[----:B------:R-:W3:Y:S04]  /*1d4d0*/  LDL.LU.64 R66, [R1+0xfb0] ;  /* 0x000fb00001427983 */ /* 0x000ee80000300a00 */
[----:B------:R2:W-:Y:S04]  /*1d4e0*/  STL [R1+0xf40], R0 ;  /* 0x000f400001007387 */ /* 0x0005e80000100800 */
[----:B------:R-:W-:Y:S04]  /*1d4f0*/  STL [R1+0xf4c], R234 ;  /* 0x000f4cea01007387 */ /* 0x000fe80000100800 */
[----:B------:R-:W-:Y:S04]  /*1d500*/  STL [R1+0xf48], R235 ;  /* 0x000f48eb01007387 */ /* 0x000fe80000100800 */
[----:B------:R-:W3:Y:S04]  /*1d510*/  LDL.LU.64 R64, [R1+0xfb8] ;  /* 0x000fb80001407983 */ /* 0x000ee80000300a00 */
[----:B------:R-:W-:Y:S04]  /*1d520*/  STL [R1+0xf54], R228 ;  /* 0x000f54e401007387 */ /* 0x000fe80000100800 */
[----:B------:R-:W-:Y:S04]  /*1d530*/  STL [R1+0xf50], R229 ;  /* 0x000f50e501007387 */ /* 0x000fe80000100800 */
[----:B------:R-:W3:Y:S04]  /*1d540*/  LDL.LU.64 R54, [R1+0xfc0] ;  /* 0x000fc00001367983 */ /* 0x000ee80000300a00 */
[----:B------:R-:W-:Y:S04]  /*1d550*/  STL [R1+0xf5c], R230 ;  /* 0x000f5ce601007387 */ /* 0x000fe80000100800 */
[----:B------:R-:W-:Y:S04]  /*1d560*/  STL [R1+0xf58], R231 ;  /* 0x000f58e701007387 */ /* 0x000fe80000100800 */
[----:B------:R-:W3:Y:S04]  /*1d570*/  LDL.LU.64 R56, [R1+0xfc8] ;  /* 0x000fc80001387983 */ /* 0x000ee80000300a00 */
[----:B------:R-:W-:Y:S04]  /*1d580*/  STL [R1+0xf64], R232 ;  /* 0x000f64e801007387 */ /* 0x000fe80000100800 */
[----:B------:R-:W-:Y:S01]  /*1d590*/  STL [R1+0xf60], R233 ;  /* 0x000f60e901007387 */ /* 0x000fe20000100800 */
        /* <DEDUP_REMOVED lines=15> */
[----:B------:R1:W-:Y:S02]  /*1d690*/  STL [R1+0xf88], R0 ;  /* 0x000f880001007387 */ /* 0x0003e40000100800 */
[----:B-1----:R-:W-:Y:S02]  /*1d6a0*/  IMAD.MOV.U32 R0, RZ, RZ, R59 ;  /* 0x000000ffff007224 */ /* 0x002fe400078e003b */
[----:B------:R-:W2:Y:S04]  /*1d6b0*/  LDL.LU.64 R58, [R1+0xff0] ;  /* 0x000ff000013a7983 */ /* 0x000ea80000300a00 */
[----:B------:R1:W-:Y:S04]  /*1d6c0*/  STL [R1+0xf90], R0 ;  /* 0x000f900001007387 */ /* 0x0003e80000100800 */
[----:B---3--:R3:W-:Y:S01]  /*1d6d0*/  STL [R1+0xf9c], R60 ;  /* 0x000f9c3c01007387 */ /* 0x0087e20000100800 */
[----:B-1----:R-:W-:-:S03]  /*1d6e0*/  MOV R0, R61 ;  /* 0x0000003d00007202 */ /* 0x002fc60000000f00 */
[----:B---3--:R-:W3:Y:S04]  /*1d6f0*/  LDL.LU.64 R60, [R1+0xff8] ;  /* 0x000ff800013c7983 */ /* 0x008ee80000300a00 */
[----:B------:R1:W-:Y:S04]  /*1d700*/  STL [R1+0xf98], R0 ;  /* 0x000f980001007387 */ /* 0x0003e80000100800 */
[----:B------:R4:W-:Y:S01]  /*1d710*/  STL [R1+0xfa4], R62 ;  /* 0x000fa43e01007387 */ /* 0x0009e20000100800 */
[----:B-1----:R-:W-:-:S03]  /*1d720*/  IMAD.MOV.U32 R0, RZ, RZ, R63 ;  /* 0x000000ffff007224 */ /* 0x002fc600078e003f */
[----:B----4-:R-:W4:Y:S04]  /*1d730*/  LDL.LU.64 R62, [R1+0x1000] ;  /* 0x00100000013e7983 */ /* 0x010f280000300a00 */
[----:B------:R1:W-:Y:S04]  /*1d740*/  STL [R1+0xfa0], R0 ;  /* 0x000fa00001007387 */ /* 0x0003e80000100800 */
[----:B------:R5:W-:Y:S01]  /*1d750*/  STL [R1+0xfac], R66 ;  /* 0x000fac4201007387 */ /* 0x000be20000100800 */
[----:B-1----:R-:W-:-:S03]  /*1d760*/  IMAD.MOV.U32 R0, RZ, RZ, R67 ;  /* 0x000000ffff007224 */ /* 0x002fc600078e0043 */
[----:B-----5:R-:W5:Y:S04]  /*1d770*/  LDL.LU.64 R66, [R1+0x1008] ;  /* 0x0010080001427983 */ /* 0x020f680000300a00 */
[----:B------:R1:W-:Y:S04]  /*1d780*/  STL [R1+0xfa8], R0 ;  /* 0x000fa80001007387 */ /* 0x0003e80000100800 */
[----:B------:R1:W-:Y:S02]  /*1d790*/  STL [R1+0xfb4], R64 ;  /* 0x000fb44001007387 */ /* 0x0003e40000100800 */
[----:B-1----:R-:W-:-:S02]  /*1d7a0*/  MOV R0, R65 ;  /* 0x0000004100007202 */ /* 0x002fc40000000f00 */
[----:B------:R-:W5:Y:S04]  /*1d7b0*/  LDL.LU.64 R64, [R1+0x1010] ;  /* 0x0010100001407983 */ /* 0x000f680000300a00 */
[----:B------:R1:W-:Y:S04]  /*1d7c0*/  STL [R1+0xfb0], R0 ;  /* 0x000fb00001007387 */ /* 0x0003e80000100800 */
[----:B------:R-:W-:Y:S04]  /*1d7d0*/  STL [R1+0xfbc], R54 ;  /* 0x000fbc3601007387 */ /* 0x000fe80000100800 */
[----:B------:R-:W5:Y:S01]  /*1d7e0*/  LDL.LU.64 R42, [R1+0x1018] ;  /* 0x00101800012a7983 */ /* 0x000f620000300a00 */
[----:B-1----:R-:W-:-:S05]  /*1d7f0*/  IMAD.MOV.U32 R0, RZ, RZ, R55 ;  /* 0x000000ffff007224 */ /* 0x002fca00078e0037 */
[----:B------:R1:W-:Y:S04]  /*1d800*/  STL [R1+0xfb8], R0 ;  /* 0x000fb80001007387 */ /* 0x0003e80000100800 */
[----:B------:R1:W-:Y:S04]  /*1d810*/  STL [R1+0xfc4], R56 ;  /* 0x000fc43801007387 */ /* 0x0003e80000100800 */
[----:B------:R-:W5:Y:S01]  /*1d820*/  LDL.LU.64 R52, [R1+0x1020] ;  /* 0x0010200001347983 */ /* 0x000f620000300a00 */
[----:B-1----:R-:W-:-:S05]  /*1d830*/  IMAD.MOV.U32 R0, RZ, RZ, R57 ;  /* 0x000000ffff007224 */ /* 0x002fca00078e0039 */
[----:B------:R1:W-:Y:S04]  /*1d840*/  STL [R1+0xfc0], R0 ;  /* 0x000fc00001007387 */ /* 0x0003e80000100800 */
        /* <DEDUP_REMOVED lines=28> */
[----:B------:R1:W-:Y:S04]  /*1da10*/  STL [R1+0x100c], R64 ;  /* 0x00100c4001007387 */ /* 0x0003e80000100800 */
[----:B------:R-:W5:Y:S01]  /*1da20*/  LDL.LU.64 R40, [R1+0x1068] ;  /* 0x0010680001287983 */ /* 0x000f620000300a00 */
[----:B-1----:R-:W-:-:S05]  /*1da30*/  IMAD.MOV.U32 R0, RZ, RZ, R65 ;  /* 0x000000ffff007224 */ /* 0x002fca00078e0041 */
        /* <DEDUP_REMOVED lines=61> */
[----:B------:R-:W5:Y:S04]  /*1de10*/  LDL.LU.64 R54, [R1+0x10e0] ;  /* 0x0010e00001367983 */ /* 0x000f680000300a00 */
[----:B------:R-:W5:Y:S01]  /*1de20*/  LDL.LU.64 R36, [R1+0x10e8] ;  /* 0x0010e80001247983 */ /* 0x000f620000300a00 */
[----:B-1----:R-:W-:-:S05]  /*1de30*/  IMAD.MOV.U32 R0, RZ, RZ, R39 ;  /* 0x000000ffff007224 */ /* 0x002fca00078e0027 */
[----:B------:R1:W-:Y:S04]  /*1de40*/  STL [R1+0x1088], R0 ;  /* 0x0010880001007387 */ /* 0x0003e80000100800 */
[----:B------:R1:W-:Y:S02]  /*1de50*/  STL [R1+0x1094], R56 ;  /* 0x0010943801007387 */ /* 0x0003e40000100800 */
[----:B-1----:R-:W-:Y:S02]  /*1de60*/  MOV R0, R57 ;  /* 0x0000003900007202 */ /* 0x002fe40000000f00 */
[----:B------:R-:W5:Y:S04]  /*1de70*/  LDL.LU.64 R56, [R1+0x10f0] ;  /* 0x0010f00001387983 */ /* 0x000f680000300a00 */
[----:B------:R2:W-:Y:S02]  /*1de80*/  STL [R1+0x1090], R0 ;  /* 0x0010900001007387 */ /* 0x0005e40000100800 */
[----:B--2---:R-:W-:-:S02]  /*1de90*/  IMAD.MOV.U32 R0, RZ, RZ, R59 ;  /* 0x000000ffff007224 */ /* 0x004fc400078e003b */
[----:B------:R1:W-:Y:S04]  /*1dea0*/  STL [R1+0x109c], R58 ;  /* 0x00109c3a01007387 */ /* 0x0003e80000100800 */
[----:B-1----:R-:W2:Y:S04]  /*1deb0*/  LDL.LU.64 R58, [R1+0x10f8] ;  /* 0x0010f800013a7983 */ /* 0x002ea80000300a00 */
[----:B------:R1:W-:Y:S04]  /*1dec0*/  STL [R1+0x1098], R0 ;  /* 0x0010980001007387 */ /* 0x0003e80000100800 */
[----:B---3--:R3:W-:Y:S04]  /*1ded0*/  STL [R1+0x10a4], R60 ;  /* 0x0010a43c01007387 */ /* 0x0087e80000100800 */
[----:B------:R-:W2:Y:S01]  /*1dee0*/  LDL.LU.64 R38, [R1+0x1100] ;  /* 0x0011000001267983 */ /* 0x000ea20000300a00 */
[----:B-1----:R-:W-:-:S03]  /*1def0*/  IMAD.MOV.U32 R0, RZ, RZ, R61 ;  /* 0x000000ffff007224 */ /* 0x002fc600078e003d */
[----:B----4-:R-:W-:Y:S04]  /*1df00*/  STL [R1+0x10ac], R62 ;  /* 0x0010ac3e01007387 */ /* 0x010fe80000100800 */
[----:B------:R1:W-:Y:S04]  /*1df10*/  STL [R1+0x10a0], R0 ;  /* 0x0010a00001007387 */ /* 0x0003e80000100800 */
[----:B---3--:R-:W3:Y:S01]  /*1df20*/  LDL.LU.64 R60, [R1+0x1108] ;  /* 0x00110800013c7983 */ /* 0x008ee20000300a00 */
[----:B-1----:R-:W-:-:S03]  /*1df30*/  MOV R0, R63 ;  /* 0x0000003f00007202 */ /* 0x002fc60000000f00 */
[----:B-----5:R-:W-:Y:S04]  /*1df40*/  STL [R1+0x10b4], R66 ;  /* 0x0010b44201007387 */ /* 0x020fe80000100800 */
[----:B------:R1:W-:Y:S04]  /*1df50*/  STL [R1+0x10a8], R0 ;  /* 0x0010a80001007387 */ /* 0x0003e80000100800 */
[----:B------:R-:W4:Y:S01]  /*1df60*/  LDL.LU.64 R62, [R1+0x1110] ;  /* 0x00111000013e7983 */ /* 0x000f220000300a00 */
[----:B-1----:R-:W-:-:S03]  /*1df70*/  IMAD.MOV.U32 R0, RZ, RZ, R67 ;  /* 0x000000ffff007224 */ /* 0x002fc600078e0043 */
[----:B------:R-:W4:Y:S04]  /*1df80*/  LDL.LU.64 R66, [R1+0x1118] ;  /* 0x0011180001427983 */ /* 0x000f280000300a00 */
[----:B------:R1:W-:Y:S04]  /*1df90*/  STL [R1+0x10b0], R0 ;  /* 0x0010b00001007387 */ /* 0x0003e80000100800 */
[----:B------:R1:W-:Y:S02]  /*1dfa0*/  STL [R1+0x10bc], R40 ;  /* 0x0010bc2801007387 */ /* 0x0003e40000100800 */
[----:B-1----:R-:W-:-:S02]  /*1dfb0*/  IMAD.MOV.U32 R0, RZ, RZ, R41 ;  /* 0x000000ffff007224 */ /* 0x002fc400078e0029 */
[----:B------:R-:W4:Y:S04]  /*1dfc0*/  LDL.LU.64 R40, [R1+0x1120] ;  /* 0x0011200001287983 */ /* 0x000f280000300a00 */
[----:B------:R1:W-:Y:S04]  /*1dfd0*/  STL [R1+0x10b8], R0 ;  /* 0x0010b80001007387 */ /* 0x0003e80000100800 */
[----:B------:R1:W-:Y:S02]  /*1dfe0*/  STL [R1+0x10c4], R64 ;  /* 0x0010c44001007387 */ /* 0x0003e40000100800 */
[----:B-1----:R-:W-:-:S02]  /*1dff0*/  MOV R0, R65 ;  /* 0x0000004100007202 */ /* 0x002fc40000000f00 */
[----:B------:R-:W4:Y:S04]  /*1e000*/  LDL.LU.64 R64, [R1+0x1128] ;  /* 0x0011280001407983 */ /* 0x000f280000300a00 */
[----:B------:R1:W-:Y:S04]  /*1e010*/  STL [R1+0x10c0], R0 ;  /* 0x0010c00001007387 */ /* 0x0003e80000100800 */
[----:B------:R1:W-:Y:S02]  /*1e020*/  STL [R1+0x10cc], R42 ;  /* 0x0010cc2a01007387 */ /* 0x0003e40000100800 */
[----:B-1----:R-:W-:-:S02]  /*1e030*/  IMAD.MOV.U32 R0, RZ, RZ, R43 ;  /* 0x000000ffff007224 */ /* 0x002fc400078e002b */
        /* <DEDUP_REMOVED lines=8> */
[----:B------:R-:W-:Y:S04]  /*1e0c0*/  STL [R1+0x10e4], R36 ;  /* 0x0010e42401007387 */ /* 0x000fe80000100800 */
[----:B------:R1:W-:Y:S04]  /*1e0d0*/  STL [R1+0x10d8], R0 ;  /* 0x0010d80001007387 */ /* 0x0003e80000100800 */
[----:B------:R-:W4:Y:S01]  /*1e0e0*/  LDL.LU.64 R54, [R1+0x1140] ;  /* 0x0011400001367983 */ /* 0x000f220000300a00 */
[----:B-1----:R-:W-:-:S03]  /*1e0f0*/  IMAD.MOV.U32 R0, RZ, RZ, R37 ;  /* 0x000000ffff007224 */ /* 0x002fc600078e0025 */
[----:B------:R-:W-:Y:S04]  /*1e100*/  STL [R1+0x10ec], R56 ;  /* 0x0010ec3801007387 */ /* 0x000fe80000100800 */
[----:B------:R1:W-:Y:S02]  /*1e110*/  STL [R1+0x10e0], R0 ;  /* 0x0010e00001007387 */ /* 0x0003e40000100800 */
[----:B-1----:R-:W-:Y:S02]  /*1e120*/  IMAD.MOV.U32 R0, RZ, RZ, R57 ;  /* 0x000000ffff007224 */ /* 0x002fe400078e0039 */
[----:B------:R-:W4:Y:S04]  /*1e130*/  LDL.LU.64 R56, [R1+0x1148] ;  /* 0x0011480001387983 */ /* 0x000f280000300a00 */
[----:B------:R2:W-:Y:S02]  /*1e140*/  STL [R1+0x10e8], R0 ;  /* 0x0010e80001007387 */ /* 0x0005e40000100800 */
[----:B--2---:R-:W-:-:S02]  /*1e150*/  MOV R0, R59 ;  /* 0x0000003b00007202 */ /* 0x004fc40000000f00 */
[----:B------:R1:W-:Y:S04]  /*1e160*/  STL [R1+0x10f4], R58 ;  /* 0x0010f43a01007387 */ /* 0x0003e80000100800 */
[----:B------:R-:W-:Y:S04]  /*1e170*/  STL [R1+0x10fc], R38 ;  /* 0x0010fc2601007387 */ /* 0x000fe80000100800 */
[----:B------:R2:W-:Y:S04]  /*1e180*/  STL [R1+0x10f0], R0 ;  /* 0x0010f00001007387 */ /* 0x0005e80000100800 */
[----:B-1----:R-:W5:Y:S01]  /*1e190*/  LDL.LU.64 R58, [R1+0x1150] ;  /* 0x00115000013a7983 */ /* 0x002f620000300a00 */
[----:B--2---:R-:W-:-:S03]  /*1e1a0*/  IMAD.MOV.U32 R0, RZ, RZ, R39 ;  /* 0x000000ffff007224 */ /* 0x004fc600078e0027 */
[----:B---3--:R-:W-:Y:S04]  /*1e1b0*/  STL [R1+0x1104], R60 ;  /* 0x0011043c01007387 */ /* 0x008fe80000100800 */
[----:B------:R1:W-:Y:S02]  /*1e1c0*/  STL [R1+0x10f8], R0 ;  /* 0x0010f80001007387 */ /* 0x0003e40000100800 */
[----:B-1----:R-:W-:Y:S02]  /*1e1d0*/  IMAD.MOV.U32 R0, RZ, RZ, R61 ;  /* 0x000000ffff007224 */ /* 0x002fe400078e003d */
[----:B------:R-:W2:Y:S04]  /*1e1e0*/  LDL.LU.64 R60, [R1+0x1158] ;  /* 0x00115800013c7983 */ /* 0x000ea80000300a00 */
[----:B------:R1:W-:Y:S04]  /*1e1f0*/  STL [R1+0x1100], R0 ;  /* 0x0011000001007387 */ /* 0x0003e80000100800 */
[----:B----4-:R3:W-:Y:S01]  /*1e200*/  STL [R1+0x110c], R62 ;  /* 0x00110c3e01007387 */ /* 0x0107e20000100800 */
[----:B-1----:R-:W-:-:S03]  /*1e210*/  MOV R0, R63 ;  /* 0x0000003f00007202 */ /* 0x002fc60000000f00 */
[----:B------:R-:W-:Y:S04]  /*1e220*/  STL [R1+0x1114], R66 ;  /* 0x0011144201007387 */ /* 0x000fe80000100800 */
[----:B------:R1:W-:Y:S04]  /*1e230*/  STL [R1+0x1108], R0 ;  /* 0x0011080001007387 */ /* 0x0003e80000100800 */
[----:B---3--:R-:W3:Y:S01]  /*1e240*/  LDL.LU.64 R62, [R1+0x1160] ;  /* 0x00116000013e7983 */ /* 0x008ee20000300a00 */
[----:B-1----:R-:W-:-:S03]  /*1e250*/  IMAD.MOV.U32 R0, RZ, RZ, R67 ;  /* 0x000000ffff007224 */ /* 0x002fc600078e0043 */
[----:B------:R-:W-:Y:S04]  /*1e260*/  STL [R1+0x111c], R40 ;  /* 0x00111c2801007387 */ /* 0x000fe80000100800 */
[----:B------:R1:W-:Y:S04]  /*1e270*/  STL [R1+0x1110], R0 ;  /* 0x0011100001007387 */ /* 0x0003e80000100800 */
[----:B------:R-:W4:Y:S01]  /*1e280*/  LDL.LU.64 R66, [R1+0x1168] ;  /* 0x0011680001427983 */ /* 0x000f220000300a00 */
[----:B-1----:R-:W-:-:S03]  /*1e290*/  IMAD.MOV.U32 R0, RZ, RZ, R41 ;  /* 0x000000ffff007224 */ /* 0x002fc600078e0029 */
[----:B------:R-:W-:Y:S04]  /*1e2a0*/  STL [R1+0x1124], R64 ;  /* 0x0011244001007387 */ /* 0x000fe80000100800 */
[----:B------:R1:W-:Y:S02]  /*1e2b0*/  STL [R1+0x1118], R0 ;  /* 0x0011180001007387 */ /* 0x0003e40000100800 */
[----:B-1----:R-:W-:Y:S02]  /*1e2c0*/  MOV R0, R65 ;  /* 0x0000004100007202 */ /* 0x002fe40000000f00 */
[----:B------:R-:W4:Y:S04]  /*1e2d0*/  LDL.LU.64 R64, [R1+0x1170] ;  /* 0x0011700001407983 */ /* 0x000f280000300a00 */
[----:B------:R1:W-:Y:S04]  /*1e2e0*/  STL [R1+0x1120], R0 ;  /* 0x0011200001007387 */ /* 0x0003e80000100800 */
[----:B------:R-:W-:Y:S04]  /*1e2f0*/  STL [R1+0x112c], R42 ;  /* 0x00112c2a01007387 */ /* 0x000fe80000100800 */
[----:B------:R-:W4:Y:S01]  /*1e300*/  LDL.LU.64 R30, [R1+0x1178] ;  /* 0x00117800011e7983 */ /* 0x000f220000300a00 */
[----:B-1----:R-:W-:-:S03]  /*1e310*/  IMAD.MOV.U32 R0, RZ, RZ, R43 ;  /* 0x000000ffff007224 */ /* 0x002fc600078e002b */
[----:B------:R-:W-:Y:S04]  /*1e320*/  STL [R1+0x1134], R52 ;  /* 0x0011343401007387 */ /* 0x000fe80000100800 */
[----:B------:R1:W-:Y:S04]  /*1e330*/  STL [R1+0x1128], R0 ;  /* 0x0011280001007387 */ /* 0x0003e80000100800 */
[----:B------:R-:W4:Y:S04]  /*1e340*/  LDL.LU.64 R32, [R1+0x1180] ;  /* 0x0011800001207983 */ /* 0x000f280000300a00 */
[----:B------:R-:W4:Y:S01]  /*1e350*/  LDL.LU.64 R34, [R1+0x1188] ;  /* 0x0011880001227983 */ /* 0x000f220000300a00 */
[----:B-1----:R-:W-:-:S05]  /*1e360*/  IMAD.MOV.U32 R0, RZ, RZ, R53 ;  /* 0x000000ffff007224 */ /* 0x002fca00078e0035 */
[----:B------:R1:W-:Y:S04]  /*1e370*/  STL [R1+0x1130], R0 ;  /* 0x0011300001007387 */ /* 0x0003e80000100800 */
[----:B------:R-:W-:Y:S04]  /*1e380*/  STL [R1+0x113c], R54 ;  /* 0x00113c3601007387 */ /* 0x000fe80000100800 */
[----:B------:R-:W4:Y:S01]  /*1e390*/  LDL.LU.64 R36, [R1+0x1190] ;  /* 0x0011900001247983 */ /* 0x000f220000300a00 */
[----:B-1----:R-:W-:-:S03]  /*1e3a0*/  MOV R0, R55 ;  /* 0x0000003700007202 */ /* 0x002fc60000000f00 */
[----:B------:R-:W4:Y:S04]  /*1e3b0*/  LDL.LU.64 R38, [R1+0x1198] ;  /* 0x0011980001267983 */ /* 0x000f280000300a00 */
[----:B------:R1:W-:Y:S04]  /*1e3c0*/  STL [R1+0x1138], R0 ;  /* 0x0011380001007387 */ /* 0x0003e80000100800 */
[----:B------:R-:W-:Y:S04]  /*1e3d0*/  STL [R1+0x1144], R56 ;  /* 0x0011443801007387 */ /* 0x000fe80000100800 */
[----:B------:R-:W4:Y:S01]  /*1e3e0*/  LDL.LU.64 R40, [R1+0x11a0] ;  /* 0x0011a00001287983 */ /* 0x000f220000300a00 */
[----:B-1----:R-:W-:-:S03]  /*1e3f0*/  IMAD.MOV.U32 R0, RZ, RZ, R57 ;  /* 0x000000ffff007224 */ /* 0x002fc600078e0039 */
[----:B------:R-:W4:Y:S04]  /*1e400*/  LDL.LU.64 R42, [R1+0x11a8] ;  /* 0x0011a800012a7983 */ /* 0x000f280000300a00 */
[----:B------:R1:W-:Y:S04]  /*1e410*/  STL [R1+0x1140], R0 ;  /* 0x0011400001007387 */ /* 0x0003e80000100800 */
[----:B-----5:R-:W-:Y:S04]  /*1e420*/  STL [R1+0x114c], R58 ;  /* 0x00114c3a01007387 */ /* 0x020fe80000100800 */
[----:B------:R-:W5:Y:S01]  /*1e430*/  LDL.LU.64 R52, [R1+0x11b0] ;  /* 0x0011b00001347983 */ /* 0x000f620000300a00 */
[----:B-1----:R-:W-:-:S03]  /*1e440*/  IMAD.MOV.U32 R0, RZ, RZ, R59 ;  /* 0x000000ffff007224 */ /* 0x002fc600078e003b */
[----:B------:R-:W5:Y:S04]  /*1e450*/  LDL.LU.64 R54, [R1+0x11b8] ;  /* 0x0011b80001367983 */ /* 0x000f680000300a00 */
[----:B------:R1:W-:Y:S04]  /*1e460*/  STL [R1+0x1148], R0 ;  /* 0x0011480001007387 */ /* 0x0003e80000100800 */
[----:B--2---:R-:W-:Y:S01]  /*1e470*/  STL [R1+0x1154], R60 ;  /* 0x0011543c01007387 */ /* 0x004fe20000100800 */
[----:B-1----:R-:W-:-:S03]  /*1e480*/  MOV R0, R61 ;  /* 0x0000003d00007202 */ /* 0x002fc60000000f00 */
[----:B------:R-:W2:Y:S04]  /*1e490*/  LDL.LU.64 R56, [R1+0x11c0] ;  /* 0x0011c00001387983 */ /* 0x000ea80000300a00 */
[----:B------:R-:W2:Y:S04]  /*1e4a0*/  LDL.LU.64 R58, [R1+0x11c8] ;  /* 0x0011c800013a7983 */ /* 0x000ea80000300a00 */
[----:B------:R3:W-:Y:S02]  /*1e4b0*/  STL [R1+0x1150], R0 ;  /* 0x0011500001007387 */ /* 0x0007e40000100800 */
[----:B---3--:R-:W-:-:S02]  /*1e4c0*/  IMAD.MOV.U32 R0, RZ, RZ, R63 ;  /* 0x000000ffff007224 */ /* 0x008fc400078e003f */
[----:B------:R-:W-:Y:S04]  /*1e4d0*/  STL [R1+0x115c], R62 ;  /* 0x00115c3e01007387 */ /* 0x000fe80000100800 */
[----:B------:R-:W3:Y:S04]  /*1e4e0*/  LDL.LU.64 R60, [R1+0x11d0] ;  /* 0x0011d000013c7983 */ /* 0x000ee80000300a00 */
[----:B----4-:R-:W-:Y:S04]  /*1e4f0*/  STL [R1+0x1164], R66 ;  /* 0x0011644201007387 */ /* 0x010fe80000100800 */
[----:B------:R1:W-:Y:S02]  /*1e500*/  STL [R1+0x1158], R0 ;  /* 0x0011580001007387 */ /* 0x0003e40000100800 */
[----:B-1----:R-:W-:-:S02]  /*1e510*/  IMAD.MOV.U32 R0, RZ, RZ, R67 ;  /* 0x000000ffff007224 */ /* 0x002fc400078e0043 */
[----:B------:R-:W4:Y:S04]  /*1e520*/  LDL.LU.64 R66, [R1+0x11d8] ;  /* 0x0011d80001427983 */ /* 0x000f280000300a00 */
[----:B------:R-:W4:Y:S04]  /*1e530*/  LDL.LU.64 R62, [R1+0x11e0] ;  /* 0x0011e000013e7983 */ /* 0x000f280000300a00 */
[----:B------:R1:W-:Y:S04]  /*1e540*/  STL [R1+0x1160], R0 ;  /* 0x0011600001007387 */ /* 0x0003e80000100800 */
[----:B------:R1:W-:Y:S02]  /*1e550*/  STL [R1+0x116c], R64 ;  /* 0x00116c4001007387 */ /* 0x0003e40000100800 */
[----:B-1----:R-:W-:-:S02]  /*1e560*/  MOV R0, R65 ;  /* 0x0000004100007202 */ /* 0x002fc40000000f00 */
[----:B------:R-:W-:Y:S04]  /*1e570*/  STL [R1+0x1174], R30 ;  /* 0x0011741e01007387 */ /* 0x000fe80000100800 */
[----:B------:R1:W-:Y:S04]  /*1e580*/  STL [R1+0x1168], R0 ;  /* 0x0011680001007387 */ /* 0x0003e80000100800 */
[----:B------:R-:W4:Y:S01]  /*1e590*/  LDL.64 R64, [R1+0x1360] ;  /* 0x0013600001407983 */ /* 0x000f220000100a00 */
[----:B-1----:R-:W-:-:S03]  /*1e5a0*/  IMAD.MOV.U32 R0, RZ, RZ, R31 ;  /* 0x000000ffff007224 */ /* 0x002fc600078e001f */
        /* <DEDUP_REMOVED lines=14> */
[----:B------:R-:W-:Y:S01]  /*1e690*/  STL [R1+0x11a4], R42 ;  /* 0x0011a42a01007387 */ /* 0x000fe20000100800 */
[----:B-1----:R-:W-:-:S05]  /*1e6a0*/  MOV R0, R41 ;  /* 0x0000002900007202 */ /* 0x002fca0000000f00 */
[----:B------:R1:W-:Y:S02]  /*1e6b0*/  STL [R1+0x1198], R0 ;  /* 0x0011980001007387 */ /* 0x0003e40000100800 */
[----:B-1----:R-:W-:Y:S02]  /*1e6c0*/  IMAD.MOV.U32 R0, RZ, RZ, R43 ;  /* 0x000000ffff007224 */ /* 0x002fe400078e002b */
[----:B-----5:R-:W-:Y:S04]  /*1e6d0*/  STL [R1+0x11ac], R52 ;  /* 0x0011ac3401007387 */ /* 0x020fe80000100800 */
[----:B------:R1:W-:Y:S04]  /*1e6e0*/  STL [R1+0x11a0], R0 ;  /* 0x0011a00001007387 */ /* 0x0003e80000100800 */
[----:B------:R-:W-:Y:S01]  /*1e6f0*/  STL [R1+0x11b4], R54 ;  /* 0x0011b43601007387 */ /* 0x000fe20000100800 */
[----:B-1----:R-:W-:-:S05]  /*1e700*/  IMAD.MOV.U32 R0, RZ, RZ, R53 ;  /* 0x000000ffff007224 */ /* 0x002fca00078e0035 */
[----:B------:R1:W-:Y:S02]  /*1e710*/  STL [R1+0x11a8], R0 ;  /* 0x0011a80001007387 */ /* 0x0003e40000100800 */
[----:B-1----:R-:W-:Y:S02]  /*1e720*/  MOV R0, R55 ;  /* 0x0000003700007202 */ /* 0x002fe40000000f00 */
[----:B--2---:R-:W-:Y:S04]  /*1e730*/  STL [R1+0x11bc], R56 ;  /* 0x0011bc3801007387 */ /* 0x004fe80000100800 */
[----:B------:R1:W-:Y:S04]  /*1e740*/  STL [R1+0x11b0], R0 ;  /* 0x0011b00001007387 */ /* 0x0003e80000100800 */
[----:B------:R-:W-:Y:S01]  /*1e750*/  STL [R1+0x11c4], R58 ;  /* 0x0011c43a01007387 */ /* 0x000fe20000100800 */
[----:B-1----:R-:W-:-:S05]  /*1e760*/  IMAD.MOV.U32 R0, RZ, RZ, R57 ;  /* 0x000000ffff007224 */ /* 0x002fca00078e0039 */
[----:B------:R1:W-:Y:S04]  /*1e770*/  STL [R1+0x11b8], R0 ;  /* 0x0011b80001007387 */ /* 0x0003e80000100800 */
[----:B---3--:R-:W-:Y:S01]  /*1e780*/  STL [R1+0x11cc], R60 ;  /* 0x0011cc3c01007387 */ /* 0x008fe20000100800 */
[----:B-1----:R-:W-:-:S05]  /*1e790*/  IMAD.MOV.U32 R0, RZ, RZ, R59 ;  /* 0x000000ffff007224 */ /* 0x002fca00078e003b */
[----:B------:R1:W-:Y:S02]  /*1e7a0*/  STL [R1+0x11c0], R0 ;  /* 0x0011c00001007387 */ /* 0x0003e40000100800 */
[----:B-1----:R-:W-:-:S05]  /*1e7b0*/  MOV R0, R61 ;  /* 0x0000003d00007202 */ /* 0x002fca0000000f00 */
[----:B------:R1:W-:Y:S04]  /*1e7c0*/  STL [R1+0x11c8], R0 ;  /* 0x0011c80001007387 */ /* 0x0003e80000100800 */
[----:B----4-:R-:W-:Y:S01]  /*1e7d0*/  STL [R1+0x11d4], R66 ;  /* 0x0011d44201007387 */ /* 0x010fe20000100800 */
[----:B-1----:R-:W-:-:S03]  /*1e7e0*/  IMAD.MOV.U32 R0, RZ, RZ, R67 ;  /* 0x000000ffff007224 */ /* 0x002fc600078e0043 */
[----:B------:R-:W-:Y:S04]  /*1e7f0*/  STL [R1+0x11dc], R62 ;  /* 0x0011dc3e01007387 */ /* 0x000fe80000100800 */
[----:B------:R1:W-:Y:S02]  /*1e800*/  STL [R1+0x11d0], R0 ;  /* 0x0011d00001007387 */ /* 0x0003e40000100800 */
[----:B-1----:R-:W-:Y:S01]  /*1e810*/  MOV R0, R63 ;  /* 0x0000003f00007202 */ /* 0x002fe20000000f00 */
[----:B------:R-:W-:Y:S01]  /*1e820*/  IMAD.MOV.U32 R7, RZ, RZ, R65 ;  /* 0x000000ffff077224 */ /* 0x000fe200078e0041 */
[----:B------:R-:W-:Y:S04]  /*1e830*/  STL [R1+0x11e4], R64 ;  /* 0x0011e44001007387 */ /* 0x000fe80000100800 */
[----:B------:R1:W-:Y:S04]  /*1e840*/  STL [R1+0x11d8], R0 ;  /* 0x0011d80001007387 */ /* 0x0003e80000100800 */
[----:B------:R2:W-:Y:S04]  /*1e850*/  STL [R1+0x11e0], R7 ;  /* 0x0011e00701007387 */ /* 0x0005e80000100800 */
        /* <DEDUP_REMOVED lines=269> */
[----:B------:R-:W4:Y:S04]  /*1f930*/  S2R R252, SR_TID.X ;  /* 0x0000000000fc7919 */ /* 0x000f280000002100 */
        /* <DEDUP_REMOVED lines=21> */
[----:B----4-:R-:W-:-:S03]  /*1fa90*/  LOP3.LUT R4, R252, 0x7, RZ, 0xc0, !PT ;  /* 0x00000007fc047812 */ /* 0x010fc600078ec0ff */
[----:B------:R3:W-:Y:S01]  /*1faa0*/  STL [R1+0x274], RZ ;  /* 0x000274ff01007387 */ /* 0x0007e20000100800 */
[----:B------:R-:W-:-:S03]  /*1fab0*/  IMAD.MOV.U32 R3, RZ, RZ, 0x3f ;  /* 0x0000003fff037424 */ /* 0x000fc600078e00ff */
[----:B------:R3:W-:Y:S04]  /*1fac0*/  STL [R1+0x278], RZ ;  /* 0x000278ff01007387 */ /* 0x0007e80000100800 */
[----:B------:R3:W-:Y:S01]  /*1fad0*/  STL [R1+0x27c], RZ ;  /* 0x00027cff01007387 */ /* 0x0007e20000100800 */
[----:B-1----:R-:W-:-:S03]  /*1fae0*/  IMAD.SHL.U32 R0, R252, 0x2, RZ ;  /* 0x00000002fc007824 */ /* 0x002fc600078e00ff */
[----:B------:R3:W-:Y:S04]  /*1faf0*/  STL [R1+0x3c0], RZ ;  /* 0x0003c0ff01007387 */ /* 0x0007e80000100800 */
[----:B------:R3:W-:Y:S01]  /*1fb00*/  STL [R1+0x3c4], RZ ;  /* 0x0003c4ff01007387 */ /* 0x0007e20000100800 */
[----:B------:R-:W-:-:S03]  /*1fb10*/  IMAD R4, R4, 0x110, RZ ;  /* 0x0000011004047824 */ /* 0x000fc600078e02ff */
[----:B------:R3:W-:Y:S01]  /*1fb20*/  STL [R1+0x3c8], RZ ;  /* 0x0003c8ff01007387 */ /* 0x0007e20000100800 */
[----:B------:R-:W-:-:S03]  /*1fb30*/  IADD3 R67, R3, c[0x0][0x180], RZ ;  /* 0x0000600003437a10 */ /* 0x000fc60007ffe0ff */
[----:B------:R3:W-:Y:S01]  /*1fb40*/  STL [R1+0x3cc], RZ ;  /* 0x0003ccff01007387 */ /* 0x0007e20000100800 */
[----:B------:R-:W-:-:S03]  /*1fb50*/  LOP3.LUT R6, R252, 0x3, RZ, 0xc0, !PT ;  /* 0x00000003fc067812 */ /* 0x000fc600078ec0ff */
[----:B------:R3:W-:Y:S01]  /*1fb60*/  STL [R1+0x390], RZ ;  /* 0x000390ff01007387 */ /* 0x0007e20000100800 */
[----:B------:R-:W-:-:S03]  /*1fb70*/  LOP3.LUT R5, R0, 0xc0, RZ, 0xc0, !PT ;  /* 0x000000c000057812 */ /* 0x000fc600078ec0ff */
[----:B------:R3:W-:Y:S04]  /*1fb80*/  STL [R1+0x394], RZ ;  /* 0x000394ff01007387 */ /* 0x0007e80000100800 */
[----:B------:R3:W-:Y:S01]  /*1fb90*/  STL [R1+0x398], RZ ;  /* 0x000398ff01007387 */ /* 0x0007e20000100800 */
[----:B------:R-:W-:-:S03]  /*1fba0*/  SHF.R.S32.HI R3, RZ, 0x1f, R67 ;  /* 0x0000001fff037819 */ /* 0x000fc60000011443 */
[----:B------:R3:W-:Y:S01]  /*1fbb0*/  STL [R1+0x39c], RZ ;  /* 0x00039cff01007387 */ /* 0x0007e20000100800 */
[----:B------:R-:W-:-:S03]  /*1fbc0*/  LOP3.LUT R125, R4, 0x30, R0, 0x78, !PT ;  /* 0x00000030047d7812 */ /* 0x000fc600078e7800 */
[----:B------:R3:W-:Y:S01]  /*1fbd0*/  STL [R1+0x220], RZ ;  /* 0x000220ff01007387 */ /* 0x0007e20000100800 */
[----:B------:R-:W-:-:S03]  /*1fbe0*/  IMAD R4, R6, 0x820, RZ ;  /* 0x0000082006047824 */ /* 0x000fc600078e02ff */
[----:B------:R3:W-:Y:S01]  /*1fbf0*/  STL [R1+0x224], RZ ;  /* 0x000224ff01007387 */ /* 0x0007e20000100800 */
[----:B------:R-:W-:-:S03]  /*1fc00*/  LOP3.LUT R0, R5, 0x1c, R252, 0xf8, !PT ;  /* 0x0000001c05007812 */ /* 0x000fc600078ef8fc */
[----:B------:R3:W-:Y:S01]  /*1fc10*/  STL [R1+0x228], RZ ;  /* 0x000228ff01007387 */ /* 0x0007e20000100800 */
[----:B------:R-:W-:-:S03]  /*1fc20*/  SHF.R.S32.HI R5, RZ, 0x1f, R2 ;  /* 0x0000001fff057819 */ /* 0x000fc60000011402 */
[----:B------:R3:W-:Y:S01]  /*1fc30*/  STL [R1+0x22c], RZ ;  /* 0x00022cff01007387 */ /* 0x0007e20000100800 */
[----:B------:R-:W-:-:S03]  /*1fc40*/  LEA.HI R3, R3, R67, RZ, 0x6 ;  /* 0x0000004303037211 */ /* 0x000fc600078f30ff */
[----:B------:R3:W-:Y:S01]  /*1fc50*/  STL [R1+0x210], RZ ;  /* 0x000210ff01007387 */ /* 0x0007e20000100800 */
[----:B------:R-:W-:-:S03]  /*1fc60*/  LOP3.LUT R124, R4, R0, RZ, 0x3c, !PT ;  /* 0x00000000047c7212 */ /* 0x000fc600078e3cff */
[----:B------:R3:W-:Y:S01]  /*1fc70*/  STL [R1+0x214], RZ ;  /* 0x000214ff01007387 */ /* 0x0007e20000100800 */
[----:B------:R-:W-:-:S03]  /*1fc80*/  SHF.L.U64.HI R0, R2, 0x2, R5 ;  /* 0x0000000202007819 */ /* 0x000fc60000010205 */
[----:B------:R3:W-:Y:S01]  /*1fc90*/  STL [R1+0x218], RZ ;  /* 0x000218ff01007387 */ /* 0x0007e20000100800 */
[----:B------:R-:W-:-:S03]  /*1fca0*/  SHF.R.S32.HI R2, RZ, 0x6, R3 ;  /* 0x00000006ff027819 */ /* 0x000fc60000011403 */
[----:B------:R3:W-:Y:S04]  /*1fcb0*/  STL [R1+0x21c], RZ ;  /* 0x00021cff01007387 */ /* 0x0007e80000100800 */
[----:B------:R3:W-:Y:S04]  /*1fcc0*/  STL [R1+0x200], RZ ;  /* 0x000200ff01007387 */ /* 0x0007e80000100800 */
[----:B------:R3:W-:Y:S04]  /*1fcd0*/  STL [R1+0x204], RZ ;  /* 0x000204ff01007387 */ /* 0x0007e80000100800 */
[----:B------:R3:W-:Y:S01]  /*1fce0*/  STL [R1+0x208], RZ ;  /* 0x000208ff01007387 */ /* 0x0007e20000100800 */
[----:B------:R-:W-:-:S03]  /*1fcf0*/  IADD3 R126, R2, -0x4, RZ ;  /* 0xfffffffc027e7810 */ /* 0x000fc60007ffe0ff */
[----:B------:R3:W-:Y:S01]  /*1fd00*/  STL [R1+0x20c], RZ ;  /* 0x00020cff01007387 */ /* 0x0007e20000100800 */
[----:B------:R-:W-:-:S03]  /*1fd10*/  LOP3.LUT R2, R124, 0x20, RZ, 0x3c, !PT ;  /* 0x000000207c027812 */ /* 0x000fc600078e3cff */
        /* <DEDUP_REMOVED lines=8> */
[----:B------:R3:W-:Y:S01]  /*1fda0*/  STL [R1+0x1370], R2 ;  /* 0x0013700201007387 */ /* 0x0007e20000100800 */
[----:B------:R-:W-:Y:S01]  /*1fdb0*/  USHF.R.S32.HI UR6, URZ, 0x1f, UR4 ;  /* 0x0000001f3f067899 */ /* 0x000fe20008011404 */
[----:B------:R-:W-:Y:S01]  /*1fdc0*/  CS2R R12, SRZ ;  /* 0x00000000000c7805 */ /* 0x000fe2000001ff00 */
[----:B------:R-:W-:Y:S01]  /*1fdd0*/  CS2R R14, SRZ ;  /* 0x00000000000e7805 */ /* 0x000fe2000001ff00 */
[----:B------:R-:W-:Y:S01]  /*1fde0*/  CS2R R8, SRZ ;  /* 0x0000000000087805 */ /* 0x000fe2000001ff00 */
[----:B------:R-:W-:Y:S01]  /*1fdf0*/  CS2R R10, SRZ ;  /* 0x00000000000a7805 */ /* 0x000fe2000001ff00 */
[----:B------:R-:W-:Y:S01]  /*1fe00*/  CS2R R4, SRZ ;  /* 0x0000000000047805 */ /* 0x000fe2000001ff00 */
[----:B--2---:R-:W-:Y:S01]  /*1fe10*/  CS2R R6, SRZ ;  /* 0x0000000000067805 */ /* 0x004fe2000001ff00 */
        /* <DEDUP_REMOVED lines=90> */
[----:B------:R-:W-:Y:S01]  /*203c0*/  LOP3.LUT R3, R125, 0x40, RZ, 0x3c, !PT ;  /* 0x000000407d037812 */ /* 0x000fe200078e3cff */
[----:B------:R-:W-:-:S02]  /*203d0*/  USHF.L.U32 UR7, UR4, 0x2, URZ ;  /* 0x0000000204077899 */ /* 0x000fc4000800063f */
[----:B------:R-:W-:Y:S02]  /*203e0*/  USHF.L.U64.HI UR6, UR4, 0x2, UR6 ;  /* 0x0000000204067899 */ /* 0x000fe40008010206 */
[----:B------:R-:W-:Y:S02]  /*203f0*/  UMOV UR5, 0x3 ;  /* 0x0000000300057882 */ /* 0x000fe40000000000 */
[----:B---3--:R-:W-:Y:S02]  /*20400*/  UMOV UR4, 0xffffffff ;  /* 0xffffffff00047882 */ /* 0x008fe40000000000 */
.L_x_1:
[----:B------:R-:W2:Y:S01]  /*20410*/  LDL R126, [R1+0x1370] ;  /* 0x00137000017e7983 */ /* 0x000ea20000100800 */
[----:B------:R-:W-:Y:S01]  /*20420*/  UIADD3 UR4, UR4, 0x1, URZ ;  /* 0x0000000104047890 */ /* 0x000fe2000fffe03f */
[----:B------:R-:W-:-:S04]  /*20430*/  DEPBAR.LE SB0, 0x6 ;  /* 0x000081800000791a */ /* 0x000fc80000000000 */
[----:B------:R-:W-:Y:S01]  /*20440*/  STL.64 [R1+0x1bd0], R226 ;  /* 0x001bd0e201007387 */ /* 0x000fe20000100a00 */
[----:B------:R-:W-:-:S03]  /*20450*/  UISETP.GT.AND UP0, UPT, UR4, 0x3, UPT ;  /* 0x000000030400788c */ /* 0x000fc6000bf04270 */
[----:B------:R1:W-:Y:S01]  /*20460*/  STL.64 [R1+0x1bc8], R224 ;  /* 0x001bc8e001007387 */ /* 0x0003e20000100a00 */
[----:B------:R-:W-:-:S03]  /*20470*/  USEL UR4, UR4, URZ, !UP0 ;  /* 0x0000003f04047287 */ /* 0x000fc6000c000000 */
[----:B------:R-:W-:Y:S03]  /*20480*/  STL.64 [R1+0x1bc0], R246 ;  /* 0x001bc0f601007387 */ /* 0x000fe60000100a00 */
[----:B------:R-:W-:Y:S01]  /*20490*/  IMAD.U32 R252, RZ, RZ, UR4 ;  /* 0x00000004fffc7e24 */ /* 0x000fe2000f8e00ff */
[----:B------:R3:W-:Y:S04]  /*204a0*/  STL.64 [R1+0x1bb8], R244 ;  /* 0x001bb8f401007387 */ /* 0x0007e80000100a00 */
[----:B------:R-:W-:Y:S04]  /*204b0*/  STL [R1+0x1448], R0 ;  /* 0x0014480001007387 */ /* 0x000fe80000100800 */
[----:B------:R-:W4:Y:S04]  /*204c0*/  LDL.LU.64 R232, [R1+0x3f0] ;  /* 0x0003f00001e87983 */ /* 0x000f280000300a00 */
[----:B------:R-:W4:Y:S04]  /*204d0*/  LDL.LU.64 R234, [R1+0x3f8] ;  /* 0x0003f80001ea7983 */ /* 0x000f280000300a00 */
[----:B------:R-:W4:Y:S04]  /*204e0*/  LDL.LU.64 R228, [R1+0x160] ;  /* 0x0001600001e47983 */ /* 0x000f280000300a00 */
[----:B------:R-:W4:Y:S04]  /*204f0*/  LDL.LU.64 R230, [R1+0x168] ;  /* 0x0001680001e67983 */ /* 0x000f280000300a00 */
[----:B-1----:R-:W4:Y:S04]  /*20500*/  LDL.LU.64 R224, [R1+0x70] ;  /* 0x0000700001e07983 */ /* 0x002f280000300a00 */
[----:B------:R-:W4:Y:S04]  /*20510*/  LDL.LU.64 R226, [R1+0x78] ;  /* 0x0000780001e27983 */ /* 0x000f280000300a00 */
[----:B------:R-:W1:Y:S04]  /*20520*/  S2R R2, SR_TID.X ;  /* 0x0000000000027919 */ /* 0x000e680000002100 */
[----:B------:R-:W1:Y:S04]  /*20530*/  S2R R124, SR_TID.X ;  /* 0x00000000007c7919 */ /* 0x000e680000002100 */
[----:B---3--:R-:W2:Y:S04]  /*20540*/  LDL.LU.64 R244, [R1+0x60] ;  /* 0x0000600001f47983 */ /* 0x008ea80000300a00 */
[----:B------:R-:W2:Y:S01]  /*20550*/  LDL.LU.64 R246, [R1+0x68] ;  /* 0x0000680001f67983 */ /* 0x000ea20000300a00 */
[----:B-1----:R-:W-:-:S02]  /*20560*/  SHF.L.U32 R125, R2, 0x1, RZ ;  /* 0x00000001027d7819 */ /* 0x002fc400000006ff */
[----:B------:R-:W-:Y:S02]  /*20570*/  LOP3.LUT R3, R2, 0x3, RZ, 0xc0, !PT ;  /* 0x0000000302037812 */ /* 0x000fe400078ec0ff */
[----:B------:R-:W-:-:S03]  /*20580*/  LOP3.LUT R125, R125, 0xc0, RZ, 0xc0, !PT ;  /* 0x000000c07d7d7812 */ /* 0x000fc600078ec0ff */
[----:B------:R-:W-:Y:S01]  /*20590*/  IMAD R3, R3, 0x820, RZ ;  /* 0x0000082003037824 */ /* 0x000fe200078e02ff */
[----:B------:R-:W-:Y:S01]  /*205a0*/  LOP3.LUT R125, R125, 0x1c, R2, 0xf8, !PT ;  /* 0x0000001c7d7d7812 */ /* 0x000fe200078ef802 */
[----:B------:R-:W-:-:S03]  /*205b0*/  IMAD.U32 R2, RZ, RZ, UR4 ;  /* 0x00000004ff027e24 */ /* 0x000fc6000f8e00ff */
[----:B------:R-:W-:Y:S01]  /*205c0*/  LOP3.LUT R3, R3, R125, RZ, 0x3c, !PT ;  /* 0x0000007d03037212 */ /* 0x000fe200078e3cff */
[C---:B------:R-:W-:Y:S01]  /*205d0*/  IMAD.SHL.U32 R125, R124.reuse, 0x2, RZ ;  /* 0x000000027c7d7824 */ /* 0x040fe200078e00ff */
[----:B------:R-:W-:-:S03]  /*205e0*/  LOP3.LUT R124, R124, 0x7, RZ, 0xc0, !PT ;  /* 0x000000077c7c7812 */ /* 0x000fc600078ec0ff */
[----:B------:R-:W-:Y:S01]  /*205f0*/  IMAD R2, R2, 0x20000, R3 ;  /* 0x0002000002027824 */ /* 0x000fe200078e0203 */
[----:B------:R-:W-:Y:S01]  /*20600*/  BAR.SYNC.DEFER_BLOCKING 0x0 ;  /* 0x0000000000007b1d */ /* 0x000fe20000010000 */
[----:B------:R-:W-:Y:S01]  /*20610*/  IMAD R124, R124, 0x110, RZ ;  /* 0x000001107c7c7824 */ /* 0x000fe200078e02ff */
[----:B------:R-:W-:-:S04]  /*20620*/  MOV R3, UR4 ;  /* 0x0000000400037c02 */ /* 0x000fc80008000f00 */
[----:B------:R-:W-:-:S05]  /*20630*/  LOP3.LUT R124, R124, 0x30, R125, 0x78, !PT ;  /* 0x000000307c7c7812 */ /* 0x000fca00078e787d */
[----:B------:R-:W-:Y:S01]  /*20640*/  IMAD R252, R252, 0x8000, R124 ;  /* 0x00008000fcfc7824 */ /* 0x000fe200078e027c */
[----:B------:R-:W-:Y:S04]  /*20650*/  LDS R176, [R2] ;  /* 0x0000000002b07984 */ /* 0x000fe80000000800 */
[----:B------:R-:W-:Y:S04]  /*20660*/  LDS R178, [R2+0x2000] ;  /* 0x0020000002b27984 */ /* 0x000fe80000000800 */
[----:B------:R-:W1:Y:S04]  /*20670*/  LDSM.16.M88.4 R132, [R252+0x80000] ;  /* 0x08000000fc84783b */ /* 0x000e680000000200 */
[----:B------:R-:W-:Y:S04]  /*20680*/  LDS R180, [R2+0x100] ;  /* 0x0001000002b47984 */ /* 0x000fe80000000800 */
[----:B------:R-:W-:Y:S04]  /*20690*/  LDS R182, [R2+0x2100] ;  /* 0x0021000002b67984 */ /* 0x000fe80000000800 */
[----:B------:R-:W-:Y:S04]  /*206a0*/  LDS R184, [R2+0x200] ;  /* 0x0002000002b87984 */ /* 0x000fe80000000800 */
[----:B------:R-:W-:Y:S04]  /*206b0*/  LDS R186, [R2+0x2200] ;  /* 0x0022000002ba7984 */ /* 0x000fe80000000800 */
[----:B------:R-:W-:Y:S04]  /*206c0*/  LDS R188, [R2+0x300] ;  /* 0x0003000002bc7984 */ /* 0x000fe80000000800 */
[----:B------:R-:W-:Y:S04]  /*206d0*/  LDS R190, [R2+0x2300] ;  /* 0x0023000002be7984 */ /* 0x000fe80000000800 */
[----:B------:R-:W-:Y:S04]  /*206e0*/  LDS R136, [R2+0x400] ;  /* 0x0004000002887984 */ /* 0x000fe80000000800 */
[----:B------:R-:W-:Y:S04]  /*206f0*/  LDS R138, [R2+0x2400] ;  /* 0x00240000028a7984 */ /* 0x000fe80000000800 */
[----:B------:R-:W1:Y:S04]  /*20700*/  LDSM.16.M88.4 R128, [R252+0x80800] ;  /* 0x08080000fc80783b */ /* 0x000e680000000200 */
[----:B-1----:R-:W-:Y:S04]  /*20710*/  STL [R1+0x1b8c], R134 ;  /* 0x001b8c8601007387 */ /* 0x002fe80000100800 */
[----:B------:R-:W-:Y:S04]  /*20720*/  STL [R1+0x1b88], R135 ;  /* 0x001b888701007387 */ /* 0x000fe80000100800 */
[----:B------:R-:W-:Y:S04]  /*20730*/  LDS R196, [R2+0x500] ;  /* 0x0005000002c47984 */ /* 0x000fe80000000800 */
[----:B------:R-:W-:Y:S04]  /*20740*/  LDS R198, [R2+0x2500] ;  /* 0x0025000002c67984 */ /* 0x000fe80000000800 */
[----:B------:R-:W-:Y:S04]  /*20750*/  LDS R140, [R2+0x600] ;  /* 0x00060000028c7984 */ /* 0x000fe80000000800 */
[----:B------:R-:W-:Y:S04]  /*20760*/  LDS R142, [R2+0x2600] ;  /* 0x00260000028e7984 */ /* 0x000fe80000000800 */
[----:B------:R-:W-:Y:S04]  /*20770*/  LDS R192, [R2+0x700] ;  /* 0x0007000002c07984 */ /* 0x000fe80000000800 */
[----:B------:R-:W-:Y:S04]  /*20780*/  LDS R194, [R2+0x2700] ;  /* 0x0027000002c27984 */ /* 0x000fe80000000800 */
[----:B------:R-:W-:Y:S04]  /*20790*/  STL [R1+0x1b94], R130 ;  /* 0x001b948201007387 */ /* 0x000fe80000100800 */
[----:B------:R-:W-:Y:S04]  /*207a0*/  STL [R1+0x1b90], R131 ;  /* 0x001b908301007387 */ /* 0x000fe80000100800 */
[----:B------:R-:W2:Y:S02]  /*207b0*/  LDL.LU.64 R236, [R1+0x430] ;  /* 0x0004300001ec7983 */ /* 0x000ea40000300a00 */
[----:B--2---:R-:W-:-:S02]  /*207c0*/  LEA R3, R3, R126, 0x11 ;  /* 0x0000007e03037211 */ /* 0x004fc400078e88ff */
[----:B------:R-:W-:Y:S04]  /*207d0*/  LDSM.16.M88.4 R124, [R252+0x81000] ;  /* 0x08100000fc7c783b */ /* 0x000fe80000000200 */
[----:B------:R-:W-:Y:S04]  /*207e0*/  LDS R177, [R3] ;  /* 0x0000000003b17984 */ /* 0x000fe80000000800 */
[----:B------:R-:W4:Y:S04]  /*207f0*/  LDS R179, [R3+0x2000] ;  /* 0x0020000003b37984 */ /* 0x000f280000000800 */
[----:B------:R-:W-:Y:S04]  /*20800*/  LDS R181, [R3+0x100] ;  /* 0x0001000003b57984 */ /* 0x000fe80000000800 */
[----:B------:R-:W1:Y:S04]  /*20810*/  LDS R183, [R3+0x2100] ;  /* 0x0021000003b77984 */ /* 0x000e680000000800 */
[----:B------:R-:W-:Y:S04]  /*20820*/  LDS R185, [R3+0x200] ;  /* 0x0002000003b97984 */ /* 0x000fe80000000800 */
[----:B------:R-:W2:Y:S04]  /*20830*/  LDS R187, [R3+0x2200] ;  /* 0x0022000003bb7984 */ /* 0x000ea80000000800 */
[----:B------:R-:W-:Y:S04]  /*20840*/  LDS R189, [R3+0x300] ;  /* 0x0003000003bd7984 */ /* 0x000fe80000000800 */
[----:B------:R-:W2:Y:S04]  /*20850*/  LDS R191, [R3+0x2300] ;  /* 0x0023000003bf7984 */ /* 0x000ea80000000800 */
[----:B------:R-:W-:Y:S04]  /*20860*/  LDS R137, [R3+0x400] ;  /* 0x0004000003897984 */ /* 0x000fe80000000800 */
[----:B------:R-:W2:Y:S04]  /*20870*/  LDS R139, [R3+0x2400] ;  /* 0x00240000038b7984 */ /* 0x000ea80000000800 */
[----:B------:R-:W-:Y:S01]  /*20880*/  LDS R197, [R3+0x500] ;  /* 0x0005000003c57984 */ /* 0x000fe20000000800 */
[-C--:B----4-:R-:W-:Y:S03]  /*20890*/  HMMA.1688.F32.TF32 R232, R176, R132.reuse, R232 ;  /* 0x00000084b0e8723c */ /* 0x090fe600000810e8 */
[----:B------:R-:W4:Y:S04]  /*208a0*/  LDS R199, [R3+0x2500] ;  /* 0x0025000003c77984 */ /* 0x000f280000000800 */
[----:B------:R-:W-:Y:S01]  /*208b0*/  LDS R141, [R3+0x600] ;  /* 0x00060000038d7984 */ /* 0x000fe20000000800 */
[-C--:B-1----:R-:W-:Y:S03]  /*208c0*/  HMMA.1688.F32.TF32 R228, R180, R132.reuse, R228 ;  /* 0x00000084b4e4723c */ /* 0x082fe600000810e4 */
[----:B------:R-:W1:Y:S04]  /*208d0*/  LDS R143, [R3+0x2600] ;  /* 0x00260000038f7984 */ /* 0x000e680000000800 */
[----:B------:R-:W-:Y:S01]  /*208e0*/  LDS R193, [R3+0x700] ;  /* 0x0007000003c17984 */ /* 0x000fe20000000800 */
[-C--:B--2---:R-:W-:Y:S03]  /*208f0*/  HMMA.1688.F32.TF32 R224, R184, R132.reuse, R224 ;  /* 0x00000084b8e0723c */ /* 0x084fe600000810e0 */
[----:B------:R-:W2:Y:S05]  /*20900*/  LDS R195, [R3+0x2700] ;  /* 0x0027000003c37984 */ /* 0x000eaa0000000800 */
[-C--:B-----5:R-:W-:Y:S01]  /*20910*/  HMMA.1688.F32.TF32 R12, R188, R132.reuse, R12 ;  /* 0x00000084bc0c723c */ /* 0x0a0fe2000008100c */
[----:B------:R1:W-:Y:S07]  /*20920*/  STL.64 [R1+0x300], R232 ;  /* 0x000300e801007387 */ /* 0x0003ee0000100a00 */
[-C--:B------:R-:W-:Y:S01]  /*20930*/  HMMA.1688.F32.TF32 R84, R136, R132.reuse, R84 ;  /* 0x000000848854723c */ /* 0x080fe20000081054 */
[----:B------:R1:W-:Y:S04]  /*20940*/  STL.64 [R1+0x308], R234 ;  /* 0x000308ea01007387 */ /* 0x0003e80000100a00 */
[----:B------:R-:W3:Y:S04]  /*20950*/  LDL.LU.64 R238, [R1+0x438] ;  /* 0x0004380001ee7983 */ /* 0x000ee80000300a00 */
[----:B------:R4:W-:Y:S04]  /*20960*/  STL.64 [R1+0x2f0], R228 ;  /* 0x0002f0e401007387 */ /* 0x0009e80000100a00 */
[----:B------:R4:W-:Y:S04]  /*20970*/  STL.64 [R1+0x2f8], R230 ;  /* 0x0002f8e601007387 */ /* 0x0009e80000100a00 */
[----:B-1----:R-:W3:Y:S04]  /*20980*/  LDL.LU.64 R232, [R1+0x120] ;  /* 0x0001200001e87983 */ /* 0x002ee80000300a00 */
[----:B------:R-:W3:Y:S04]  /*20990*/  LDL.LU.64 R234, [R1+0x128] ;  /* 0x0001280001ea7983 */ /* 0x000ee80000300a00 */
[----:B----4-:R-:W4:Y:S04]  /*209a0*/  LDL.LU.64 R228, [R1+0x30] ;  /* 0x0000300001e47983 */ /* 0x010f280000300a00 */
[----:B------:R-:W4:Y:S04]  /*209b0*/  LDL.LU.64 R230, [R1+0x38] ;  /* 0x0000380001e67983 */ /* 0x000f280000300a00 */
[----:B------:R-:W-:Y:S04]  /*209c0*/  STL.64 [R1+0x350], R224 ;  /* 0x000350e001007387 */ /* 0x000fe80000100a00 */
[----:B------:R1:W-:Y:S04]  /*209d0*/  STL.64 [R1+0x358], R226 ;  /* 0x000358e201007387 */ /* 0x0003e80000100a00 */
[----:B-1----:R-:W3:Y:S04]  /*209e0*/  LDL.LU.64 R226, [R1+0x1bd0] ;  /* 0x001bd00001e27983 */ /* 0x002ee80000300a00 */
[----:B------:R-:W3:Y:S04]  /*209f0*/  LDL.LU.64 R224, [R1+0x1bc8] ;  /* 0x001bc80001e07983 */ /* 0x000ee80000300a00 */
[----:B------:R1:W-:Y:S04]  /*20a00*/  STL.64 [R1+0x400], R12 ;  /* 0x0004000c01007387 */ /* 0x0003e80000100a00 */
[----:B------:R1:W-:Y:S04]  /*20a10*/  STL.64 [R1+0x408], R14 ;  /* 0x0004080e01007387 */ /* 0x0003e80000100a00 */
[----:B-1----:R-:W3:Y:S04]  /*20a20*/  LDL.LU.64 R12, [R1+0x150] ;  /* 0x00015000010c7983 */ /* 0x002ee80000300a00 */
[----:B------:R-:W3:Y:S04]  /*20a30*/  LDL.LU.64 R14, [R1+0x158] ;  /* 0x00015800010e7983 */ /* 0x000ee80000300a00 */
[----:B------:R1:W-:Y:S04]  /*20a40*/  STL.64 [R1+0x470], R84 ;  /* 0x0004705401007387 */ /* 0x0003e80000100a00 */
[----:B------:R1:W-:Y:S04]  /*20a50*/  STL.64 [R1+0x478], R86 ;  /* 0x0004785601007387 */ /* 0x0003e80000100a00 */
[----:B-1----:R-:W3:Y:S04]  /*20a60*/  LDL.LU.64 R84, [R1+0x310] ;  /* 0x0003100001547983 */ /* 0x002ee80000300a00 */
[----:B------:R-:W3:Y:S01]  /*20a70*/  LDL.LU.64 R86, [R1+0x318] ;  /* 0x0003180001567983 */ /* 0x000ee20000300a00 */
[-C--:B------:R-:W-:Y:S08]  /*20a80*/  HMMA.1688.F32.TF32 R164, R196, R132.reuse, R164 ;  /* 0x00000084c4a4723c */ /* 0x080ff000000810a4 */
[-C--:B------:R-:W-:Y:S08]  /*20a90*/  HMMA.1688.F32.TF32 R160, R140, R132.reuse, R160 ;  /* 0x000000848ca0723c */ /* 0x080ff000000810a0 */
[----:B--2---:R-:W-:Y:S07]  /*20aa0*/  HMMA.1688.F32.TF32 R16, R192, R132, R16 ;  /* 0x00000084c010723c */ /* 0x004fee0000081010 */
[----:B------:R-:W-:Y:S04]  /*20ab0*/  STL.64 [R1+0x520], R164 ;  /* 0x000520a401007387 */ /* 0x000fe80000100a00 */
[----:B------:R-:W-:Y:S04]  /*20ac0*/  STL.64 [R1+0x528], R166 ;  /* 0x000528a601007387 */ /* 0x000fe80000100a00 */
[----:B------:R-:W-:Y:S04]  /*20ad0*/  STL.64 [R1+0x5c0], R160 ;  /* 0x0005c0a001007387 */ /* 0x000fe80000100a00 */
[----:B------:R-:W-:Y:S04]  /*20ae0*/  STL.64 [R1+0x5c8], R162 ;  /* 0x0005c8a201007387 */ /* 0x000fe80000100a00 */
[----:B------:R-:W-:Y:S04]  /*20af0*/  STL.64 [R1+0x680], R16 ;  /* 0x0006801001007387 */ /* 0x000fe80000100a00 */
[----:B------:R1:W-:Y:S02]  /*20b00*/  STL.64 [R1+0x688], R18 ;  /* 0x0006881201007387 */ /* 0x0003e40000100a00 */
[----:B-1----:R-:W-:Y:S08]  /*20b10*/  HMMA.1688.F32.TF32 R16, R184, R128, R244 ;  /* 0x00000080b810723c */ /* 0x002ff000000810f4 */
[----:B------:R-:W-:Y:S08]  /*20b20*/  HMMA.1688.F32.TF32 R4, R188, R124, R4 ;  /* 0x0000007cbc04723c */ /* 0x000ff00000081004 */
[-C--:B---3--:R-:W-:Y:S08]  /*20b30*/  HMMA.1688.F32.TF32 R132, R176, R128.reuse, R84 ;  /* 0x00000080b084723c */ /* 0x088ff00000081054 */
[-C--:B------:R-:W-:Y:S08]  /*20b40*/  HMMA.1688.F32.TF32 R84, R180, R128.reuse, R12 ;  /* 0x00000080b454723c */ /* 0x080ff0000008100c */
[-C--:B------:R-:W-:Y:S07]  /*20b50*/  HMMA.1688.F32.TF32 R12, R188, R128.reuse, R8 ;  /* 0x00000080bc0c723c */ /* 0x080fee0000081008 */
[----:B------:R-:W-:Y:S01]  /*20b60*/  STL.64 [R1+0x2c0], R132 ;  /* 0x0002c08401007387 */ /* 0x000fe20000100a00 */
[-C--:B------:R-:W-:Y:S03]  /*20b70*/  HMMA.1688.F32.TF32 R8, R136, R128.reuse, R80 ;  /* 0x000000808808723c */ /* 0x080fe60000081050 */
[----:B------:R-:W-:Y:S04]  /*20b80*/  STL.64 [R1+0x2c8], R134 ;  /* 0x0002c88601007387 */ /* 0x000fe80000100a00 */
[----:B------:R-:W-:Y:S04]  /*20b90*/  STL.64 [R1+0x2b0], R84 ;  /* 0x0002b05401007387 */ /* 0x000fe80000100a00 */
[----:B------:R-:W-:Y:S04]  /*20ba0*/  STL.64 [R1+0x2b8], R86 ;  /* 0x0002b85601007387 */ /* 0x000fe80000100a00 */
[----:B------:R-:W-:Y:S04]  /*20bb0*/  STL.64 [R1+0x2e0], R16 ;  /* 0x0002e01001007387 */ /* 0x000fe80000100a00 */
[----:B------:R1:W-:Y:S04]  /*20bc0*/  STL.64 [R1+0x2e8], R18 ;  /* 0x0002e81201007387 */ /* 0x0003e80000100a00 */
[----:B------:R-:W-:Y:S04]  /*20bd0*/  STL.64 [R1+0x340], R12 ;  /* 0x0003400c01007387 */ /* 0x000fe80000100a00 */
[----:B------:R2:W-:Y:S01]  /*20be0*/  STL.64 [R1+0x348], R14 ;  /* 0x0003480e01007387 */ /* 0x0005e20000100a00 */
[-C--:B-1----:R-:W-:Y:S08]  /*20bf0*/  HMMA.1688.F32.TF32 R16, R196, R128.reuse, R152 ;  /* 0x00000080c410723c */ /* 0x082ff00000081098 */
[-C--:B--2---:R-:W-:Y:S01]  /*20c00*/  HMMA.1688.F32.TF32 R12, R140, R128.reuse, R172 ;  /* 0x000000808c0c723c */ /* 0x084fe200000810ac */
[----:B------:R-:W-:Y:S04]  /*20c10*/  STL.64 [R1+0x420], R8 ;  /* 0x0004200801007387 */ /* 0x000fe80000100a00 */
[----:B------:R1:W-:Y:S10]  /*20c20*/  STL.64 [R1+0x428], R10 ;  /* 0x0004280a01007387 */ /* 0x0003f40000100a00 */
[----:B------:R-:W-:Y:S01]  /*20c30*/  STL.64 [R1+0x4f0], R16 ;  /* 0x0004f01001007387 */ /* 0x000fe20000100a00 */
[----:B-1----:R-:W-:Y:S03]  /*20c40*/  HMMA.1688.F32.TF32 R8, R192, R128, R20 ;  /* 0x00000080c008723c */ /* 0x002fe60000081014 */
[----:B------:R1:W-:Y:S04]  /*20c50*/  STL.64 [R1+0x4f8], R18 ;  /* 0x0004f81201007387 */ /* 0x0003e80000100a00 */
[----:B------:R-:W-:Y:S04]  /*20c60*/  STL.64 [R1+0x580], R12 ;  /* 0x0005800c01007387 */ /* 0x000fe80000100a00 */
[----:B------:R2:W-:Y:S01]  /*20c70*/  STL.64 [R1+0x588], R14 ;  /* 0x0005880e01007387 */ /* 0x0005e20000100a00 */
[-C--:B-1----:R-:W-:Y:S08]  /*20c80*/  HMMA.1688.F32.TF32 R16, R176, R124.reuse, R236 ;  /* 0x0000007cb010723c */ /* 0x082ff000000810ec */
[-C--:B--2---:R-:W-:Y:S03]  /*20c90*/  HMMA.1688.F32.TF32 R12, R180, R124.reuse, R232 ;  /* 0x0000007cb40c723c */ /* 0x084fe600000810e8 */
[----:B------:R-:W-:Y:S04]  /*20ca0*/  STL.64 [R1+0x640], R8 ;  /* 0x0006400801007387 */ /* 0x000fe80000100a00 */
[----:B------:R4:W-:Y:S08]  /*20cb0*/  STL.64 [R1+0x648], R10 ;  /* 0x0006480a01007387 */ /* 0x0009f00000100a00 */
[----:B------:R-:W-:Y:S04]  /*20cc0*/  STL.64 [R1+0x1a0], R16 ;  /* 0x0001a01001007387 */ /* 0x000fe80000100a00 */
[----:B------:R-:W-:Y:S01]  /*20cd0*/  STL.64 [R1+0x1a8], R18 ;  /* 0x0001a81201007387 */ /* 0x000fe20000100a00 */
[-C--:B----4-:R-:W-:Y:S03]  /*20ce0*/  HMMA.1688.F32.TF32 R8, R184, R124.reuse, R228 ;  /* 0x0000007cb808723c */ /* 0x090fe600000810e4 */
[----:B------:R-:W2:Y:S04]  /*20cf0*/  LDL.LU.64 R84, [R1+0x590] ;  /* 0x0005900001547983 */ /* 0x000ea80000300a00 */
[----:B------:R-:W-:Y:S04]  /*20d00*/  STL.64 [R1+0x180], R12 ;  /* 0x0001800c01007387 */ /* 0x000fe80000100a00 */
[----:B------:R-:W-:Y:S04]  /*20d10*/  STL.64 [R1+0x188], R14 ;  /* 0x0001880e01007387 */ /* 0x000fe80000100a00 */
[----:B------:R-:W2:Y:S04]  /*20d20*/  LDL.LU.64 R86, [R1+0x598] ;  /* 0x0005980001567983 */ /* 0x000ea80000300a00 */
[----:B------:R-:W2:Y:S04]  /*20d30*/  LDSM.16.M88.4 R16, [R252+0x81800] ;  /* 0x08180000fc10783b */ /* 0x000ea80000000200 */
[----:B------:R-:W-:Y:S04]  /*20d40*/  STL.64 [R1+0x1f0], R8 ;  /* 0x0001f00801007387 */ /* 0x000fe80000100a00 */
[----:B------:R-:W-:Y:S04]  /*20d50*/  STL.64 [R1+0x1f8], R10 ;  /* 0x0001f80a01007387 */ /* 0x000fe80000100a00 */
[----:B------:R-:W3:Y:S04]  /*20d60*/  LDL.LU.64 R152, [R1+0x260] ;  /* 0x0002600001987983 */ /* 0x000ee80000300a00 */
[----:B------:R-:W3:Y:S04]  /*20d70*/  LDL.LU.64 R154, [R1+0x268] ;  /* 0x00026800019a7983 */ /* 0x000ee80000300a00 */
[----:B------:R-:W4:Y:S04]  /*20d80*/  LDL.LU.64 R80, [R1+0x80] ;  /* 0x0000800001507983 */ /* 0x000f280000300a00 */
[----:B------:R-:W4:Y:S04]  /*20d90*/  LDL.LU.64 R82, [R1+0x88] ;  /* 0x0000880001527983 */ /* 0x000f280000300a00 */
[----:B------:R-:W-:Y:S04]  /*20da0*/  STL.64 [R1+0x2d0], R4 ;  /* 0x0002d00401007387 */ /* 0x000fe80000100a00 */
[----:B------:R1:W-:Y:S04]  /*20db0*/  STL.64 [R1+0x2d8], R6 ;  /* 0x0002d80601007387 */ /* 0x0003e80000100a00 */
[----:B------:R-:W3:Y:S04]  /*20dc0*/  LDL.LU.64 R20, [R1+0x10] ;  /* 0x0000100001147983 */ /* 0x000ee80000300a00 */
[----:B------:R-:W3:Y:S01]  /*20dd0*/  LDL.LU.64 R22, [R1+0x18] ;  /* 0x0000180001167983 */ /* 0x000ee20000300a00 */
[-C--:B-1----:R-:W-:Y:S08]  /*20de0*/  HMMA.1688.F32.TF32 R4, R136, R124.reuse, R76 ;  /* 0x0000007c8804723c */ /* 0x082ff0000008104c */
[-C--:B------:R-:W-:Y:S01]  /*20df0*/  HMMA.1688.F32.TF32 R12, R196, R124.reuse, R148 ;  /* 0x0000007cc40c723c */ /* 0x080fe20000081094 */
[----:B------:R-:W-:Y:S07]  /*20e00*/  LDSM.16.M88.4 R148, [R252+0x85800] ;  /* 0x08580000fc94783b */ /* 0x000fee0000000200 */
[-C--:B------:R-:W-:Y:S07]  /*20e10*/  HMMA.1688.F32.TF32 R8, R140, R124.reuse, R156 ;  /* 0x0000007c8c08723c */ /* 0x080fee000008109c */
[----:B------:R-:W-:Y:S04]  /*20e20*/  STL.64 [R1+0x380], R4 ;  /* 0x0003800401007387 */ /* 0x000fe80000100a00 */
[----:B------:R1:W-:Y:S02]  /*20e30*/  STL.64 [R1+0x388], R6 ;  /* 0x0003880601007387 */ /* 0x0003e40000100a00 */
[----:B-1----:R-:W-:Y:S02]  /*20e40*/  HMMA.1688.F32.TF32 R4, R192, R124, R24 ;  /* 0x0000007cc004723c */ /* 0x002fe40000081018 */
[----:B------:R-:W-:Y:S04]  /*20e50*/  STL.64 [R1+0x490], R12 ;  /* 0x0004900c01007387 */ /* 0x000fe80000100a00 */
[----:B------:R-:W-:Y:S04]  /*20e60*/  STL.64 [R1+0x498], R14 ;  /* 0x0004980e01007387 */ /* 0x000fe80000100a00 */
[----:B------:R-:W-:Y:S04]  /*20e70*/  STL.64 [R1+0x1b80], R126 ;  /* 0x001b807e01007387 */ /* 0x000fe80000100a00 */
[----:B------:R-:W-:Y:S04]  /*20e80*/  STL.64 [R1+0x510], R8 ;  /* 0x0005100801007387 */ /* 0x000fe80000100a00 */
[----:B------:R-:W-:Y:S04]  /*20e90*/  STL.64 [R1+0x518], R10 ;  /* 0x0005180a01007387 */ /* 0x000fe80000100a00 */
[----:B------:R-:W1:Y:S04]  /*20ea0*/  LDSM.16.M88.4 R12, [R252+0x82000] ;  /* 0x08200000fc0c783b */ /* 0x000e680000000200 */
[----:B------:R-:W-:Y:S04]  /*20eb0*/  STL.64 [R1+0x600], R4 ;  /* 0x0006000401007387 */ /* 0x000fe80000100a00 */
[----:B------:R-:W-:Y:S04]  /*20ec0*/  STL.64 [R1+0x608], R6 ;  /* 0x0006080601007387 */ /* 0x000fe80000100a00 */
[----:B------:R-:W1:Y:S01]  /*20ed0*/  LDSM.16.M88.4 R4, [R252+0x83000] ;  /* 0x08300000fc04783b */ /* 0x000e620000000200 */
[-C--:B--2---:R-:W-:Y:S03]  /*20ee0*/  HMMA.1688.F32.TF32 R76, R176, R16.reuse, R84 ;  /* 0x00000010b04c723c */ /* 0x084fe60000081054 */
[----:B-1----:R-:W-:Y:S04]  /*20ef0*/  STL [R1+0x1b9c], R14 ;  /* 0x001b9c0e01007387 */ /* 0x002fe80000100800 */
[----:B------:R-:W-:Y:S01]  /*20f00*/  STL [R1+0x1b98], R15 ;  /* 0x001b980f01007387 */ /* 0x000fe20000100800 */
[-C--:B----4-:R-:W-:Y:S11]  /*20f10*/  HMMA.1688.F32.TF32 R24, R184, R16.reuse, R80 ;  /* 0x00000010b818723c */ /* 0x090ff60000081050 */
[----:B------:R-:W-:Y:S05]  /*20f20*/  @!UPT UIADD3 URZ, URZ, URZ, URZ ;  /* 0x0000003f3f3ff290 */ /* 0x000fea000fffe03f */
[----:B------:R-:W-:Y:S01]  /*20f30*/  IMAD.MOV.U32 R130, RZ, RZ, R76 ;  /* 0x000000ffff827224 */ /* 0x000fe200078e004c */
[----:B------:R-:W-:Y:S01]  /*20f40*/  MOV R131, R77 ;  /* 0x0000004d00837202 */ /* 0x000fe20000000f00 */
[----:B------:R-:W-:Y:S01]  /*20f50*/  IMAD.MOV.U32 R134, RZ, RZ, R78 ;  /* 0x000000ffff867224 */ /* 0x000fe200078e004e */
[----:B------:R-:W1:Y:S01]  /*20f60*/  LDSM.16.M88.4 R8, [R252+0x82800] ;  /* 0x08280000fc08783b */ /* 0x000e620000000200 */
[----:B------:R-:W-:Y:S02]  /*20f70*/  IMAD.MOV.U32 R135, RZ, RZ, R79 ;  /* 0x000000ffff877224 */ /* 0x000fe400078e004f */
[-C--:B---3--:R-:W-:Y:S01]  /*20f80*/  HMMA.1688.F32.TF32 R76, R180, R16.reuse, R152 ;  /* 0x00000010b44c723c */ /* 0x088fe20000081098 */
[----:B------:R-:W-:Y:S04]  /*20f90*/  STL [R1+0x1ba4], R6 ;  /* 0x001ba40601007387 */ /* 0x000fe80000100800 */
[----:B------:R-:W-:Y:S04]  /*20fa0*/  STL [R1+0x1ba0], R7 ;  /* 0x001ba00701007387 */ /* 0x000fe80000100800 */
[----:B------:R-:W2:Y:S04]  /*20fb0*/  LDL.LU.64 R84, [R1+0x670] ;  /* 0x0006700001547983 */ /* 0x000ea80000300a00 */
[----:B------:R-:W2:Y:S04]  /*20fc0*/  LDL.LU.64 R86, [R1+0x678] ;  /* 0x0006780001567983 */ /* 0x000ea80000300a00 */
[----:B------:R-:W-:Y:S04]  /*20fd0*/  STL [R1+0x1bb0], R134 ;  /* 0x001bb08601007387 */ /* 0x000fe80000100800 */
[----:B------:R-:W-:Y:S04]  /*20fe0*/  STL [R1+0x1bac], R131 ;  /* 0x001bac8301007387 */ /* 0x000fe80000100800 */
[----:B------:R-:W-:Y:S04]  /*20ff0*/  STL [R1+0x1ba8], R130 ;  /* 0x001ba88201007387 */ /* 0x000fe80000100800 */
[----:B------:R-:W3:Y:S04]  /*21000*/  LDL.LU.64 R80, [R1+0x3e0] ;  /* 0x0003e00001507983 */ /* 0x000ee80000300a00 */
[----:B------:R-:W-:Y:S04]  /*21010*/  STL.64 [R1+0x130], R76 ;  /* 0x0001304c01007387 */ /* 0x000fe80000100a00 */
[----:B------:R-:W-:Y:S04]  /*21020*/  STL.64 [R1+0x138], R78 ;  /* 0x0001384e01007387 */ /* 0x000fe80000100a00 */
[----:B------:R-:W3:Y:S01]  /*21030*/  LDL.LU.64 R82, [R1+0x3e8] ;  /* 0x0003e80001527983 */ /* 0x000ee20000300a00 */
[-C--:B------:R-:W-:Y:S03]  /*21040*/  HMMA.1688.F32.TF32 R20, R188, R16.reuse, R20 ;  /* 0x00000010bc14723c */ /* 0x080fe60000081014 */
[----:B------:R4:W-:Y:S04]  /*21050*/  STL.64 [R1+0x160], R24 ;  /* 0x0001601801007387 */ /* 0x0009e80000100a00 */
[----:B------:R1:W-:Y:S04]  /*21060*/  STL.64 [R1+0x168], R26 ;  /* 0x0001681a01007387 */ /* 0x0003e80000100a00 */
[----:B----4-:R-:W4:Y:S04]  /*21070*/  LDL.LU.64 R24, [R1+0x90] ;  /* 0x0000900001187983 */ /* 0x010f280000300a00 */
[----:B-1----:R-:W4:Y:S08]  /*21080*/  LDL.LU.64 R26, [R1+0x98] ;  /* 0x00009800011a7983 */ /* 0x002f300000300a00 */
[----:B------:R1:W-:Y:S04]  /*21090*/  STL.64 [R1+0x1e0], R20 ;  /* 0x0001e01401007387 */ /* 0x0003e80000100a00 */
[----:B------:R1:W-:Y:S04]  /*210a0*/  STL.64 [R1+0x1e8], R22 ;  /* 0x0001e81601007387 */ /* 0x0003e80000100a00 */
[----:B-1----:R-:W4:Y:S04]  /*210b0*/  LDL.LU.64 R20, [R1] ;  /* 0x0000000001147983 */ /* 0x002f280000300a00 */
[----:B------:R-:W4:Y:S01]  /*210c0*/  LDL.LU.64 R22, [R1+0x8] ;  /* 0x0000080001167983 */ /* 0x000f220000300a00 */
[-C--:B------:R-:W-:Y:S03]  /*210d0*/  HMMA.1688.F32.TF32 R124, R136, R16.reuse, R72 ;  /* 0x00000010887c723c */ /* 0x080fe60000081048 */
[----:B------:R-:W4:Y:S05]  /*210e0*/  LDL.LU.64 R76, [R1+0x6a0] ;  /* 0x0006a000014c7983 */ /* 0x000f2a0000300a00 */
[-C--:B------:R-:W-:Y:S08]  /*210f0*/  HMMA.1688.F32.TF32 R72, R196, R16.reuse, R108 ;  /* 0x00000010c448723c */ /* 0x080ff0000008106c */
[-C--:B------:R-:W-:Y:S08]  /*21100*/  HMMA.1688.F32.TF32 R104, R140, R16.reuse, R104 ;  /* 0x000000108c68723c */ /* 0x080ff00000081068 */
[----:B------:R-:W-:Y:S01]  /*21110*/  HMMA.1688.F32.TF32 R28, R192, R16, R28 ;  /* 0x00000010c01c723c */ /* 0x000fe2000008101c */
[----:B------:R-:W-:Y:S04]  /*21120*/  STL.64 [R1+0x320], R124 ;  /* 0x0003207c01007387 */ /* 0x000fe80000100a00 */
[----:B------:R-:W-:Y:S04]  /*21130*/  STL.64 [R1+0x328], R126 ;  /* 0x0003287e01007387 */ /* 0x000fe80000100a00 */
[----:B------:R-:W4:Y:S04]  /*21140*/  LDL.LU.64 R78, [R1+0x6a8] ;  /* 0x0006a800014e7983 */ /* 0x000f280000300a00 */
[----:B------:R-:W-:Y:S04]  /*21150*/  STL.64 [R1+0x430], R72 ;  /* 0x0004304801007387 */ /* 0x000fe80000100a00 */
[----:B------:R2:W-:Y:S04]  /*21160*/  STL.64 [R1+0x438], R74 ;  /* 0x0004384a01007387 */ /* 0x0005e80000100a00 */
[----:B------:R-:W-:Y:S04]  /*21170*/  STL.64 [R1+0x4e0], R104 ;  /* 0x0004e06801007387 */ /* 0x000fe80000100a00 */
[----:B------:R-:W-:Y:S04]  /*21180*/  STL.64 [R1+0x4e8], R106 ;  /* 0x0004e86a01007387 */ /* 0x000fe80000100a00 */
[----:B------:R-:W-:Y:S04]  /*21190*/  STL.64 [R1+0x590], R28 ;  /* 0x0005901c01007387 */ /* 0x000fe80000100a00 */
[----:B------:R3:W-:Y:S01]  /*211a0*/  STL.64 [R1+0x598], R30 ;  /* 0x0005981e01007387 */ /* 0x0007e20000100a00 */
[-C--:B--2---:R-:W-:Y:S08]  /*211b0*/  HMMA.1688.F32.TF32 R72, R176, R12.reuse, R84 ;  /* 0x0000000cb048723c */ /* 0x084ff00000081054 */
[----:B---3--:R-:W-:Y:S11]  /*211c0*/  HMMA.1688.F32.TF32 R28, R180, R12, R80 ;  /* 0x0000000cb41c723c */ /* 0x008ff60000081050 */
[----:B------:R-:W-:Y:S05]  /*211d0*/  @!UPT UIADD3 URZ, URZ, URZ, URZ ;  /* 0x0000003f3f3ff290 */ /* 0x000fea000fffe03f */
[----:B------:R-:W-:Y:S01]  /*211e0*/  MOV R6, R72 ;  /* 0x0000004800067202 */ /* 0x000fe20000000f00 */
[----:B------:R-:W-:Y:S01]  /*211f0*/  IMAD.MOV.U32 R7, RZ, RZ, R73 ;  /* 0x000000ffff077224 */ /* 0x000fe200078e0049 */
[----:B------:R-:W-:Y:S01]  /*21200*/  MOV R15, R75 ;  /* 0x0000004b000f7202 */ /* 0x000fe20000000f00 */
[----:B------:R-:W-:-:S05]  /*21210*/  IMAD.MOV.U32 R14, RZ, RZ, R74 ;  /* 0x000000ffff0e7224 */ /* 0x000fca00078e004a */
[----:B------:R-:W-:Y:S02]  /*21220*/  IMAD.MOV.U32 R17, RZ, RZ, R30 ;  /* 0x000000ffff117224 */ /* 0x000fe400078e001e */
[----:B------:R-:W-:Y:S01]  /*21230*/  IMAD.MOV.U32 R16, RZ, RZ, R31 ;  /* 0x000000ffff107224 */ /* 0x000fe200078e001f */
[----:B------:R-:W-:Y:S04]  /*21240*/  STL.64 [R1+0xe0], R28 ;  /* 0x0000e01c01007387 */ /* 0x000fe80000100a00 */
[----:B------:R-:W-:Y:S04]  /*21250*/  STL [R1+0x1afc], R17 ;  /* 0x001afc1101007387 */ /* 0x000fe80000100800 */
[----:B------:R-:W-:Y:S04]  /*21260*/  STL [R1+0x1af8], R16 ;  /* 0x001af81001007387 */ /* 0x000fe80000100800 */
[----:B------:R-:W2:Y:S04]  /*21270*/  LDL.LU.64 R72, [R1+0x5a0] ;  /* 0x0005a00001487983 */ /* 0x000ea80000300a00 */
[----:B------:R-:W2:Y:S01]  /*21280*/  LDL.LU.64 R74, [R1+0x5a8] ;  /* 0x0005a800014a7983 */ /* 0x000ea20000300a00 */
[-C--:B----4-:R-:W-:Y:S11]  /*21290*/  HMMA.1688.F32.TF32 R24, R184, R12.reuse, R24 ;  /* 0x0000000cb818723c */ /* 0x090ff60000081018 */
[----:B------:R-:W-:Y:S11]  /*212a0*/  @!UPT UIADD3 URZ, URZ, URZ, URZ ;  /* 0x0000003f3f3ff290 */ /* 0x000ff6000fffe03f */
[----:B------:R-:W-:Y:S01]  /*212b0*/  @!UPT UIADD3 URZ, URZ, URZ, URZ ;  /* 0x0000003f3f3ff290 */ /* 0x000fe2000fffe03f */
[----:B------:R-:W-:Y:S04]  /*212c0*/  STL.64 [R1+0x110], R24 ;  /* 0x0001101801007387 */ /* 0x000fe80000100a00 */
[----:B------:R1:W-:Y:S02]  /*212d0*/  STL.64 [R1+0x118], R26 ;  /* 0x0001181a01007387 */ /* 0x0003e40000100a00 */
[-C--:B-1----:R-:W-:Y:S02]  /*212e0*/  HMMA.1688.F32.TF32 R24, R188, R12.reuse, R20 ;  /* 0x0000000cbc18723c */ /* 0x082fe40000081014 */
[----:B------:R-:W3:Y:S04]  /*212f0*/  LDL.LU.64 R20, [R1+0x140] ;  /* 0x0001400001147983 */ /* 0x000ee80000300a00 */
[----:B------:R-:W3:Y:S02]  /*21300*/  LDL.LU.64 R22, [R1+0x148] ;  /* 0x0001480001167983 */ /* 0x000ee40000300a00 */
[-C--:B------:R-:W-:Y:S08]  /*21310*/  HMMA.1688.F32.TF32 R80, R136, R12.reuse, R44 ;  /* 0x0000000c8850723c */ /* 0x080ff0000008102c */
[-C--:B------:R-:W-:Y:S07]  /*21320*/  HMMA.1688.F32.TF32 R44, R196, R12.reuse, R88 ;  /* 0x0000000cc42c723c */ /* 0x080fee0000081058 */
[----:B------:R1:W-:Y:S04]  /*21330*/  STL.64 [R1+0x150], R24 ;  /* 0x0001501801007387 */ /* 0x0003e80000100a00 */
[----:B------:R4:W-:Y:S04]  /*21340*/  STL.64 [R1+0x158], R26 ;  /* 0x0001581a01007387 */ /* 0x0009e80000100a00 */
[----:B------:R-:W3:Y:S04]  /*21350*/  LDL.LU.64 R28, [R1+0x720] ;  /* 0x00072000011c7983 */ /* 0x000ee80000300a00 */
[----:B------:R-:W3:Y:S04]  /*21360*/  LDL.LU.64 R30, [R1+0x728] ;  /* 0x00072800011e7983 */ /* 0x000ee80000300a00 */
[----:B-1----:R-:W3:Y:S04]  /*21370*/  LDL.LU.64 R24, [R1+0x650] ;  /* 0x0006500001187983 */ /* 0x002ee80000300a00 */
[----:B------:R-:W-:Y:S01]  /*21380*/  STL.64 [R1+0x2a0], R80 ;  /* 0x0002a05001007387 */ /* 0x000fe20000100a00 */
[-C--:B------:R-:W-:Y:S03]  /*21390*/  HMMA.1688.F32.TF32 R32, R192, R12.reuse, R32 ;  /* 0x0000000cc020723c */ /* 0x080fe60000081020 */
[----:B------:R1:W-:Y:S04]  /*213a0*/  STL.64 [R1+0x2a8], R82 ;  /* 0x0002a85201007387 */ /* 0x0003e80000100a00 */
[----:B----4-:R-:W4:Y:S01]  /*213b0*/  LDL.LU.64 R26, [R1+0x658] ;  /* 0x00065800011a7983 */ /* 0x010f220000300a00 */
[----:B-1----:R-:W-:Y:S03]  /*213c0*/  HMMA.1688.F32.TF32 R80, R140, R12, R168 ;  /* 0x0000000c8c50723c */ /* 0x002fe600000810a8 */
[----:B------:R-:W-:Y:S04]  /*213d0*/  STL.64 [R1+0x3f0], R44 ;  /* 0x0003f02c01007387 */ /* 0x000fe80000100a00 */
[----:B------:R1:W-:Y:S11]  /*213e0*/  STL.64 [R1+0x3f8], R46 ;  /* 0x0003f82e01007387 */ /* 0x0003f60000100a00 */
[----:B------:R-:W-:Y:S05]  /*213f0*/  @!UPT UIADD3 URZ, URZ, URZ, URZ ;  /* 0x0000003f3f3ff290 */ /* 0x000fea000fffe03f */
[----:B------:R-:W-:Y:S04]  /*21400*/  STL.64 [R1+0x4b0], R80 ;  /* 0x0004b05001007387 */ /* 0x000fe80000100a00 */
[----:B------:R-:W-:Y:S04]  /*21410*/  STL.64 [R1+0x4b8], R82 ;  /* 0x0004b85201007387 */ /* 0x000fe80000100a00 */
[----:B------:R-:W-:Y:S04]  /*21420*/  STL.64 [R1+0x570], R32 ;  /* 0x0005702001007387 */ /* 0x000fe80000100a00 */
[----:B------:R2:W-:Y:S01]  /*21430*/  STL.64 [R1+0x578], R34 ;  /* 0x0005782201007387 */ /* 0x0005e20000100a00 */
[-C--:B-1----:R-:W-:Y:S11]  /*21440*/  HMMA.1688.F32.TF32 R44, R176, R8.reuse, R76 ;  /* 0x00000008b02c723c */ /* 0x082ff6000008104c */
[----:B------:R-:W-:Y:S11]  /*21450*/  @!UPT UIADD3 URZ, URZ, URZ, URZ ;  /* 0x0000003f3f3ff290 */ /* 0x000ff6000fffe03f */
[----:B------:R-:W-:Y:S02]  /*21460*/  @!UPT UIADD3 URZ, URZ, URZ, URZ ;  /* 0x0000003f3f3ff290 */ /* 0x000fe4000fffe03f */
[----:B------:R-:W-:Y:S01]  /*21470*/  MOV R134, R44 ;  /* 0x0000002c00867202 */ /* 0x000fe20000000f00 */
[----:B------:R-:W-:Y:S01]  /*21480*/  IMAD.MOV.U32 R131, RZ, RZ, R45 ;  /* 0x000000ffff837224 */ /* 0x000fe200078e002d */
[----:B------:R-:W-:Y:S01]  /*21490*/  MOV R12, R47 ;  /* 0x0000002f000c7202 */ /* 0x000fe20000000f00 */
[----:B------:R-:W-:Y:S02]  /*214a0*/  IMAD.MOV.U32 R130, RZ, RZ, R46 ;  /* 0x000000ffff827224 */ /* 0x000fe400078e002e */
[-C--:B------:R-:W-:Y:S08]  /*214b0*/  HMMA.1688.F32.TF32 R44, R136, R8.reuse, R48 ;  /* 0x00000008882c723c */ /* 0x080ff00000081030 */
[-C--:B------:R-:W-:Y:S08]  /*214c0*/  HMMA.1688.F32.TF32 R48, R196, R8.reuse, R92 ;  /* 0x00000008c430723c */ /* 0x080ff0000008105c */
[-C--:B--2---:R-:W-:Y:S11]  /*214d0*/  HMMA.1688.F32.TF32 R32, R180, R8.reuse, R72 ;  /* 0x00000008b420723c */ /* 0x084ff60000081048 */
[----:B------:R-:W-:Y:S11]  /*214e0*/  @!UPT UIADD3 URZ, URZ, URZ, URZ ;  /* 0x0000003f3f3ff290 */ /* 0x000ff6000fffe03f */
[----:B------:R-:W-:Y:S02]  /*214f0*/  @!UPT UIADD3 URZ, URZ, URZ, URZ ;  /* 0x0000003f3f3ff290 */ /* 0x000fe4000fffe03f */
[----:B------:R-:W-:Y:S01]  /*21500*/  MOV R13, R35 ;  /* 0x00000023000d7202 */ /* 0x000fe20000000f00 */
[----:B------:R-:W-:Y:S02]  /*21510*/  IMAD.MOV.U32 R17, RZ, RZ, R33 ;  /* 0x000000ffff117224 */ /* 0x000fe400078e0021 */
[----:B------:R-:W-:Y:S01]  /*21520*/  IMAD.MOV.U32 R16, RZ, RZ, R34 ;  /* 0x000000ffff107224 */ /* 0x000fe200078e0022 */
[----:B------:R3:W-:Y:S04]  /*21530*/  STL [R1+0xc0], R32 ;  /* 0x0000c02001007387 */ /* 0x0007e80000100800 */
[----:B------:R-:W-:Y:S04]  /*21540*/  STL [R1+0x1b08], R13 ;  /* 0x001b080d01007387 */ /* 0x000fe80000100800 */
[----:B------:R-:W-:Y:S04]  /*21550*/  STL [R1+0x1b04], R17 ;  /* 0x001b041101007387 */ /* 0x000fe80000100800 */
[----:B------:R-:W-:Y:S01]  /*21560*/  STL [R1+0x1b00], R16 ;  /* 0x001b001001007387 */ /* 0x000fe20000100800 */
[-C--:B---3--:R-:W-:Y:S03]  /*21570*/  HMMA.1688.F32.TF32 R32, R184, R8.reuse, R20 ;  /* 0x00000008b820723c */ /* 0x088fe60000081014 */
[----:B------:R-:W2:Y:S04]  /*21580*/  LDL.LU.64 R20, [R1+0x3a0] ;  /* 0x0003a00001147983 */ /* 0x000ea80000300a00 */
[----:B------:R-:W2:Y:S11]  /*21590*/  LDL.LU.64 R22, [R1+0x3a8] ;  /* 0x0003a80001167983 */ /* 0x000eb60000300a00 */
[----:B------:R-:W-:Y:S05]  /*215a0*/  @!UPT UIADD3 URZ, URZ, URZ, URZ ;  /* 0x0000003f3f3ff290 */ /* 0x000fea000fffe03f */
[----:B------:R-:W-:Y:S04]  /*215b0*/  STL.64 [R1+0xb0], R32 ;  /* 0x0000b02001007387 */ /* 0x000fe80000100a00 */
[----:B------:R1:W-:Y:S02]  /*215c0*/  STL.64 [R1+0xb8], R34 ;  /* 0x0000b82201007387 */ /* 0x0003e40000100a00 */
[-C--:B-1----:R-:W-:Y:S11]  /*215d0*/  HMMA.1688.F32.TF32 R32, R188, R8.reuse, R248 ;  /* 0x00000008bc20723c */ /* 0x082ff600000810f8 */
[----:B------:R-:W-:Y:S11]  /*215e0*/  @!UPT UIADD3 URZ, URZ, URZ, URZ ;  /* 0x0000003f3f3ff290 */ /* 0x000ff6000fffe03f */
[----:B------:R-:W-:Y:S01]  /*215f0*/  @!UPT UIADD3 URZ, URZ, URZ, URZ ;  /* 0x0000003f3f3ff290 */ /* 0x000fe2000fffe03f */
[----:B------:R-:W-:Y:S04]  /*21600*/  STL.64 [R1+0x100], R32 ;  /* 0x0001002001007387 */ /* 0x000fe80000100a00 */
[----:B------:R-:W-:Y:S04]  /*21610*/  STL.64 [R1+0x108], R34 ;  /* 0x0001082201007387 */ /* 0x000fe80000100a00 */
[----:B------:R1:W-:Y:S04]  /*21620*/  STL.64 [R1+0x1c0], R44 ;  /* 0x0001c02c01007387 */ /* 0x0003e80000100a00 */
[----:B------:R3:W-:Y:S04]  /*21630*/  STL.64 [R1+0x1c8], R46 ;  /* 0x0001c82e01007387 */ /* 0x0007e80000100a00 */
[----:B-1----:R-:W2:Y:S04]  /*21640*/  LDL.LU.64 R44, [R1+0x7a0] ;  /* 0x0007a000012c7983 */ /* 0x002ea80000300a00 */
[----:B------:R-:W-:Y:S04]  /*21650*/  STL.64 [R1+0x370], R48 ;  /* 0x0003703001007387 */ /* 0x000fe80000100a00 */
[----:B------:R-:W-:Y:S04]  /*21660*/  STL.64 [R1+0x378], R50 ;  /* 0x0003783201007387 */ /* 0x000fe80000100a00 */
[----:B---3--:R-:W3:Y:S01]  /*21670*/  LDL.LU.64 R46, [R1+0x7a8] ;  /* 0x0007a800012e7983 */ /* 0x008ee20000300a00 */
[----:B------:R-:W-:Y:S03]  /*21680*/  HMMA.1688.F32.TF32 R32, R140, R8, R112 ;  /* 0x000000088c20723c */ /* 0x000fe60000081070 */
[----:B------:R-:W-:Y:S05]  /*21690*/  LDSM.16.M88.4 R112, [R252+0x87800] ;  /* 0x08780000fc70783b */ /* 0x000fea0000000200 */
[----:B----4-:R-:W-:Y:S11]  /*216a0*/  HMMA.1688.F32.TF32 R24, R180, R4, R24 ;  /* 0x00000004b418723c */ /* 0x010ff60000081018 */
[----:B------:R-:W-:Y:S04]  /*216b0*/  @!UPT UIADD3 URZ, URZ, URZ, URZ ;  /* 0x0000003f3f3ff290 */ /* 0x000fe8000fffe03f */
[----:B------:R-:W-:Y:S04]  /*216c0*/  STL.64 [R1+0x460], R32 ;  /* 0x0004602001007387 */ /* 0x000fe80000100a00 */
[----:B------:R1:W-:Y:S02]  /*216d0*/  STL.64 [R1+0x468], R34 ;  /* 0x0004682201007387 */ /* 0x0003e40000100a00 */
[----:B-1----:R-:W-:Y:S02]  /*216e0*/  HMMA.1688.F32.TF32 R32, R192, R8, R36 ;  /* 0x00000008c020723c */ /* 0x002fe40000081024 */
[----:B------:R-:W-:Y:S01]  /*216f0*/  STL.64 [R1+0x1b78], R10 ;  /* 0x001b780a01007387 */ /* 0x000fe20000100a00 */
[----:B------:R-:W-:Y:S01]  /*21700*/  MOV R17, R26 ;  /* 0x0000001a00117202 */ /* 0x000fe20000000f00 */
[----:B------:R-:W-:Y:S11]  /*21710*/  IMAD.MOV.U32 R16, RZ, RZ, R27 ;  /* 0x000000ffff107224 */ /* 0x000ff600078e001b */
[----:B------:R-:W-:Y:S08]  /*21720*/  @!UPT UIADD3 URZ, URZ, URZ, URZ ;  /* 0x0000003f3f3ff290 */ /* 0x000ff0000fffe03f */
[----:B------:R-:W-:Y:S04]  /*21730*/  STL.64 [R1+0x540], R32 ;  /* 0x0005402001007387 */ /* 0x000fe80000100a00 */
[----:B------:R-:W-:Y:S04]  /*21740*/  STL.64 [R1+0x548], R34 ;  /* 0x0005482201007387 */ /* 0x000fe80000100a00 */
[----:B------:R-:W-:Y:S04]  /*21750*/  STL [R1+0x60], R24 ;  /* 0x0000601801007387 */ /* 0x000fe80000100800 */
[----:B------:R-:W4:Y:S04]  /*21760*/  LDL.LU.64 R36, [R1+0x6d0] ;  /* 0x0006d00001247983 */ /* 0x000f280000300a00 */
[----:B------:R-:W4:Y:S04]  /*21770*/  LDL.LU.64 R38, [R1+0x6d8] ;  /* 0x0006d80001267983 */ /* 0x000f280000300a00 */
[----:B------:R-:W4:Y:S04]  /*21780*/  LDL.LU.64 R76, [R1+0x5d0] ;  /* 0x0005d000014c7983 */ /* 0x000f280000300a00 */
[----:B------:R-:W4:Y:S04]  /*21790*/  LDL.LU.64 R78, [R1+0x5d8] ;  /* 0x0005d800014e7983 */ /* 0x000f280000300a00 */
[----:B------:R-:W4:Y:S04]  /*217a0*/  LDL.LU.64 R72, [R1+0x240] ;  /* 0x0002400001487983 */ /* 0x000f280000300a00 */
[----:B------:R-:W4:Y:S04]  /*217b0*/  LDL.LU.64 R74, [R1+0x248] ;  /* 0x00024800014a7983 */ /* 0x000f280000300a00 */
[----:B------:R-:W-:Y:S04]  /*217c0*/  STL.64 [R1+0x1b50], R18 ;  /* 0x001b501201007387 */ /* 0x000fe80000100a00 */
[----:B------:R1:W-:Y:S04]  /*217d0*/  STL.64 [R1+0x1b48], R16 ;  /* 0x001b481001007387 */ /* 0x0003e80000100a00 */
[----:B------:R-:W3:Y:S01]  /*217e0*/  LDSM.16.M88.4 R32, [R252+0x83800] ;  /* 0x08380000fc20783b */ /* 0x000ee20000000200 */
[----:B-1----:R-:W-:Y:S01]  /*217f0*/  HMMA.1688.F32.TF32 R16, R136, R4, R68 ;  /* 0x000000048810723c */ /* 0x002fe20000081044 */
[----:B------:R-:W-:-:S07]  /*21800*/  IMAD.MOV.U32 R13, RZ, RZ, R25 ;  /* 0x000000ffff0d7224 */ /* 0x000fce00078e0019 */
[-C--:B------:R-:W-:Y:S08]  /*21810*/  HMMA.1688.F32.TF32 R24, R196, R4.reuse, R96 ;  /* 0x00000004c418723c */ /* 0x080ff00000081060 */
[----:B--2---:R-:W-:Y:S11]  /*21820*/  HMMA.1688.F32.TF32 R20, R184, R4, R20 ;  /* 0x00000004b814723c */ /* 0x004ff60000081014 */
[----:B------:R-:W-:Y:S11]  /*21830*/  @!UPT UIADD3 URZ, URZ, URZ, URZ ;  /* 0x0000003f3f3ff290 */ /* 0x000ff6000fffe03f */
[----:B------:R-:W-:Y:S01]  /*21840*/  @!UPT UIADD3 URZ, URZ, URZ, URZ ;  /* 0x0000003f3f3ff290 */ /* 0x000fe2000fffe03f */
[----:B------:R-:W-:Y:S01]  /*21850*/  STL.64 [R1+0x50], R20 ;  /* 0x0000501401007387 */ /* 0x000fe20000100a00 */
[----:B------:R-:W-:-:S03]  /*21860*/  IMAD.MOV.U32 R0, RZ, RZ, R23 ;  /* 0x000000ffff007224 */ /* 0x000fc600078e0017 */
[----:B------:R1:W-:Y:S02]  /*21870*/  STL [R1+0x58], R22 ;  /* 0x0000581601007387 */ /* 0x0003e40000100800 */
[-C--:B-1----:R-:W-:Y:S11]  /*21880*/  HMMA.1688.F32.TF32 R20, R188, R4.reuse, R240 ;  /* 0x00000004bc14723c */ /* 0x082ff600000810f0 */
[----:B------:R-:W-:Y:S11]  /*21890*/  @!UPT UIADD3 URZ, URZ, URZ, URZ ;  /* 0x0000003f3f3ff290 */ /* 0x000ff6000fffe03f */
[----:B------:R-:W-:Y:S01]  /*218a0*/  @!UPT UIADD3 URZ, URZ, URZ, URZ ;  /* 0x0000003f3f3ff290 */ /* 0x000fe2000fffe03f */
[----:B------:R-:W-:Y:S04]  /*218b0*/  STL.64 [R1+0xa0], R20 ;  /* 0x0000a01401007387 */ /* 0x000fe80000100a00 */
[----:B------:R1:W-:Y:S04]  /*218c0*/  STL.64 [R1+0xa8], R22 ;  /* 0x0000a81601007387 */ /* 0x0003e80000100a00 */
[----:B------:R-:W-:Y:S04]  /*218d0*/  STL.64 [R1+0x140], R16 ;  /* 0x0001401001007387 */ /* 0x000fe80000100a00 */
[----:B------:R2:W-:Y:S01]  /*218e0*/  STL.64 [R1+0x148], R18 ;  /* 0x0001481201007387 */ /* 0x0005e20000100a00 */
[-C--:B-1----:R-:W-:Y:S08]  /*218f0*/  HMMA.1688.F32.TF32 R20, R140, R4.reuse, R116 ;  /* 0x000000048c14723c */ /* 0x082ff00000081074 */
[----:B--2---:R-:W-:Y:S01]  /*21900*/  HMMA.1688.F32.TF32 R16, R192, R4, R40 ;  /* 0x00000004c010723c */ /* 0x004fe20000081028 */
[----:B------:R-:W-:Y:S04]  /*21910*/  STL.64 [R1+0x310], R24 ;  /* 0x0003101801007387 */ /* 0x000fe80000100a00 */
[----:B------:R-:W-:Y:S03]  /*21920*/  STL.64 [R1+0x318], R26 ;  /* 0x0003181a01007387 */ /* 0x000fe60000100a00 */
[C---:B---3--:R-:W-:Y:S01]  /*21930*/  HMMA.1688.F32.TF32 R240, R176.reuse, R32, R44 ;  /* 0x00000020b0f0723c */ /* 0x048fe2000008102c */
[----:B------:R-:W-:Y:S04]  /*21940*/  LDSM.16.M88.4 R24, [R252+0x84800] ;  /* 0x08480000fc18783b */ /* 0x000fe80000000200 */
[----:B------:R-:W-:Y:S04]  /*21950*/  LDSM.16.M88.4 R116, [R252+0x87000] ;  /* 0x08700000fc74783b */ /* 0x000fe80000000200 */
[----:B------:R-:W-:Y:S04]  /*21960*/  STL.64 [R1+0x410], R20 ;  /* 0x0004101401007387 */ /* 0x000fe80000100a00 */
[----:B------:R-:W-:Y:S04]  /*21970*/  STL.64 [R1+0x418], R22 ;  /* 0x0004181601007387 */ /* 0x000fe80000100a00 */
[----:B------:R1:W-:Y:S04]  /*21980*/  STL.64 [R1+0x4d0], R16 ;  /* 0x0004d01001007387 */ /* 0x0003e80000100a00 */
[----:B------:R2:W-:Y:S04]  /*21990*/  STL.64 [R1+0x4d8], R18 ;  /* 0x0004d81201007387 */ /* 0x0005e80000100a00 */
[----:B------:R-:W3:Y:S04]  /*219a0*/  LDL.LU.64 R48, [R1+0x7c0] ;  /* 0x0007c00001307983 */ /* 0x000ee80000300a00 */
[----:B------:R-:W3:Y:S04]  /*219b0*/  LDL.LU.64 R50, [R1+0x7c8] ;  /* 0x0007c80001327983 */ /* 0x000ee80000300a00 */
[----:B------:R-:W3:Y:S04]  /*219c0*/  LDL.LU.64 R92, [R1+0x730] ;  /* 0x00073000015c7983 */ /* 0x000ee80000300a00 */
[----:B------:R-:W3:Y:S04]  /*219d0*/  LDL.LU.64 R94, [R1+0x738] ;  /* 0x00073800015e7983 */ /* 0x000ee80000300a00 */
[----:B------:R-:W3:Y:S04]  /*219e0*/  LDL.LU.64 R68, [R1+0x660] ;  /* 0x0006600001447983 */ /* 0x000ee80000300a00 */
[----:B------:R-:W3:Y:S04]  /*219f0*/  LDL.LU.64 R70, [R1+0x668] ;  /* 0x0006680001467983 */ /* 0x000ee80000300a00 */
[----:B------:R-:W3:Y:S04]  /*21a00*/  LDL.LU.64 R44, [R1+0x440] ;  /* 0x00044000012c7983 */ /* 0x000ee80000300a00 */
[----:B------:R-:W3:Y:S04]  /*21a10*/  LDL.LU.64 R46, [R1+0x448] ;  /* 0x00044800012e7983 */ /* 0x000ee80000300a00 */
[----:B-1----:R-:W3:Y:S04]  /*21a20*/  LDL.LU.64 R16, [R1+0x20] ;  /* 0x0000200001107983 */ /* 0x002ee80000300a00 */
[----:B--2---:R-:W2:Y:S01]  /*21a30*/  LDL.LU.64 R18, [R1+0x28] ;  /* 0x0000280001127983 */ /* 0x004ea20000300a00 */
[----:B------:R-:W-:Y:S08]  /*21a40*/  HMMA.1688.F32.TF32 R28, R176, R4, R28 ;  /* 0x00000004b01c723c */ /* 0x000ff0000008101c */
[-C--:B----4-:R-:W-:Y:S08]  /*21a50*/  HMMA.1688.F32.TF32 R36, R180, R32.reuse, R36 ;  /* 0x00000020b424723c */ /* 0x090ff00000081024 */
[-C--:B------:R-:W-:Y:S01]  /*21a60*/  HMMA.1688.F32.TF32 R40, R184, R32.reuse, R76 ;  /* 0x00000020b828723c */ /* 0x080fe2000008104c */
[----:B------:R-:W-:Y:S04]  /*21a70*/  STL.64 [R1+0x1b18], R242 ;  /* 0x001b18f201007387 */ /* 0x000fe80000100a00 */
[----:B------:R-:W-:Y:S03]  /*21a80*/  STL.64 [R1+0x1b10], R240 ;  /* 0x001b10f001007387 */ /* 0x000fe60000100a00 */
[-C--:B------:R-:W-:Y:S01]  /*21a90*/  HMMA.1688.F32.TF32 R96, R196, R32.reuse, R100 ;  /* 0x00000020c460723c */ /* 0x080fe20000081064 */
[----:B------:R-:W1:Y:S06]  /*21aa0*/  LDSM.16.M88.4 R20, [R252+0x85000] ;  /* 0x08500000fc14783b */ /* 0x000e6c0000000200 */
[----:B------:R-:W-:Y:S04]  /*21ab0*/  STL.64 [R1+0x1b28], R38 ;  /* 0x001b282601007387 */ /* 0x000fe80000100a00 */
[----:B------:R4:W-:Y:S04]  /*21ac0*/  STL.64 [R1+0x1b20], R36 ;  /* 0x001b202401007387 */ /* 0x0009e80000100a00 */
[----:B------:R-:W-:Y:S04]  /*21ad0*/  STL.64 [R1+0x1b38], R42 ;  /* 0x001b382a01007387 */ /* 0x000fe80000100a00 */
[----:B------:R4:W-:Y:S01]  /*21ae0*/  STL.64 [R1+0x1b30], R40 ;  /* 0x001b302801007387 */ /* 0x0009e20000100a00 */
[----:B------:R-:W-:Y:S01]  /*21af0*/  IMAD.MOV.U32 R11, RZ, RZ, R28 ;  /* 0x000000ffff0b7224 */ /* 0x000fe200078e001c */
[----:B----4-:R-:W-:Y:S01]  /*21b00*/  HMMA.1688.F32.TF32 R36, R136, R32, R204 ;  /* 0x000000208824723c */ /* 0x010fe200000810cc */
[----:B------:R-:W-:Y:S01]  /*21b10*/  IMAD.MOV.U32 R10, RZ, RZ, R29 ;  /* 0x000000ffff0a7224 */ /* 0x000fe200078e001d */
[----:B------:R-:W-:-:S06]  /*21b20*/  MOV R9, R30 ;  /* 0x0000001e00097202 */ /* 0x000fcc0000000f00 */
[-C--:B------:R-:W-:Y:S01]  /*21b30*/  HMMA.1688.F32.TF32 R40, R188, R32.reuse, R72 ;  /* 0x00000020bc28723c */ /* 0x080fe20000081048 */
[----:B------:R-:W-:Y:S01]  /*21b40*/  IMAD.MOV.U32 R8, RZ, RZ, R31 ;  /* 0x000000ffff087224 */ /* 0x000fe200078e001f */
[----:B------:R-:W4:Y:S04]  /*21b50*/  LDL.LU.64 R72, [R1+0x820] ;  /* 0x0008200001487983 */ /* 0x000f280000300a00 */
[----:B------:R-:W3:Y:S11]  /*21b60*/  LDSM.16.M88.4 R28, [R252+0x84000] ;  /* 0x08400000fc1c783b */ /* 0x000ef60000000200 */
[----:B------:R-:W-:Y:S06]  /*21b70*/  @!UPT UIADD3 URZ, URZ, URZ, URZ ;  /* 0x0000003f3f3ff290 */ /* 0x000fec000fffe03f */
[----:B------:R-:W-:Y:S04]  /*21b80*/  STL.64 [R1+0x40], R40 ;  /* 0x0000402801007387 */ /* 0x000fe80000100a00 */
[----:B------:R1:W-:Y:S04]  /*21b90*/  STL.64 [R1+0x48], R42 ;  /* 0x0000482a01007387 */ /* 0x0003e80000100a00 */
[----:B------:R-:W4:Y:S04]  /*21ba0*/  LDL.LU.64 R74, [R1+0x828] ;  /* 0x00082800014a7983 */ /* 0x000f280000300a00 */
[----:B------:R-:W-:Y:S04]  /*21bb0*/  STL.64 [R1+0xf0], R36 ;  /* 0x0000f02401007387 */ /* 0x000fe80000100a00 */
[----:B------:R1:W-:Y:S04]  /*21bc0*/  STL.64 [R1+0xf8], R38 ;  /* 0x0000f82601007387 */ /* 0x0003e80000100a00 */
[----:B------:R-:W4:Y:S04]  /*21bd0*/  LDL.LU.64 R76, [R1+0x790] ;  /* 0x00079000014c7983 */ /* 0x000f280000300a00 */
[----:B------:R-:W4:Y:S04]  /*21be0*/  LDL.LU.64 R78, [R1+0x798] ;  /* 0x00079800014e7983 */ /* 0x000f280000300a00 */
[----:B------:R-:W4:Y:S04]  /*21bf0*/  LDL.LU.64 R80, [R1+0x690] ;  /* 0x0006900001507983 */ /* 0x000f280000300a00 */
[----:B------:R-:W4:Y:S04]  /*21c00*/  LDL.LU.64 R82, [R1+0x698] ;  /* 0x0006980001527983 */ /* 0x000f280000300a00 */
[----:B------:R-:W4:Y:S04]  /*21c10*/  LDL.LU.64 R88, [R1+0x450] ;  /* 0x0004500001587983 */ /* 0x000f280000300a00 */
[----:B------:R-:W4:Y:S04]  /*21c20*/  LDL.LU.64 R90, [R1+0x458] ;  /* 0x00045800015a7983 */ /* 0x000f280000300a00 */
[----:B------:R-:W4:Y:S04]  /*21c30*/  LDL.LU.64 R84, [R1+0x170] ;  /* 0x0001700001547983 */ /* 0x000f280000300a00 */
[----:B------:R-:W4:Y:S01]  /*21c40*/  LDL.LU.64 R86, [R1+0x178] ;  /* 0x0001780001567983 */ /* 0x000f220000300a00 */
[-C--:B-1----:R-:W-:Y:S08]  /*21c50*/  HMMA.1688.F32.TF32 R40, R140, R32.reuse, R120 ;  /* 0x000000208c28723c */ /* 0x082ff00000081078 */
[C---:B------:R-:W-:Y:S01]  /*21c60*/  HMMA.1688.F32.TF32 R36, R192.reuse, R32, R52 ;  /* 0x00000020c024723c */ /* 0x040fe20000081034 */
[----:B------:R-:W-:Y:S04]  /*21c70*/  STL.64 [R1+0x290], R96 ;  /* 0x0002906001007387 */ /* 0x000fe80000100a00 */
[----:B------:R-:W-:Y:S04]  /*21c80*/  STL.64 [R1+0x298], R98 ;  /* 0x0002986201007387 */ /* 0x000fe80000100a00 */
[----:B------:R-:W-:Y:S01]  /*21c90*/  STL.64 [R1+0x1b40], R34 ;  /* 0x001b402201007387 */ /* 0x000fe20000100a00 */
[----:B------:R-:W-:Y:S03]  /*21ca0*/  HMMA.1688.F32.TF32 R64, R192, R20, R64 ;  /* 0x00000014c040723c */ /* 0x000fe60000081040 */
[----:B------:R-:W1:Y:S04]  /*21cb0*/  LDSM.16.M88.4 R120, [R252+0x86800] ;  /* 0x08680000fc78783b */ /* 0x000e680000000200 */
[----:B------:R-:W-:Y:S04]  /*21cc0*/  STL.64 [R1+0x3e0], R40 ;  /* 0x0003e02801007387 */ /* 0x000fe80000100a00 */
[----:B------:R-:W-:Y:S04]  /*21cd0*/  STL.64 [R1+0x3e8], R42 ;  /* 0x0003e82a01007387 */ /* 0x000fe80000100a00 */
[----:B------:R-:W-:Y:S04]  /*21ce0*/  STL.64 [R1+0x4a0], R36 ;  /* 0x0004a02401007387 */ /* 0x000fe80000100a00 */
[----:B------:R-:W-:Y:S01]  /*21cf0*/  STL.64 [R1+0x4a8], R38 ;  /* 0x0004a82601007387 */ /* 0x000fe20000100a00 */
[-C--:B---3--:R-:W-:Y:S08]  /*21d00*/  HMMA.1688.F32.TF32 R48, R176, R28.reuse, R48 ;  /* 0x0000001cb030723c */ /* 0x088ff00000081030 */
[-C--:B------:R-:W-:Y:S08]  /*21d10*/  HMMA.1688.F32.TF32 R52, R180, R28.reuse, R92 ;  /* 0x0000001cb434723c */ /* 0x080ff0000008105c */
[-C--:B--2---:R-:W-:Y:S07]  /*21d20*/  HMMA.1688.F32.TF32 R16, R136, R28.reuse, R16 ;  /* 0x0000001c8810723c */ /* 0x084fee0000081010 */
[----:B------:R-:W-:Y:S04]  /*21d30*/  STL.64 [R1+0x1b60], R50 ;  /* 0x001b603201007387 */ /* 0x000fe80000100a00 */
[----:B------:R2:W-:Y:S04]  /*21d40*/  STL.64 [R1+0x1b58], R48 ;  /* 0x001b583001007387 */ /* 0x0005e80000100a00 */
[----:B------:R-:W-:Y:S04]  /*21d50*/  STL.64 [R1+0x1b70], R54 ;  /* 0x001b703601007387 */ /* 0x000fe80000100a00 */
[----:B------:R-:W-:Y:S04]  /*21d60*/  STL.64 [R1+0x1b68], R52 ;  /* 0x001b683401007387 */ /* 0x000fe80000100a00 */
[----:B--2---:R-:W2:Y:S04]  /*21d70*/  LDL.LU.64 R48, [R1+0x880] ;  /* 0x0008800001307983 */ /* 0x004ea80000300a00 */
[----:B------:R-:W2:Y:S04]  /*21d80*/  LDL.LU.64 R50, [R1+0x888] ;  /* 0x0008880001327983 */ /* 0x000ea80000300a00 */
[----:B------:R3:W-:Y:S04]  /*21d90*/  STL.64 [R1+0x90], R16 ;  /* 0x0000901001007387 */ /* 0x0007e80000100a00 */
[----:B------:R1:W-:Y:S04]  /*21da0*/  STL.64 [R1+0x98], R18 ;  /* 0x0000981201007387 */ /* 0x0003e80000100a00 */
[----:B------:R-:W2:Y:S04]  /*21db0*/  LDL.LU.64 R40, [R1+0x7b0] ;  /* 0x0007b00001287983 */ /* 0x000ea80000300a00 */
[----:B------:R-:W2:Y:S04]  /*21dc0*/  LDL.LU.64 R42, [R1+0x7b8] ;  /* 0x0007b800012a7983 */ /* 0x000ea80000300a00 */
[----:B------:R-:W2:Y:S04]  /*21dd0*/  LDL.LU.64 R36, [R1+0x710] ;  /* 0x0007100001247983 */ /* 0x000ea80000300a00 */
[----:B------:R-:W2:Y:S04]  /*21de0*/  LDL.LU.64 R38, [R1+0x718] ;  /* 0x0007180001267983 */ /* 0x000ea80000300a00 */
[----:B------:R-:W2:Y:S04]  /*21df0*/  LDL.LU.64 R32, [R1+0x610] ;  /* 0x0006100001207983 */ /* 0x000ea80000300a00 */
[----:B------:R-:W2:Y:S04]  /*21e00*/  LDL.LU.64 R34, [R1+0x618] ;  /* 0x0006180001227983 */ /* 0x000ea80000300a00 */
[----:B---3--:R-:W3:Y:S04]  /*21e10*/  LDL.LU.64 R16, [R1+0x280] ;  /* 0x0002800001107983 */ /* 0x008ee80000300a00 */
[----:B-1----:R-:W3:Y:S01]  /*21e20*/  LDL.LU.64 R18, [R1+0x288] ;  /* 0x0002880001127983 */ /* 0x002ee20000300a00 */
[-C--:B------:R-:W-:Y:S08]  /*21e30*/  HMMA.1688.F32.TF32 R96, R196, R28.reuse, R200 ;  /* 0x0000001cc460723c */ /* 0x080ff000000810c8 */
[-C--:B------:R-:W-:Y:S01]  /*21e40*/  HMMA.1688.F32.TF32 R92, R140, R28.reuse, R144 ;  /* 0x0000001c8c5c723c */ /* 0x080fe20000081090 */
[----:B------:R-:W1:Y:S07]  /*21e50*/  LDSM.16.M88.4 R144, [R252+0x86000] ;  /* 0x08600000fc90783b */ /* 0x000e6e0000000200 */
[----:B------:R-:W-:Y:S07]  /*21e60*/  HMMA.1688.F32.TF32 R52, R192, R28, R56 ;  /* 0x0000001cc034723c */ /* 0x000fee0000081038 */
[----:B------:R-:W-:Y:S04]  /*21e70*/  STL.64 [R1+0x230], R96 ;  /* 0x0002306001007387 */ /* 0x000fe80000100a00 */
[----:B------:R-:W-:Y:S04]  /*21e80*/  STL.64 [R1+0x238], R98 ;  /* 0x0002386201007387 */ /* 0x000fe80000100a00 */
[----:B------:R-:W-:Y:S04]  /*21e90*/  STL.64 [R1+0x3d0], R92 ;  /* 0x0003d05c01007387 */ /* 0x000fe80000100a00 */
[----:B------:R-:W-:Y:S04]  /*21ea0*/  STL.64 [R1+0x3d8], R94 ;  /* 0x0003d85e01007387 */ /* 0x000fe80000100a00 */
[----:B------:R-:W-:Y:S04]  /*21eb0*/  STL.64 [R1+0x480], R52 ;  /* 0x0004803401007387 */ /* 0x000fe80000100a00 */
[----:B------:R1:W-:Y:S04]  /*21ec0*/  STL.64 [R1+0x488], R54 ;  /* 0x0004883601007387 */ /* 0x0003e80000100a00 */
[----:B------:R-:W3:Y:S01]  /*21ed0*/  LDL.LU.64 R100, [R1+0x8d0] ;  /* 0x0008d00001647983 */ /* 0x000ee20000300a00 */
[-C--:B-1----:R-:W-:Y:S08]  /*21ee0*/  HMMA.1688.F32.TF32 R52, R196, R24.reuse, R212 ;  /* 0x00000018c434723c */ /* 0x082ff000000810d4 */
[-C--:B----4-:R-:W-:Y:S11]  /*21ef0*/  HMMA.1688.F32.TF32 R84, R136, R24.reuse, R84 ;  /* 0x000000188854723c */ /* 0x090ff60000081054 */
[----:B------:R-:W-:Y:S11]  /*21f00*/  @!UPT UIADD3 URZ, URZ, URZ, URZ ;  /* 0x0000003f3f3ff290 */ /* 0x000ff6000fffe03f */
[----:B------:R-:W-:Y:S01]  /*21f10*/  @!UPT UIADD3 URZ, URZ, URZ, URZ ;  /* 0x0000003f3f3ff290 */ /* 0x000fe2000fffe03f */
[----:B------:R-:W-:Y:S04]  /*21f20*/  STL.64 [R1+0x30], R84 ;  /* 0x0000305401007387 */ /* 0x000fe80000100a00 */
[----:B------:R1:W-:Y:S04]  /*21f30*/  STL.64 [R1+0x38], R86 ;  /* 0x0000385601007387 */ /* 0x0003e80000100a00 */
[----:B------:R-:W4:Y:S01]  /*21f40*/  LDL.LU.64 R102, [R1+0x8d8] ;  /* 0x0008d80001667983 */ /* 0x000f220000300a00 */
[-C--:B-1----:R-:W-:Y:S03]  /*21f50*/  HMMA.1688.F32.TF32 R84, R140, R24.reuse, R208 ;  /* 0x000000188c54723c */ /* 0x082fe600000810d0 */
[----:B------:R-:W-:Y:S04]  /*21f60*/  STL.64 [R1+0x1b0], R52 ;  /* 0x0001b03401007387 */ /* 0x000fe80000100a00 */
[----:B------:R1:W-:Y:S04]  /*21f70*/  STL.64 [R1+0x1b8], R54 ;  /* 0x0001b83601007387 */ /* 0x0003e80000100a00 */
[----:B------:R-:W4:Y:S04]  /*21f80*/  LDL.LU.64 R104, [R1+0x8c0] ;  /* 0x0008c00001687983 */ /* 0x000f280000300a00 */
[----:B------:R-:W4:Y:S01]  /*21f90*/  LDL.LU.64 R106, [R1+0x8c8] ;  /* 0x0008c800016a7983 */ /* 0x000f220000300a00 */
[-C--:B-1----:R-:W-:Y:S03]  /*21fa0*/  HMMA.1688.F32.TF32 R52, R192, R24.reuse, R60 ;  /* 0x00000018c034723c */ /* 0x082fe6000008103c */
[----:B------:R-:W4:Y:S04]  /*21fb0*/  LDL.LU.64 R108, [R1+0x8b0] ;  /* 0x0008b000016c7983 */ /* 0x000f280000300a00 */
[----:B------:R-:W4:Y:S04]  /*21fc0*/  LDL.LU.64 R110, [R1+0x8b8] ;  /* 0x0008b800016e7983 */ /* 0x000f280000300a00 */
[----:B------:R-:W-:Y:S04]  /*21fd0*/  STL.64 [R1+0x360], R84 ;  /* 0x0003605401007387 */ /* 0x000fe80000100a00 */
[----:B------:R-:W-:Y:S01]  /*21fe0*/  STL.64 [R1+0x368], R86 ;  /* 0x0003685601007387 */ /* 0x000fe20000100a00 */
[----:B------:R-:W-:Y:S07]  /*21ff0*/  HMMA.1688.F32.TF32 R56, R188, R24, R88 ;  /* 0x00000018bc38723c */ /* 0x000fee0000081058 */
[----:B------:R1:W-:Y:S04]  /*22000*/  STL.64 [R1+0x450], R52 ;  /* 0x0004503401007387 */ /* 0x0003e80000100a00 */
[----:B------:R1:W-:Y:S04]  /*22010*/  STL.64 [R1+0x458], R54 ;  /* 0x0004583601007387 */ /* 0x0003e80000100a00 */
[----:B-1----:R-:W4:Y:S04]  /*22020*/  LDL.LU.64 R52, [R1+0x8a0] ;  /* 0x0008a00001347983 */ /* 0x002f280000300a00 */
[----:B------:R-:W4:Y:S01]  /*22030*/  LDL.LU.64 R54, [R1+0x8a8] ;  /* 0x0008a80001367983 */ /* 0x000f220000300a00 */
[-C--:B--2---:R-:W-:Y:S03]  /*22040*/  HMMA.1688.F32.TF32 R88, R176, R20.reuse, R48 ;  /* 0x00000014b058723c */ /* 0x084fe60000081030 */
[----:B------:R-:W2:Y:S04]  /*22050*/  LDL.LU.64 R48, [R1+0x890] ;  /* 0x0008900001307983 */ /* 0x000ea80000300a00 */
[----:B------:R-:W2:Y:S01]  /*22060*/  LDL.LU.64 R50, [R1+0x898] ;  /* 0x0008980001327983 */ /* 0x000ea20000300a00 */
[-C--:B------:R-:W-:Y:S03]  /*22070*/  HMMA.1688.F32.TF32 R92, R180, R20.reuse, R40 ;  /* 0x00000014b45c723c */ /* 0x080fe60000081028 */
[----:B------:R-:W2:Y:S04]  /*22080*/  LDL.LU.64 R40, [R1+0x870] ;  /* 0x0008700001287983 */ /* 0x000ea80000300a00 */
[----:B------:R-:W2:Y:S01]  /*22090*/  LDL.LU.64 R42, [R1+0x878] ;  /* 0x00087800012a7983 */ /* 0x000ea20000300a00 */
[-C--:B---3--:R-:W-:Y:S08]  /*220a0*/  HMMA.1688.F32.TF32 R84, R136, R20.reuse, R16 ;  /* 0x000000148854723c */ /* 0x088ff00000081010 */
[-C--:B------:R-:W-:Y:S08]  /*220b0*/  HMMA.1688.F32.TF32 R16, R196, R20.reuse, R220 ;  /* 0x00000014c410723c */ /* 0x080ff000000810dc */
[-C--:B------:R-:W-:Y:S01]  /*220c0*/  HMMA.1688.F32.TF32 R60, R188, R20.reuse, R32 ;  /* 0x00000014bc3c723c */ /* 0x080fe20000081020 */
[----:B------:R-:W3:Y:S04]  /*220d0*/  LDL.LU.64 R32, [R1+0x860] ;  /* 0x0008600001207983 */ /* 0x000ee80000300a00 */
[----:B------:R-:W3:Y:S10]  /*220e0*/  LDL.LU.64 R34, [R1+0x868] ;  /* 0x0008680001227983 */ /* 0x000ef40000300a00 */
[----:B------:R-:W-:Y:S04]  /*220f0*/  STL.64 [R1+0x170], R16 ;  /* 0x0001701001007387 */ /* 0x000fe80000100a00 */
[----:B------:R1:W-:Y:S02]  /*22100*/  STL.64 [R1+0x178], R18 ;  /* 0x0001781201007387 */ /* 0x0003e40000100a00 */
[-C--:B-1----:R-:W-:Y:S08]  /*22110*/  HMMA.1688.F32.TF32 R16, R140, R20.reuse, R216 ;  /* 0x000000148c10723c */ /* 0x082ff000000810d8 */
[----:B------:R-:W-:Y:S01]  /*22120*/  HMMA.1688.F32.TF32 R96, R184, R20, R36 ;  /* 0x00000014b860723c */ /* 0x000fe20000081024 */
[----:B------:R-:W3:Y:S04]  /*22130*/  LDL.LU.64 R36, [R1+0x850] ;  /* 0x0008500001247983 */ /* 0x000ee80000300a00 */
[----:B------:R-:W3:Y:S10]  /*22140*/  LDL.LU.64 R38, [R1+0x858] ;  /* 0x0008580001267983 */ /* 0x000ef40000300a00 */
[----:B------:R1:W-:Y:S04]  /*22150*/  STL.64 [R1+0x330], R16 ;  /* 0x0003301001007387 */ /* 0x0003e80000100a00 */
[----:B------:R1:W-:Y:S04]  /*22160*/  STL.64 [R1+0x338], R18 ;  /* 0x0003381201007387 */ /* 0x0003e80000100a00 */
[----:B-1----:R-:W3:Y:S04]  /*22170*/  LDL.LU.64 R16, [R1+0x840] ;  /* 0x0008400001107983 */ /* 0x002ee80000300a00 */
[----:B------:R-:W3:Y:S04]  /*22180*/  LDL.LU.64 R18, [R1+0x848] ;  /* 0x0008480001127983 */ /* 0x000ee80000300a00 */
[----:B------:R-:W-:Y:S04]  /*22190*/  STL.64 [R1+0x440], R64 ;  /* 0x0004404001007387 */ /* 0x000fe80000100a00 */
[----:B------:R4:W-:Y:S04]  /*221a0*/  STL.64 [R1+0x448], R66 ;  /* 0x0004484201007387 */ /* 0x0009e80000100a00 */
[----:B------:R-:W-:Y:S04]  /*221b0*/  STL [R1+0x18d8], R252 ;  /* 0x0018d8fc01007387 */ /* 0x000fe80000100800 */
        /* <DEDUP_REMOVED lines=11> */
[----:B------:R-:W3:Y:S01]  /*22270*/  LDL.LU.64 R214, [R1+0x7d8] ;  /* 0x0007d80001d67983 */ /* 0x000ee20000300a00 */
[C---:B----4-:R-:W-:Y:S08]  /*22280*/  HMMA.1688.F32.TF32 R64, R176.reuse, R120, R108 ;  /* 0x00000078b040723c */ /* 0x050ff0000008106c */
[C---:B------:R-:W-:Y:S08]  /*22290*/  HMMA.1688.F32.TF32 R72, R176.reuse, R24, R72 ;  /* 0x00000018b048723c */ /* 0x040ff00000081048 */
[C---:B------:R-:W-:Y:S08]  /*222a0*/  HMMA.1688.F32.TF32 R100, R176.reuse, R148, R100 ;  /* 0x00000094b064723c */ /* 0x040ff00000081064 */
[C---:B------:R-:W-:Y:S08]  /*222b0*/  HMMA.1688.F32.TF32 R108, R176.reuse, R116, R52 ;  /* 0x00000074b06c723c */ /* 0x040ff00000081034 */
[C---:B------:R-:W-:Y:S08]  /*222c0*/  HMMA.1688.F32.TF32 R104, R176.reuse, R144, R104 ;  /* 0x00000090b068723c */ /* 0x040ff00000081068 */
[----:B--2---:R-:W-:Y:S08]  /*222d0*/  HMMA.1688.F32.TF32 R176, R176, R112, R48 ;  /* 0x00000070b0b0723c */ /* 0x004ff00000081030 */
[C---:B------:R-:W-:Y:S08]  /*222e0*/  HMMA.1688.F32.TF32 R160, R180.reuse, R148, R40 ;  /* 0x00000094b4a0723c */ /* 0x040ff00000081028 */
[C---:B---3--:R-:W-:Y:S01]  /*222f0*/  HMMA.1688.F32.TF32 R164, R180.reuse, R144, R32 ;  /* 0x00000090b4a4723c */ /* 0x048fe20000081020 */
[----:B------:R-:W2:Y:S04]  /*22300*/  LDL.LU.64 R32, [R1+0x780] ;  /* 0x0007800001207983 */ /* 0x000ea80000300a00 */
[----:B------:R-:W2:Y:S04]  /*22310*/  LDL.LU.64 R34, [R1+0x788] ;  /* 0x0007880001227983 */ /* 0x000ea80000300a00 */
[----:B------:R-:W3:Y:S04]  /*22320*/  LDL.LU.64 R208, [R1+0x770] ;  /* 0x0007700001d07983 */ /* 0x000ee80000300a00 */
[----:B------:R-:W3:Y:S04]  /*22330*/  LDL.LU.64 R210, [R1+0x778] ;  /* 0x0007780001d27983 */ /* 0x000ee80000300a00 */
[----:B------:R-:W4:Y:S04]  /*22340*/  LDL.LU.64 R124, [R1+0x760] ;  /* 0x00076000017c7983 */ /* 0x000f280000300a00 */
[----:B------:R-:W4:Y:S04]  /*22350*/  LDL.LU.64 R126, [R1+0x768] ;  /* 0x00076800017e7983 */ /* 0x000f280000300a00 */
[----:B------:R-:W3:Y:S04]  /*22360*/  LDL.LU.64 R52, [R1+0x750] ;  /* 0x0007500001347983 */ /* 0x000ee80000300a00 */
[----:B------:R-:W3:Y:S04]  /*22370*/  LDL.LU.64 R54, [R1+0x758] ;  /* 0x0007580001367983 */ /* 0x000ee80000300a00 */
[----:B------:R-:W3:Y:S04]  /*22380*/  LDL.LU.64 R48, [R1+0x740] ;  /* 0x0007400001307983 */ /* 0x000ee80000300a00 */
[----:B------:R-:W3:Y:S01]  /*22390*/  LDL.LU.64 R50, [R1+0x748] ;  /* 0x0007480001327983 */ /* 0x000ee20000300a00 */
[C---:B------:R-:W-:Y:S03]  /*223a0*/  HMMA.1688.F32.TF32 R152, R180.reuse, R120, R36 ;  /* 0x00000078b498723c */ /* 0x040fe60000081024 */
[----:B------:R-:W3:Y:S04]  /*223b0*/  LDL.LU.64 R40, [R1+0x700] ;  /* 0x0007000001287983 */ /* 0x000ee80000300a00 */
[----:B------:R-:W3:Y:S04]  /*223c0*/  LDL.LU.64 R42, [R1+0x708] ;  /* 0x00070800012a7983 */ /* 0x000ee80000300a00 */
[----:B------:R-:W3:Y:S04]  /*223d0*/  LDL.LU.64 R36, [R1+0x6f0] ;  /* 0x0006f00001247983 */ /* 0x000ee80000300a00 */
[----:B------:R-:W3:Y:S01]  /*223e0*/  LDL.LU.64 R38, [R1+0x6f8] ;  /* 0x0006f80001267983 */ /* 0x000ee20000300a00 */
[----:B------:R-:W-:Y:S03]  /*223f0*/  HMMA.1688.F32.TF32 R156, R180, R116, R16 ;  /* 0x00000074b49c723c */ /* 0x000fe60000081010 */
[----:B------:R-:W3:Y:S04]  /*22400*/  LDL.LU.64 R16, [R1+0x6e0] ;  /* 0x0006e00001107983 */ /* 0x000ee80000300a00 */
[----:B------:R-:W3:Y:S01]  /*22410*/  LDL.LU.64 R18, [R1+0x6e8] ;  /* 0x0006e80001127983 */ /* 0x000ee20000300a00 */
[C---:B------:R-:W-:Y:S08]  /*22420*/  HMMA.1688.F32.TF32 R68, R184.reuse, R28, R68 ;  /* 0x0000001cb844723c */ /* 0x040ff00000081044 */
[C---:B------:R-:W-:Y:S08]  /*22430*/  HMMA.1688.F32.TF32 R80, R184.reuse, R24, R80 ;  /* 0x00000018b850723c */ /* 0x040ff00000081050 */
[C---:B------:R-:W-:Y:S08]  /*22440*/  HMMA.1688.F32.TF32 R200, R184.reuse, R148, R200 ;  /* 0x00000094b8c8723c */ /* 0x040ff000000810c8 */
[C---:B------:R-:W-:Y:S08]  /*22450*/  HMMA.1688.F32.TF32 R204, R184.reuse, R144, R204 ;  /* 0x00000090b8cc723c */ /* 0x040ff000000810cc */
[C---:B------:R-:W-:Y:S08]  /*22460*/  HMMA.1688.F32.TF32 R168, R184.reuse, R120, R168 ;  /* 0x00000078b8a8723c */ /* 0x040ff000000810a8 */
[C---:B------:R-:W-:Y:S08]  /*22470*/  HMMA.1688.F32.TF32 R172, R184.reuse, R116, R172 ;  /* 0x00000074b8ac723c */ /* 0x040ff000000810ac */
[----:B------:R-:W-:Y:S08]  /*22480*/  HMMA.1688.F32.TF32 R212, R184, R112, R212 ;  /* 0x00000070b8d4723c */ /* 0x000ff000000810d4 */
[----:B--2---:R-:W-:Y:S01]  /*22490*/  HMMA.1688.F32.TF32 R184, R188, R148, R32 ;  /* 0x00000094bcb8723c */ /* 0x004fe20000081020 */
[----:B------:R-:W2:Y:S04]  /*224a0*/  LDL.LU.64 R32, [R1+0x6b0] ;  /* 0x0006b00001207983 */ /* 0x000ea80000300a00 */
[----:B------:R-:W2:Y:S04]  /*224b0*/  LDL.LU.64 R34, [R1+0x6b8] ;  /* 0x0006b80001227983 */ /* 0x000ea80000300a00 */
[----:B------:R-:W2:Y:S04]  /*224c0*/  LDL.LU.64 R244, [R1+0x5f0] ;  /* 0x0005f00001f47983 */ /* 0x000ea80000300a00 */
[----:B------:R-:W2:Y:S04]  /*224d0*/  LDL.LU.64 R246, [R1+0x5f8] ;  /* 0x0005f80001f67983 */ /* 0x000ea80000300a00 */
[----:B------:R-:W2:Y:S04]  /*224e0*/  LDL.LU.64 R248, [R1+0x5e0] ;  /* 0x0005e00001f87983 */ /* 0x000ea80000300a00 */
[----:B------:R-:W2:Y:S04]  /*224f0*/  LDL.LU.64 R250, [R1+0x5e8] ;  /* 0x0005e80001fa7983 */ /* 0x000ea80000300a00 */
[----:B------:R-:W2:Y:S04]  /*22500*/  LDL.LU.64 R240, [R1+0x560] ;  /* 0x0005600001f07983 */ /* 0x000ea80000300a00 */
[----:B------:R-:W2:Y:S01]  /*22510*/  LDL.LU.64 R242, [R1+0x568] ;  /* 0x0005680001f27983 */ /* 0x000ea20000300a00 */
[----:B---3--:R-:W-:Y:S03]  /*22520*/  HMMA.1688.F32.TF32 R236, R136, R116, R16 ;  /* 0x0000007488ec723c */ /* 0x008fe60000081010 */
[----:B------:R-:W3:Y:S04]  /*22530*/  LDL.LU.64 R16, [R1+0x500] ;  /* 0x0005000001107983 */ /* 0x000ee80000300a00 */
[----:B------:R-:W3:Y:S01]  /*22540*/  LDL.LU.64 R18, [R1+0x508] ;  /* 0x0005080001127983 */ /* 0x000ee20000300a00 */
[C---:B------:R-:W-:Y:S08]  /*22550*/  HMMA.1688.F32.TF32 R76, R180.reuse, R24, R76 ;  /* 0x00000018b44c723c */ /* 0x040ff0000008104c */
[----:B------:R-:W-:Y:S08]  /*22560*/  HMMA.1688.F32.TF32 R180, R180, R112, R216 ;  /* 0x00000070b4b4723c */ /* 0x000ff000000810d8 */
[C---:B----4-:R-:W-:Y:S01]  /*22570*/  HMMA.1688.F32.TF32 R216, R188.reuse, R120, R124 ;  /* 0x00000078bcd8723c */ /* 0x050fe2000008107c */
[----:B------:R-:W4:Y:S04]  /*22580*/  LDL.LU.64 R124, [R1+0x250] ;  /* 0x00025000017c7983 */ /* 0x000f280000300a00 */
[----:B------:R-:W4:Y:S03]  /*22590*/  LDL.LU.64 R126, [R1+0x258] ;  /* 0x00025800017e7983 */ /* 0x000f260000300a00 */
[C---:B------:R-:W-:Y:S01]  /*225a0*/  HMMA.1688.F32.TF32 R220, R188.reuse, R116, R52 ;  /* 0x00000074bcdc723c */ /* 0x040fe20000081034 */
[----:B------:R-:W4:Y:S04]  /*225b0*/  LDL.LU.64 R52, [R1+0x4c0] ;  /* 0x0004c00001347983 */ /* 0x000f280000300a00 */
[----:B------:R-:W4:Y:S03]  /*225c0*/  LDL.LU.64 R54, [R1+0x4c8] ;  /* 0x0004c80001367983 */ /* 0x000f260000300a00 */
[C---:B------:R-:W-:Y:S01]  /*225d0*/  HMMA.1688.F32.TF32 R228, R188.reuse, R112, R48 ;  /* 0x00000070bce4723c */ /* 0x040fe20000081030 */
[----:B------:R-:W4:Y:S04]  /*225e0*/  LDL.LU.64 R48, [R1+0x270] ;  /* 0x0002700001307983 */ /* 0x000f280000300a00 */
[----:B------:R-:W4:Y:S03]  /*225f0*/  LDL.LU.64 R50, [R1+0x278] ;  /* 0x0002780001327983 */ /* 0x000f260000300a00 */
[C---:B------:R-:W-:Y:S08]  /*22600*/  HMMA.1688.F32.TF32 R44, R188.reuse, R28, R44 ;  /* 0x0000001cbc2c723c */ /* 0x040ff0000008102c */
[----:B------:R-:W-:Y:S08]  /*22610*/  HMMA.1688.F32.TF32 R208, R188, R144, R208 ;  /* 0x00000090bcd0723c */ /* 0x000ff000000810d0 */
[C---:B------:R-:W-:Y:S01]  /*22620*/  HMMA.1688.F32.TF32 R188, R136.reuse, R148, R40 ;  /* 0x0000009488bc723c */ /* 0x040fe20000081028 */
[----:B------:R-:W4:Y:S04]  /*22630*/  LDL.LU.64 R40, [R1+0x3c0] ;  /* 0x0003c00001287983 */ /* 0x000f280000300a00 */
[----:B------:R-:W4:Y:S03]  /*22640*/  LDL.LU.64 R42, [R1+0x3c8] ;  /* 0x0003c800012a7983 */ /* 0x000f260000300a00 */
[C---:B------:R-:W-:Y:S01]  /*22650*/  HMMA.1688.F32.TF32 R232, R136.reuse, R120, R36 ;  /* 0x0000007888e8723c */ /* 0x040fe20000081024 */
[----:B------:R-:W4:Y:S04]  /*22660*/  LDL.LU.64 R36, [R1+0x390] ;  /* 0x0003900001247983 */ /* 0x000f280000300a00 */
[----:B------:R-:W4:Y:S03]  /*22670*/  LDL.LU.64 R38, [R1+0x398] ;  /* 0x0003980001267983 */ /* 0x000f260000300a00 */
[----:B------:R-:W-:Y:S08]  /*22680*/  HMMA.1688.F32.TF32 R224, R136, R144, R224 ;  /* 0x0000009088e0723c */ /* 0x000ff000000810e0 */
[C---:B--2---:R-:W-:Y:S08]  /*22690*/  HMMA.1688.F32.TF32 R244, R196.reuse, R148, R244 ;  /* 0x00000094c4f4723c */ /* 0x044ff000000810f4 */
[C---:B------:R-:W-:Y:S08]  /*226a0*/  HMMA.1688.F32.TF32 R248, R196.reuse, R144, R248 ;  /* 0x00000090c4f8723c */ /* 0x040ff000000810f8 */
[----:B------:R-:W-:Y:S08]  /*226b0*/  HMMA.1688.F32.TF32 R240, R196, R120, R240 ;  /* 0x00000078c4f0723c */ /* 0x000ff000000810f0 */
[----:B------:R-:W-:Y:S01]  /*226c0*/  HMMA.1688.F32.TF32 R136, R136, R112, R32 ;  /* 0x000000708888723c */ /* 0x000fe20000081020 */
[----:B------:R-:W2:Y:S04]  /*226d0*/  LDL.LU.64 R32, [R1+0x220] ;  /* 0x0002200001207983 */ /* 0x000ea80000300a00 */
[----:B------:R-:W2:Y:S04]  /*226e0*/  LDL.LU.64 R34, [R1+0x228] ;  /* 0x0002280001227983 */ /* 0x000ea80000300a00 */
[----:B------:R-:W-:Y:S04]  /*226f0*/  STL.64 [R1+0x20], R244 ;  /* 0x000020f401007387 */ /* 0x000fe80000100a00 */
[----:B------:R1:W-:Y:S04]  /*22700*/  STL.64 [R1+0x28], R246 ;  /* 0x000028f601007387 */ /* 0x0003e80000100a00 */
[----:B-1----:R-:W2:Y:S04]  /*22710*/  LDL.LU.64 R246, [R1+0x1bc0] ;  /* 0x001bc00001f67983 */ /* 0x002ea80000300a00 */
[----:B------:R-:W2:Y:S04]  /*22720*/  LDL.LU.64 R244, [R1+0x1bb8] ;  /* 0x001bb80001f47983 */ /* 0x000ea80000300a00 */
[----:B------:R-:W-:Y:S04]  /*22730*/  STL.64 [R1+0x10], R248 ;  /* 0x000010f801007387 */ /* 0x000fe80000100a00 */
[----:B------:R3:W-:Y:S02]  /*22740*/  STL.64 [R1+0x18], R250 ;  /* 0x000018fa01007387 */ /* 0x0007e40000100a00 */
[----:B---3--:R-:W-:Y:S02]  /*22750*/  HMMA.1688.F32.TF32 R248, R196, R116, R16 ;  /* 0x00000074c4f8723c */ /* 0x008fe40000081010 */
[----:B------:R-:W3:Y:S04]  /*22760*/  LDL.LU.64 R16, [R1+0x210] ;  /* 0x0002100001107983 */ /* 0x000ee80000300a00 */
[----:B------:R-:W-:Y:S04]  /*22770*/  STL.64 [R1], R240 ;  /* 0x000000f001007387 */ /* 0x000fe80000100a00 */
[----:B------:R-:W-:Y:S04]  /*22780*/  STL.64 [R1+0x8], R242 ;  /* 0x000008f201007387 */ /* 0x000fe80000100a00 */
[----:B------:R-:W3:Y:S01]  /*22790*/  LDL.LU.64 R18, [R1+0x218] ;  /* 0x0002180001127983 */ /* 0x000ee20000300a00 */
[C---:B----4-:R-:W-:Y:S08]  /*227a0*/  HMMA.1688.F32.TF32 R124, R140.reuse, R148, R124 ;  /* 0x000000948c7c723c */ /* 0x050ff0000008107c */
[C---:B------:R-:W-:Y:S08]  /*227b0*/  HMMA.1688.F32.TF32 R52, R140.reuse, R144, R52 ;  /* 0x000000908c34723c */ /* 0x040ff00000081034 */
[C---:B------:R-:W-:Y:S08]  /*227c0*/  HMMA.1688.F32.TF32 R48, R140.reuse, R120, R48 ;  /* 0x000000788c30723c */ /* 0x040ff00000081030 */
[C---:B------:R-:W-:Y:S08]  /*227d0*/  HMMA.1688.F32.TF32 R40, R140.reuse, R116, R40 ;  /* 0x000000748c28723c */ /* 0x040ff00000081028 */
[----:B------:R-:W-:Y:S01]  /*227e0*/  HMMA.1688.F32.TF32 R36, R140, R112, R36 ;  /* 0x000000708c24723c */ /* 0x000fe20000081024 */
[----:B------:R-:W-:Y:S04]  /*227f0*/  STL.64 [R1+0x250], R124 ;  /* 0x0002507c01007387 */ /* 0x000fe80000100a00 */
[----:B------:R-:W-:Y:S04]  /*22800*/  STL.64 [R1+0x258], R126 ;  /* 0x0002587e01007387 */ /* 0x000fe80000100a00 */
[----:B------:R-:W-:Y:S04]  /*22810*/  STL.64 [R1+0x280], R52 ;  /* 0x0002803401007387 */ /* 0x000fe80000100a00 */
[----:B------:R-:W-:Y:S04]  /*22820*/  STL.64 [R1+0x288], R54 ;  /* 0x0002883601007387 */ /* 0x000fe80000100a00 */
[----:B------:R-:W-:Y:S04]  /*22830*/  STL.64 [R1+0x270], R48 ;  /* 0x0002703001007387 */ /* 0x000fe80000100a00 */
[----:B------:R-:W-:Y:S04]  /*22840*/  STL.64 [R1+0x278], R50 ;  /* 0x0002783201007387 */ /* 0x000fe80000100a00 */
[----:B------:R-:W-:Y:S04]  /*22850*/  STL.64 [R1+0x260], R40 ;  /* 0x0002602801007387 */ /* 0x000fe80000100a00 */
[----:B------:R-:W-:Y:S04]  /*22860*/  STL.64 [R1+0x268], R42 ;  /* 0x0002682a01007387 */ /* 0x000fe80000100a00 */
[----:B------:R1:W-:Y:S04]  /*22870*/  STL.64 [R1+0x240], R36 ;  /* 0x0002402401007387 */ /* 0x0003e80000100a00 */
[----:B------:R4:W-:Y:S01]  /*22880*/  STL.64 [R1+0x248], R38 ;  /* 0x0002482601007387 */ /* 0x0009e20000100a00 */
[----:B-1----:R-:W-:-:S02]  /*22890*/  IMAD.MOV.U32 R36, RZ, RZ, R134 ;  /* 0x000000ffff247224 */ /* 0x002fc400078e0086 */
[----:B------:R-:W-:Y:S01]  /*228a0*/  IMAD.MOV.U32 R37, RZ, RZ, R131 ;  /* 0x000000ffff257224 */ /* 0x000fe200078e0083 */
[----:B----4-:R-:W-:Y:S01]  /*228b0*/  MOV R38, R130 ;  /* 0x0000008200267202 */ /* 0x010fe20000000f00 */
[C---:B--2---:R-:W-:Y:S11]  /*228c0*/  HMMA.1688.F32.TF32 R32, R192.reuse, R148, R32 ;  /* 0x00000094c020723c */ /* 0x044ff60000081020 */
[----:B------:R-:W-:Y:S11]  /*228d0*/  @!UPT UIADD3 URZ, URZ, URZ, URZ ;  /* 0x0000003f3f3ff290 */ /* 0x000ff6000fffe03f */
[----:B------:R-:W-:Y:S02]  /*228e0*/  @!UPT UIADD3 URZ, URZ, URZ, URZ ;  /* 0x0000003f3f3ff290 */ /* 0x000fe4000fffe03f */
[----:B------:R-:W-:Y:S01]  /*228f0*/  MOV R128, R35 ;  /* 0x0000002300807202 */ /* 0x000fe20000000f00 */
[----:B------:R-:W-:Y:S01]  /*22900*/  IMAD.MOV.U32 R129, RZ, RZ, R34 ;  /* 0x000000ffff817224 */ /* 0x000fe200078e0022 */
[----:B------:R-:W-:Y:S01]  /*22910*/  MOV R133, R32 ;  /* 0x0000002000857202 */ /* 0x000fe20000000f00 */
[----:B------:R-:W-:Y:S02]  /*22920*/  IMAD.MOV.U32 R132, RZ, RZ, R33 ;  /* 0x000000ffff847224 */ /* 0x000fe400078e0021 */
[----:B------:R-:W-:Y:S04]  /*22930*/  STL [R1+0x1af4], R128 ;  /* 0x001af48001007387 */ /* 0x000fe80000100800 */
[----:B------:R-:W-:Y:S01]  /*22940*/  STL [R1+0x1af0], R129 ;  /* 0x001af08101007387 */ /* 0x000fe20000100800 */
[----:B---3--:R-:W-:Y:S03]  /*22950*/  HMMA.1688.F32.TF32 R16, R192, R144, R16 ;  /* 0x00000090c010723c */ /* 0x008fe60000081010 */
[----:B------:R-:W-:Y:S04]  /*22960*/  STL [R1+0x1aec], R132 ;  /* 0x001aec8401007387 */ /* 0x000fe80000100800 */
[----:B------:R-:W-:Y:S11]  /*22970*/  STL [R1+0x1ae8], R133 ;  /* 0x001ae88501007387 */ /* 0x000ff60000100800 */
[----:B------:R-:W-:Y:S05]  /*22980*/  @!UPT UIADD3 URZ, URZ, URZ, URZ ;  /* 0x0000003f3f3ff290 */ /* 0x000fea000fffe03f */
[----:B------:R1:W-:Y:S04]  /*22990*/  STL.64 [R1+0x3b0], R16 ;  /* 0x0003b01001007387 */ /* 0x0003e80000100a00 */
[----:B------:R-:W2:Y:S04]  /*229a0*/  LDL.LU.64 R124, [R1+0x200] ;  /* 0x00020000017c7983 */ /* 0x000ea80000300a00 */
[----:B------:R-:W2:Y:S04]  /*229b0*/  LDL.LU.64 R126, [R1+0x208] ;  /* 0x00020800017e7983 */ /* 0x000ea80000300a00 */
[----:B------:R-:W3:Y:S04]  /*229c0*/  LDL.LU R134, [R1+0x1bb0] ;  /* 0x001bb00001867983 */ /* 0x000ee80000300800 */
[----:B------:R-:W4:Y:S04]  /*229d0*/  LDL.LU R131, [R1+0x1bac] ;  /* 0x001bac0001837983 */ /* 0x000f280000300800 */
[----:B------:R-:W4:Y:S01]  /*229e0*/  LDL.LU R130, [R1+0x1ba8] ;  /* 0x001ba80001827983 */ /* 0x000f220000300800 */
[----:B------:R-:W-:Y:S01]  /*229f0*/  IMAD.MOV.U32 R40, RZ, RZ, R6 ;  /* 0x000000ffff287224 */ /* 0x000fe200078e0006 */
[----:B------:R-:W-:Y:S01]  /*22a00*/  MOV R41, R7 ;  /* 0x0000000700297202 */ /* 0x000fe20000000f00 */
[----:B------:R-:W-:Y:S01]  /*22a10*/  IMAD.MOV.U32 R42, RZ, RZ, R14 ;  /* 0x000000ffff2a7224 */ /* 0x000fe200078e000e */
[----:B------:R-:W4:Y:S01]  /*22a20*/  LDL.LU R6, [R1+0x1ba4] ;  /* 0x001ba40001067983 */ /* 0x000f220000300800 */
[----:B------:R-:W-:-:S03]  /*22a30*/  IMAD.MOV.U32 R43, RZ, RZ, R15 ;  /* 0x000000ffff2b7224 */ /* 0x000fc600078e000f */
[----:B------:R-:W4:Y:S04]  /*22a40*/  LDL.LU R7, [R1+0x1ba0] ;  /* 0x001ba00001077983 */ /* 0x000f280000300800 */
[----:B------:R-:W4:Y:S04]  /*22a50*/  LDL.LU R14, [R1+0x1b9c] ;  /* 0x001b9c00010e7983 */ /* 0x000f280000300800 */
[----:B------:R-:W4:Y:S01]  /*22a60*/  LDL.LU R15, [R1+0x1b98] ;  /* 0x001b9800010f7983 */ /* 0x000f220000300800 */
[----:B------:R-:W-:-:S03]  /*22a70*/  IMAD.MOV.U32 R242, RZ, RZ, R9 ;  /* 0x000000fffff27224 */ /* 0x000fc600078e0009 */
[----:B------:R-:W4:Y:S01]  /*22a80*/  LDL.LU R52, [R1+0x300] ;  /* 0x0003000001347983 */ /* 0x000f220000300800 */
[----:B------:R-:W-:-:S03]  /*22a90*/  MOV R243, R8 ;  /* 0x0000000800f37202 */ /* 0x000fc60000000f00 */
[----:B------:R-:W4:Y:S01]  /*22aa0*/  LDL.LU R53, [R1+0x304] ;  /* 0x0003040001357983 */ /* 0x000f220000300800 */
[----:B------:R-:W-:Y:S01]  /*22ab0*/  MOV R240, R11 ;  /* 0x0000000b00f07202 */ /* 0x000fe20000000f00 */
[----:B------:R-:W-:Y:S02]  /*22ac0*/  IMAD.MOV.U32 R241, RZ, RZ, R10 ;  /* 0x000000fffff17224 */ /* 0x000fe400078e000a */
[----:B------:R-:W4:Y:S04]  /*22ad0*/  LDL.LU R54, [R1+0x308] ;  /* 0x0003080001367983 */ /* 0x000f280000300800 */
[----:B------:R-:W4:Y:S01]  /*22ae0*/  LDL.LU R55, [R1+0x30c] ;  /* 0x00030c0001377983 */ /* 0x000f220000300800 */
[----:B------:R-:W-:-:S03]  /*22af0*/  IMAD.MOV.U32 R149, RZ, RZ, R18 ;  /* 0x000000ffff957224 */ /* 0x000fc600078e0012 */
[----:B------:R-:W4:Y:S01]  /*22b00*/  LDL.LU.64 R8, [R1+0x1d0] ;  /* 0x0001d00001087983 */ /* 0x000f220000300a00 */
[----:B------:R-:W-:-:S03]  /*22b10*/  IMAD.MOV.U32 R148, RZ, RZ, R19 ;  /* 0x000000ffff947224 */ /* 0x000fc600078e0013 */
[----:B------:R-:W4:Y:S04]  /*22b20*/  LDL.LU.64 R10, [R1+0x1d8] ;  /* 0x0001d800010a7983 */ /* 0x000f280000300a00 */
[----:B-1----:R-:W4:Y:S04]  /*22b30*/  LDL.LU R16, [R1+0x1a0] ;  /* 0x0001a00001107983 */ /* 0x002f280000300800 */
[----:B------:R-:W4:Y:S04]  /*22b40*/  LDL.LU R17, [R1+0x1a4] ;  /* 0x0001a40001117983 */ /* 0x000f280000300800 */
[----:B------:R-:W4:Y:S04]  /*22b50*/  LDL.LU R18, [R1+0x1a8] ;  /* 0x0001a80001127983 */ /* 0x000f280000300800 */
[----:B------:R-:W4:Y:S04]  /*22b60*/  LDL.LU R19, [R1+0x1ac] ;  /* 0x0001ac0001137983 */ /* 0x000f280000300800 */
[----:B------:R-:W4:Y:S04]  /*22b70*/  LDL.LU.64 R140, [R1+0x190] ;  /* 0x00019000018c7983 */ /* 0x000f280000300a00 */
[----:B------:R-:W4:Y:S04]  /*22b80*/  LDL.LU.64 R142, [R1+0x198] ;  /* 0x00019800018e7983 */ /* 0x000f280000300a00 */
[----:B------:R-:W4:Y:S04]  /*22b90*/  LDL.LU R48, [R1+0x2c0] ;  /* 0x0002c00001307983 */ /* 0x000f280000300800 */
[----:B------:R-:W4:Y:S04]  /*22ba0*/  LDL.LU R49, [R1+0x2c4] ;  /* 0x0002c40001317983 */ /* 0x000f280000300800 */
[----:B------:R-:W4:Y:S01]  /*22bb0*/  LDL.LU R50, [R1+0x2c8] ;  /* 0x0002c80001327983 */ /* 0x000f220000300800 */
[----:B------:R-:W-:-:S03]  /*22bc0*/  MOV R35, R135 ;  /* 0x0000008700237202 */ /* 0x000fc60000000f00 */
[----:B------:R-:W4:Y:S01]  /*22bd0*/  LDL.LU R51, [R1+0x2cc] ;  /* 0x0002cc0001337983 */ /* 0x000f220000300800 */
[----:B--2---:R-:W-:Y:S01]  /*22be0*/  HMMA.1688.F32.TF32 R124, R192, R120, R124 ;  /* 0x00000078c07c723c */ /* 0x004fe2000008107c */
[----:B---3--:R-:W-:Y:S02]  /*22bf0*/  IMAD.MOV.U32 R34, RZ, RZ, R134 ;  /* 0x000000ffff227224 */ /* 0x008fe400078e0086 */
[----:B----4-:R-:W-:Y:S01]  /*22c00*/  IMAD.MOV.U32 R33, RZ, RZ, R131 ;  /* 0x000000ffff217224 */ /* 0x010fe200078e0083 */
[----:B------:R-:W-:Y:S02]  /*22c10*/  MOV R32, R130 ;  /* 0x0000008200207202 */ /* 0x000fe40000000f00 */
[----:B------:R-:W2:Y:S04]  /*22c20*/  LDL.LU R130, [R1+0x1b94] ;  /* 0x001b940001827983 */ /* 0x000ea80000300800 */
[----:B------:R-:W2:Y:S04]  /*22c30*/  LDL.LU R131, [R1+0x1b90] ;  /* 0x001b900001837983 */ /* 0x000ea80000300800 */
[----:B------:R-:W3:Y:S04]  /*22c40*/  LDL.LU R134, [R1+0x1b8c] ;  /* 0x001b8c0001867983 */ /* 0x000ee80000300800 */
[----:B------:R-:W3:Y:S06]  /*22c50*/  LDL.LU R135, [R1+0x1b88] ;  /* 0x001b880001877983 */ /* 0x000eec0000300800 */
[----:B------:R-:W-:Y:S01]  /*22c60*/  MOV R132, R126 ;  /* 0x0000007e00847202 */ /* 0x000fe20000000f00 */
[----:B------:R-:W-:-:S02]  /*22c70*/  IMAD.MOV.U32 R133, RZ, RZ, R127 ;  /* 0x000000ffff857224 */ /* 0x000fc400078e007f */
[----:B------:R-:W4:Y:S01]  /*22c80*/  LDL.LU.64 R126, [R1+0x1b80] ;  /* 0x001b8000017e7983 */ /* 0x000f220000300a00 */
[----:B------:R-:W-:Y:S03]  /*22c90*/  HMMA.1688.F32.TF32 R244, R196, R112, R244 ;  /* 0x00000070c4f4723c */ /* 0x000fe600000810f4 */
[----:B------:R-:W-:Y:S04]  /*22ca0*/  LDS R196, [R2+0x4000] ;  /* 0x0040000002c47984 */ /* 0x000fe80000000800 */
[----:B------:R-:W-:Y:S04]  /*22cb0*/  LDS R198, [R2+0x6000] ;  /* 0x0060000002c67984 */ /* 0x000fe80000000800 */
[----:B------:R-:W-:Y:S04]  /*22cc0*/  LDS R197, [R3+0x4000] ;  /* 0x0040000003c57984 */ /* 0x000fe80000000800 */
[----:B------:R-:W3:Y:S01]  /*22cd0*/  LDS R199, [R3+0x6000] ;  /* 0x0060000003c77984 */ /* 0x000ee20000000800 */
[----:B------:R-:W-:Y:S01]  /*22ce0*/  HMMA.1688.F32.TF32 R8, R192, R116, R8 ;  /* 0x00000074c008723c */ /* 0x000fe20000081008 */
[----:B------:R-:W-:-:S02]  /*22cf0*/  IMAD.MOV.U32 R128, RZ, RZ, R124 ;  /* 0x000000ffff807224 */ /* 0x000fc400078e007c */
[----:B------:R-:W-:Y:S02]  /*22d00*/  IMAD.MOV.U32 R129, RZ, RZ, R125 ;  /* 0x000000ffff817224 */ /* 0x000fe400078e007d */
[----:B------:R-:W-:Y:S11]  /*22d10*/  IMAD.MOV.U32 R39, RZ, RZ, R12 ;  /* 0x000000ffff277224 */ /* 0x000ff600078e000c */
[----:B------:R-:W-:Y:S08]  /*22d20*/  @!UPT UIADD3 URZ, URZ, URZ, URZ ;  /* 0x0000003f3f3ff290 */ /* 0x000ff0000fffe03f */
[----:B------:R-:W-:Y:S01]  /*22d30*/  MOV R124, R9 ;  /* 0x00000009007c7202 */ /* 0x000fe20000000f00 */
[----:B------:R-:W-:Y:S02]  /*22d40*/  IMAD.MOV.U32 R125, RZ, RZ, R8 ;  /* 0x000000ffff7d7224 */ /* 0x000fe400078e0008 */
[----:B------:R-:W-:Y:S02]  /*22d50*/  IMAD.MOV.U32 R28, RZ, RZ, R10 ;  /* 0x000000ffff1c7224 */ /* 0x000fe400078e000a */
[----:B------:R-:W-:Y:S02]  /*22d60*/  IMAD.MOV.U32 R4, RZ, RZ, R11 ;  /* 0x000000ffff047224 */ /* 0x000fe400078e000b */
[----:B------:R-:W4:Y:S01]  /*22d70*/  LDL.LU.64 R10, [R1+0x1b78] ;  /* 0x001b7800010a7983 */ /* 0x000f220000300a00 */
[C---:B---3--:R-:W-:Y:S08]  /*22d80*/  HMMA.1688.F32.TF32 R52, R196.reuse, R134, R52 ;  /* 0x00000086c434723c */ /* 0x048ff00000081034 */
[C---:B--2---:R-:W-:Y:S08]  /*22d90*/  HMMA.1688.F32.TF32 R48, R196.reuse, R130, R48 ;  /* 0x00000082c430723c */ /* 0x044ff00000081030 */
[----:B----4-:R-:W-:Y:S08]  /*22da0*/  HMMA.1688.F32.TF32 R16, R196, R126, R16 ;  /* 0x0000007ec410723c */ /* 0x010ff00000081010 */
[----:B------:R-:W-:Y:S01]  /*22db0*/  IMAD.MOV.U32 R5, RZ, RZ, R55 ;  /* 0x000000ffff057224 */ /* 0x000fe200078e0037 */
[----:B------:R-:W-:Y:S01]  /*22dc0*/  MOV R8, R54 ;  /* 0x0000003600087202 */ /* 0x000fe20000000f00 */
[----:B------:R-:W-:Y:S01]  /*22dd0*/  IMAD.MOV.U32 R9, RZ, RZ, R53 ;  /* 0x000000ffff097224 */ /* 0x000fe200078e0035 */
[----:B------:R-:W2:Y:S01]  /*22de0*/  LDL.LU.64 R54, [R1+0x1b70] ;  /* 0x001b700001367983 */ /* 0x000ea20000300a00 */
[----:B------:R-:W-:-:S03]  /*22df0*/  IMAD.MOV.U32 R12, RZ, RZ, R52 ;  /* 0x000000ffff0c7224 */ /* 0x000fc600078e0034 */
[----:B------:R-:W2:Y:S04]  /*22e00*/  LDL.LU.64 R52, [R1+0x1b68] ;  /* 0x001b680001347983 */ /* 0x000ea80000300a00 */
[----:B------:R-:W-:Y:S04]  /*22e10*/  STL [R1+0x1ab4], R5 ;  /* 0x001ab40501007387 */ /* 0x000fe80000100800 */
[----:B------:R-:W-:Y:S04]  /*22e20*/  STL [R1+0x1ab0], R9 ;  /* 0x001ab00901007387 */ /* 0x000fe80000100800 */
[----:B------:R-:W-:Y:S04]  /*22e30*/  STL [R1+0x1aac], R12 ;  /* 0x001aac0c01007387 */ /* 0x000fe80000100800 */
[----:B------:R-:W-:Y:S04]  /*22e40*/  STL [R1+0x1aa8], R8 ;  /* 0x001aa80801007387 */ /* 0x000fe80000100800 */
[----:B------:R-:W-:Y:S04]  /*22e50*/  STL.64 [R1+0x4c0], R48 ;  /* 0x0004c03001007387 */ /* 0x000fe80000100a00 */
[----:B------:R1:W-:Y:S04]  /*22e60*/  STL.64 [R1+0x4c8], R50 ;  /* 0x0004c83201007387 */ /* 0x0003e80000100a00 */
[----:B-1----:R-:W3:Y:S04]  /*22e70*/  LDL.LU.64 R50, [R1+0x1b60] ;  /* 0x001b600001327983 */ /* 0x002ee80000300a00 */
[----:B------:R-:W3:Y:S04]  /*22e80*/  LDL.LU.64 R48, [R1+0x1b58] ;  /* 0x001b580001307983 */ /* 0x000ee80000300a00 */
[----:B------:R-:W-:Y:S04]  /*22e90*/  STL.64 [R1+0x500], R16 ;  /* 0x0005001001007387 */ /* 0x000fe80000100a00 */
[----:B------:R1:W-:Y:S04]  /*22ea0*/  STL.64 [R1+0x508], R18 ;  /* 0x0005081201007387 */ /* 0x0003e80000100a00 */
[----:B-1----:R-:W4:Y:S01]  /*22eb0*/  LDL.LU.64 R18, [R1+0x1b50] ;  /* 0x001b500001127983 */ /* 0x002f220000300a00 */
[C---:B------:R-:W-:Y:S03]  /*22ec0*/  HMMA.1688.F32.TF32 R40, R196.reuse, R14, R40 ;  /* 0x0000000ec428723c */ /* 0x040fe60000081028 */
[----:B------:R-:W2:Y:S05]  /*22ed0*/  LDL.LU.64 R16, [R1+0x1b48] ;  /* 0x001b480001107983 */ /* 0x000eaa0000300a00 */
[C---:B------:R-:W-:Y:S08]  /*22ee0*/  HMMA.1688.F32.TF32 R36, R196.reuse, R10, R36 ;  /* 0x0000000ac424723c */ /* 0x040ff00000081024 */
[C---:B------:R-:W-:Y:S08]  /*22ef0*/  HMMA.1688.F32.TF32 R240, R196.reuse, R6, R240 ;  /* 0x00000006c4f0723c */ /* 0x040ff000000810f0 */
[C---:B----4-:R-:W-:Y:S11]  /*22f00*/  HMMA.1688.F32.TF32 R32, R196.reuse, R18, R32 ;  /* 0x00000012c420723c */ /* 0x050ff60000081020 */
[----:B------:R-:W-:Y:S11]  /*22f10*/  @!UPT UIADD3 URZ, URZ, URZ, URZ ;  /* 0x0000003f3f3ff290 */ /* 0x000ff6000fffe03f */
[----:B------:R-:W-:Y:S01]  /*22f20*/  @!UPT UIADD3 URZ, URZ, URZ, URZ ;  /* 0x0000003f3f3ff290 */ /* 0x000fe2000fffe03f */
[----:B------:R-:W-:Y:S04]  /*22f30*/  STL.64 [R1+0x560], R32 ;  /* 0x0005602001007387 */ /* 0x000fe80000100a00 */
[----:B------:R1:W-:Y:S04]  /*22f40*/  STL.64 [R1+0x568], R34 ;  /* 0x0005682201007387 */ /* 0x0003e80000100a00 */
[----:B-1----:R-:W4:Y:S04]  /*22f50*/  LDL.LU.64 R34, [R1+0x1b40] ;  /* 0x001b400001227983 */ /* 0x002f280000300a00 */
[----:B------:R-:W-:Y:S04]  /*22f60*/  STL.64 [R1+0x610], R40 ;  /* 0x0006102801007387 */ /* 0x000fe80000100a00 */
[----:B------:R1:W-:Y:S04]  /*22f70*/  STL.64 [R1+0x618], R42 ;  /* 0x0006182a01007387 */ /* 0x0003e80000100a00 */
[----:B-1----:R-:W2:Y:S04]  /*22f80*/  LDL.LU.64 R42, [R1+0x1b38] ;  /* 0x001b3800012a7983 */ /* 0x002ea80000300a00 */
[----:B------:R-:W2:Y:S04]  /*22f90*/  LDL.LU.64 R40, [R1+0x1b30] ;  /* 0x001b300001287983 */ /* 0x000ea80000300a00 */
[----:B------:R-:W-:Y:S04]  /*22fa0*/  STL.64 [R1+0x660], R36 ;  /* 0x0006602401007387 */ /* 0x000fe80000100a00 */
[----:B------:R1:W-:Y:S04]  /*22fb0*/  STL.64 [R1+0x668], R38 ;  /* 0x0006682601007387 */ /* 0x0003e80000100a00 */
[----:B-1----:R-:W2:Y:S04]  /*22fc0*/  LDL.LU.64 R38, [R1+0x1b28] ;  /* 0x001b280001267983 */ /* 0x002ea80000300a00 */
[----:B------:R-:W2:Y:S04]  /*22fd0*/  LDL.LU.64 R36, [R1+0x1b20] ;  /* 0x001b200001247983 */ /* 0x000ea80000300a00 */
[----:B------:R-:W-:Y:S04]  /*22fe0*/  STL.64 [R1+0x6d0], R240 ;  /* 0x0006d0f001007387 */ /* 0x000fe80000100a00 */
[----:B------:R1:W-:Y:S04]  /*22ff0*/  STL.64 [R1+0x6d8], R242 ;  /* 0x0006d8f201007387 */ /* 0x0003e80000100a00 */
[----:B-1----:R-:W4:Y:S04]  /*23000*/  LDL.LU.64 R242, [R1+0x1b18] ;  /* 0x001b180001f27983 */ /* 0x002f280000300a00 */
[----:B------:R-:W4:Y:S01]  /*23010*/  LDL.LU.64 R240, [R1+0x1b10] ;  /* 0x001b100001f07983 */ /* 0x000f220000300a00 */
[C---:B---3--:R-:W-:Y:S08]  /*23020*/  HMMA.1688.F32.TF32 R48, R196.reuse, R30, R48 ;  /* 0x0000001ec430723c */ /* 0x048ff00000081030 */
[----:B----4-:R-:W-:Y:S11]  /*23030*/  HMMA.1688.F32.TF32 R240, R196, R34, R240 ;  /* 0x00000022c4f0723c */ /* 0x010ff600000810f0 */
[----:B------:R-:W-:Y:S11]  /*23040*/  @!UPT UIADD3 URZ, URZ, URZ, URZ ;  /* 0x0000003f3f3ff290 */ /* 0x000ff6000fffe03f */
[----:B------:R-:W-:Y:S01]  /*23050*/  @!UPT UIADD3 URZ, URZ, URZ, URZ ;  /* 0x0000003f3f3ff290 */ /* 0x000fe2000fffe03f */
[----:B------:R1:W-:Y:S04]  /*23060*/  STL.64 [R1+0x700], R240 ;  /* 0x000700f001007387 */ /* 0x0003e80000100a00 */
[----:B------:R2:W-:Y:S04]  /*23070*/  STL.64 [R1+0x708], R242 ;  /* 0x000708f201007387 */ /* 0x0005e80000100a00 */
[----:B-1----:R-:W3:Y:S01]  /*23080*/  LDL.LU R240, [R1+0x60] ;  /* 0x0000600001f07983 */ /* 0x002ee20000300800 */
[----:B------:R-:W-:-:S03]  /*23090*/  IMAD.MOV.U32 R241, RZ, RZ, R13 ;  /* 0x000000fffff17224 */ /* 0x000fc600078e000d */
[----:B------:R-:W4:Y:S01]  /*230a0*/  LDL.LU R13, [R1+0x1b08] ;  /* 0x001b0800010d7983 */ /* 0x000f220000300800 */
[----:B--2---:R-:W-:Y:S01]  /*230b0*/  MOV R242, R17 ;  /* 0x0000001100f27202 */ /* 0x004fe20000000f00 */
[----:B------:R-:W-:Y:S02]  /*230c0*/  IMAD.MOV.U32 R243, RZ, RZ, R16 ;  /* 0x000000fffff37224 */ /* 0x000fe400078e0010 */
[----:B------:R-:W2:Y:S04]  /*230d0*/  LDL.LU R17, [R1+0x1b04] ;  /* 0x001b040001117983 */ /* 0x000ea80000300800 */
[----:B------:R-:W3:Y:S04]  /*230e0*/  LDL.LU R16, [R1+0x1b00] ;  /* 0x001b000001107983 */ /* 0x000ee80000300800 */
[----:B------:R-:W-:Y:S04]  /*230f0*/  STL.64 [R1+0x790], R48 ;  /* 0x0007903001007387 */ /* 0x000fe80000100a00 */
[----:B------:R1:W-:Y:S02]  /*23100*/  STL.64 [R1+0x798], R50 ;  /* 0x0007983201007387 */ /* 0x0003e40000100a00 */
[C---:B-1----:R-:W-:Y:S02]  /*23110*/  HMMA.1688.F32.TF32 R48, R196.reuse, R26, R72 ;  /* 0x0000001ac430723c */ /* 0x042fe40000081048 */
[----:B------:R-:W4:Y:S11]  /*23120*/  LDL.LU R72, [R1+0xc0] ;  /* 0x0000c00001487983 */ /* 0x000f360000300800 */
[----:B------:R-:W-:Y:S10]  /*23130*/  @!UPT UIADD3 URZ, URZ, URZ, URZ ;  /* 0x0000003f3f3ff290 */ /* 0x000ff4000fffe03f */
[----:B------:R-:W-:Y:S04]  /*23140*/  STL.64 [R1+0x810], R48 ;  /* 0x0008103001007387 */ /* 0x000fe80000100a00 */
[----:B------:R1:W-:Y:S02]  /*23150*/  STL.64 [R1+0x818], R50 ;  /* 0x0008183201007387 */ /* 0x0003e40000100a00 */
[----:B-1----:R-:W-:Y:S08]  /*23160*/  HMMA.1688.F32.TF32 R48, R196, R22, R88 ;  /* 0x00000016c430723c */ /* 0x002ff00000081058 */
[----:B------:R-:W-:Y:S11]  /*23170*/  HMMA.1688.F32.TF32 R140, R192, R112, R140 ;  /* 0x00000070c08c723c */ /* 0x000ff6000008108c */
[----:B------:R-:W-:Y:S05]  /*23180*/  @!UPT UIADD3 URZ, URZ, URZ, URZ ;  /* 0x0000003f3f3ff290 */ /* 0x000fea000fffe03f */
[----:B------:R-:W-:Y:S01]  /*23190*/  IMAD.MOV.U32 R112, RZ, RZ, R48 ;  /* 0x000000ffff707224 */ /* 0x000fe200078e0030 */
[----:B------:R-:W-:Y:S01]  /*231a0*/  MOV R113, R49 ;  /* 0x0000003100717202 */ /* 0x000fe20000000f00 */
[----:B--2---:R-:W-:Y:S02]  /*231b0*/  IMAD.MOV.U32 R73, RZ, RZ, R17 ;  /* 0x000000ffff497224 */ /* 0x004fe400078e0011 */
[----:B------:R-:W2:Y:S01]  /*231c0*/  LDL.LU R17, [R1+0x1afc] ;  /* 0x001afc0001117983 */ /* 0x000ea20000300800 */
[----:B---3--:R-:W-:-:S03]  /*231d0*/  MOV R74, R16 ;  /* 0x00000010004a7202 */ /* 0x008fc60000000f00 */
[----:B------:R-:W3:Y:S04]  /*231e0*/  LDL.LU R16, [R1+0x1af8] ;  /* 0x001af80001107983 */ /* 0x000ee80000300800 */
[----:B------:R1:W-:Y:S04]  /*231f0*/  STL.64 [R1+0x828], R50 ;  /* 0x0008283201007387 */ /* 0x0003e80000100a00 */
[----:B------:R-:W3:Y:S04]  /*23200*/  LDL.LU R88, [R1+0xe0] ;  /* 0x0000e00001587983 */ /* 0x000ee80000300800 */
[----:B------:R-:W3:Y:S01]  /*23210*/  LDL.LU R89, [R1+0xe4] ;  /* 0x0000e40001597983 */ /* 0x000ee20000300800 */
[C---:B-1----:R-:W-:Y:S03]  /*23220*/  HMMA.1688.F32.TF32 R48, R196.reuse, R150, R100 ;  /* 0x00000096c430723c */ /* 0x042fe60000081064 */
[----:B------:R-:W-:Y:S04]  /*23230*/  STL [R1+0x19f4], R113 ;  /* 0x0019f47101007387 */ /* 0x000fe80000100800 */
[----:B------:R-:W-:Y:S04]  /*23240*/  STL [R1+0x19f0], R112 ;  /* 0x0019f07001007387 */ /* 0x000fe80000100800 */
[----:B------:R-:W3:Y:S11]  /*23250*/  LDL.LU R100, [R1+0x130] ;  /* 0x0001300001647983 */ /* 0x000ef60000300800 */
[----:B------:R-:W-:Y:S01]  /*23260*/  @!UPT UIADD3 URZ, URZ, URZ, URZ ;  /* 0x0000003f3f3ff290 */ /* 0x000fe2000fffe03f */
[----:B------:R-:W-:Y:S04]  /*23270*/  STL.64 [R1+0x870], R48 ;  /* 0x0008703001007387 */ /* 0x000fe80000100a00 */
[----:B------:R1:W-:Y:S04]  /*23280*/  STL.64 [R1+0x878], R50 ;  /* 0x0008783201007387 */ /* 0x0003e80000100a00 */
[----:B------:R-:W3:Y:S04]  /*23290*/  LDL.LU R101, [R1+0x134] ;  /* 0x0001340001657983 */ /* 0x000ee80000300800 */
[----:B------:R-:W3:Y:S01]  /*232a0*/  LDL.LU R102, [R1+0x138] ;  /* 0x0001380001667983 */ /* 0x000ee20000300800 */
[C---:B-1----:R-:W-:Y:S03]  /*232b0*/  HMMA.1688.F32.TF32 R48, R196.reuse, R146, R104 ;  /* 0x00000092c430723c */ /* 0x042fe60000081068 */
[----:B------:R-:W3:Y:S04]  /*232c0*/  LDL.LU R103, [R1+0x13c] ;  /* 0x00013c0001677983 */ /* 0x000ee80000300800 */
[----:B------:R-:W3:Y:S11]  /*232d0*/  LDL.LU R104, [R1+0x180] ;  /* 0x0001800001687983 */ /* 0x000ef60000300800 */
[----:B------:R-:W-:Y:S05]  /*232e0*/  @!UPT UIADD3 URZ, URZ, URZ, URZ ;  /* 0x0000003f3f3ff290 */ /* 0x000fea000fffe03f */
        /* <DEDUP_REMOVED lines=11> */
[----:B------:R-:W3:Y:S04]  /*233a0*/  LDL.LU R66, [R1+0x2b8] ;  /* 0x0002b80001427983 */ /* 0x000ee80000300800 */
[----:B------:R-:W3:Y:S01]  /*233b0*/  LDL.LU R67, [R1+0x2bc] ;  /* 0x0002bc0001437983 */ /* 0x000ee20000300800 */
[C---:B-1----:R-:W-:Y:S03]  /*233c0*/  HMMA.1688.F32.TF32 R48, R196.reuse, R118, R108 ;  /* 0x00000076c430723c */ /* 0x042fe6000008106c */
[----:B------:R-:W3:Y:S11]  /*233d0*/  LDL.LU R108, [R1+0x2f0] ;  /* 0x0002f000016c7983 */ /* 0x000ef60000300800 */
[----:B------:R-:W-:Y:S09]  /*233e0*/  @!UPT UIADD3 URZ, URZ, URZ, URZ ;  /* 0x0000003f3f3ff290 */ /* 0x000ff2000fffe03f */
[----:B------:R-:W-:Y:S04]  /*233f0*/  STL.64 [R1+0x8c0], R48 ;  /* 0x0008c03001007387 */ /* 0x000fe80000100a00 */
[----:B------:R-:W-:Y:S04]  /*23400*/  STL.64 [R1+0x8c8], R50 ;  /* 0x0008c83201007387 */ /* 0x000fe80000100a00 */
[----:B------:R-:W3:Y:S04]  /*23410*/  LDL.LU R109, [R1+0x2f4] ;  /* 0x0002f400016d7983 */ /* 0x000ee80000300800 */
[----:B------:R-:W3:Y:S04]  /*23420*/  LDL.LU R110, [R1+0x2f8] ;  /* 0x0002f800016e7983 */ /* 0x000ee80000300800 */
[----:B------:R-:W3:Y:S01]  /*23430*/  LDL.LU R111, [R1+0x2fc] ;  /* 0x0002fc00016f7983 */ /* 0x000ee20000300800 */
[----:B------:R-:W-:Y:S01]  /*23440*/  MOV R195, R140 ;  /* 0x0000008c00c37202 */ /* 0x000fe20000000f00 */
[----:B------:R-:W-:Y:S01]  /*23450*/  IMAD.MOV.U32 R194, RZ, RZ, R141 ;  /* 0x000000ffffc27224 */ /* 0x000fe200078e008d */
[----:B------:R-:W-:Y:S01]  /*23460*/  MOV R192, R143 ;  /* 0x0000008f00c07202 */ /* 0x000fe20000000f00 */
[----:B------:R-:W-:Y:S01]  /*23470*/  IMAD.MOV.U32 R193, RZ, RZ, R142 ;  /* 0x000000ffffc17224 */ /* 0x000fe200078e008e */
[----:B------:R-:W-:Y:S04]  /*23480*/  LDS R140, [R2+0x4100] ;  /* 0x00410000028c7984 */ /* 0x000fe80000000800 */
[----:B------:R-:W-:Y:S04]  /*23490*/  LDS R142, [R2+0x6100] ;  /* 0x00610000028e7984 */ /* 0x000fe80000000800 */
[----:B------:R-:W-:Y:S04]  /*234a0*/  LDS R141, [R3+0x4100] ;  /* 0x00410000038d7984 */ /* 0x000fe80000000800 */
[----:B------:R-:W1:Y:S01]  /*234b0*/  LDS R143, [R3+0x6100] ;  /* 0x00610000038f7984 */ /* 0x000e620000000800 */
[----:B------:R-:W-:Y:S01]  /*234c0*/  HMMA.1688.F32.TF32 R176, R196, R114, R176 ;  /* 0x00000072c4b0723c */ /* 0x000fe200000810b0 */
[----:B----4-:R-:W-:-:S02]  /*234d0*/  IMAD.MOV.U32 R75, RZ, RZ, R13 ;  /* 0x000000ffff4b7224 */ /* 0x010fc400078e000d */
[----:B------:R-:W-:Y:S04]  /*234e0*/  LDS R48, [R2+0x4200] ;  /* 0x0042000002307984 */ /* 0x000fe80000000800 */
[----:B------:R-:W-:Y:S04]  /*234f0*/  LDS R50, [R2+0x6200] ;  /* 0x0062000002327984 */ /* 0x000fe80000000800 */
[----:B------:R-:W-:Y:S04]  /*23500*/  LDS R49, [R3+0x4200] ;  /* 0x0042000003317984 */ /* 0x000fe80000000800 */
[----:B------:R-:W4:Y:S08]  /*23510*/  LDS R51, [R3+0x6200] ;  /* 0x0062000003337984 */ /* 0x000f300000000800 */
[----:B------:R-:W-:Y:S04]  /*23520*/  STL.64 [R1+0x8b0], R176 ;  /* 0x0008b0b001007387 */ /* 0x000fe80000100a00 */
[----:B------:R-:W-:Y:S01]  /*23530*/  STL.64 [R1+0x8b8], R178 ;  /* 0x0008b8b201007387 */ /* 0x000fe20000100a00 */
[----:B-1----:R-:W-:Y:S01]  /*23540*/  HMMA.1688.F32.TF32 R52, R140, R30, R52 ;  /* 0x0000001e8c34723c */ /* 0x002fe20000081034 */
[----:B--2---:R-:W-:-:S02]  /*23550*/  IMAD.MOV.U32 R90, RZ, RZ, R17 ;  /* 0x000000ffff5a7224 */ /* 0x004fc400078e0011 */
[----:B---3--:R-:W-:-:S05]  /*23560*/  IMAD.MOV.U32 R91, RZ, RZ, R16 ;  /* 0x000000ffff5b7224 */ /* 0x008fca00078e0010 */
[C---:B------:R-:W-:Y:S08]  /*23570*/  HMMA.1688.F32.TF32 R100, R140.reuse, R18, R100 ;  /* 0x000000128c64723c */ /* 0x040ff00000081064 */
[C---:B------:R-:W-:Y:S08]  /*23580*/  HMMA.1688.F32.TF32 R104, R140.reuse, R126, R104 ;  /* 0x0000007e8c68723c */ /* 0x040ff00000081068 */
[C---:B------:R-:W-:Y:S11]  /*23590*/  HMMA.1688.F32.TF32 R64, R140.reuse, R130, R64 ;  /* 0x000000828c40723c */ /* 0x040ff60000081040 */
[----:B------:R-:W-:Y:S11]  /*235a0*/  @!UPT UIADD3 URZ, URZ, URZ, URZ ;  /* 0x0000003f3f3ff290 */ /* 0x000ff6000fffe03f */
[----:B------:R-:W-:Y:S01]  /*235b0*/  @!UPT UIADD3 URZ, URZ, URZ, URZ ;  /* 0x0000003f3f3ff290 */ /* 0x000fe2000fffe03f */
[----:B------:R-:W-:Y:S04]  /*235c0*/  STL.64 [R1+0x120], R64 ;  /* 0x0001204001007387 */ /* 0x000fe80000100a00 */
[----:B------:R1:W-:Y:S02]  /*235d0*/  STL.64 [R1+0x128], R66 ;  /* 0x0001284201007387 */ /* 0x0003e40000100a00 */
[C---:B-1----:R-:W-:Y:S02]  /*235e0*/  HMMA.1688.F32.TF32 R64, R140.reuse, R14, R88 ;  /* 0x0000000e8c40723c */ /* 0x042fe40000081058 */
[----:B------:R-:W-:Y:S04]  /*235f0*/  STL.64 [R1+0x210], R104 ;  /* 0x0002106801007387 */ /* 0x000fe80000100a00 */
[----:B------:R-:W-:Y:S02]  /*23600*/  STL.64 [R1+0x218], R106 ;  /* 0x0002186a01007387 */ /* 0x000fe40000100a00 */
[C---:B------:R-:W-:Y:S02]  /*23610*/  HMMA.1688.F32.TF32 R88, R140.reuse, R10, R72 ;  /* 0x0000000a8c58723c */ /* 0x040fe40000081048 */
[----:B------:R-:W-:Y:S04]  /*23620*/  STL.64 [R1+0x130], R100 ;  /* 0x0001306401007387 */ /* 0x000fe80000100a00 */
[----:B------:R-:W-:Y:S02]  /*23630*/  STL.64 [R1+0x138], R102 ;  /* 0x0001386601007387 */ /* 0x000fe40000100a00 */
[C---:B------:R-:W-:Y:S07]  /*23640*/  HMMA.1688.F32.TF32 R72, R140.reuse, R6, R240 ;  /* 0x000000068c48723c */ /* 0x040fee00000810f0 */
[----:B------:R-:W-:Y:S04]  /*23650*/  STL.64 [R1+0xe0], R64 ;  /* 0x0000e04001007387 */ /* 0x000fe80000100a00 */
[----:B------:R1:W-:Y:S02]  /*23660*/  STL.64 [R1+0xe8], R66 ;  /* 0x0000e84201007387 */ /* 0x0003e40000100a00 */
[C---:B-1----:R-:W-:Y:S08]  /*23670*/  HMMA.1688.F32.TF32 R64, R140.reuse, R34, R36 ;  /* 0x000000228c40723c */ /* 0x042ff00000081024 */
[C---:B------:R-:W-:Y:S01]  /*23680*/  HMMA.1688.F32.TF32 R36, R140.reuse, R26, R76 ;  /* 0x0000001a8c24723c */ /* 0x040fe2000008104c */
[----:B------:R-:W-:Y:S07]  /*23690*/  STL.64 [R1+0x550], R88 ;  /* 0x0005505801007387 */ /* 0x000fee0000100a00 */
[----:B------:R-:W-:Y:S01]  /*236a0*/  HMMA.1688.F32.TF32 R108, R140, R134, R108 ;  /* 0x000000868c6c723c */ /* 0x000fe2000008106c */
[----:B------:R-:W-:Y:S04]  /*236b0*/  STL.64 [R1+0x558], R90 ;  /* 0x0005585a01007387 */ /* 0x000fe80000100a00 */
[----:B------:R-:W-:Y:S04]  /*236c0*/  STL.64 [R1+0x5a0], R72 ;  /* 0x0005a04801007387 */ /* 0x000fe80000100a00 */
[----:B------:R-:W-:Y:S04]  /*236d0*/  STL.64 [R1+0x5a8], R74 ;  /* 0x0005a84a01007387 */ /* 0x000fe80000100a00 */
[----:B------:R1:W-:Y:S04]  /*236e0*/  STL.64 [R1+0x630], R64 ;  /* 0x0006304001007387 */ /* 0x0003e80000100a00 */
[----:B------:R2:W-:Y:S04]  /*236f0*/  STL.64 [R1+0x638], R66 ;  /* 0x0006384201007387 */ /* 0x0005e80000100a00 */
[----:B------:R-:W3:Y:S04]  /*23700*/  LDL.LU R100, [R1+0x160] ;  /* 0x0001600001647983 */ /* 0x000ee80000300800 */
[----:B------:R-:W-:Y:S04]  /*23710*/  STL.64 [R1+0x6e0], R52 ;  /* 0x0006e03401007387 */ /* 0x000fe80000100a00 */
[----:B------:R-:W-:Y:S04]  /*23720*/  STL.64 [R1+0x6e8], R54 ;  /* 0x0006e83601007387 */ /* 0x000fe80000100a00 */
[----:B------:R-:W-:Y:S04]  /*23730*/  STL.64 [R1+0x720], R36 ;  /* 0x0007202401007387 */ /* 0x000fe80000100a00 */
[----:B------:R1:W-:Y:S04]  /*23740*/  STL.64 [R1+0x728], R38 ;  /* 0x0007282601007387 */ /* 0x0003e80000100a00 */
[----:B------:R-:W3:Y:S04]  /*23750*/  LDL.LU R101, [R1+0x164] ;  /* 0x0001640001657983 */ /* 0x000ee80000300800 */
[----:B------:R-:W3:Y:S04]  /*23760*/  LDL.LU R102, [R1+0x168] ;  /* 0x0001680001667983 */ /* 0x000ee80000300800 */
[----:B------:R-:W3:Y:S01]  /*23770*/  LDL.LU R103, [R1+0x16c] ;  /* 0x00016c0001677983 */ /* 0x000ee20000300800 */
[----:B------:R-:W-:-:S03]  /*23780*/  MOV R20, R108 ;  /* 0x0000006c00147202 */ /* 0x000fc60000000f00 */
[----:B------:R-:W3:Y:S01]  /*23790*/  LDL.LU R104, [R1+0x1f0] ;  /* 0x0001f00001687983 */ /* 0x000ee20000300800 */
[----:B------:R-:W-:-:S03]  /*237a0*/  IMAD.MOV.U32 R17, RZ, RZ, R109 ;  /* 0x000000ffff117224 */ /* 0x000fc600078e006d */
[----:B------:R-:W3:Y:S01]  /*237b0*/  LDL.LU R105, [R1+0x1f4] ;  /* 0x0001f40001697983 */ /* 0x000ee20000300800 */
[----:B------:R-:W-:-:S03]  /*237c0*/  IMAD.MOV.U32 R16, RZ, RZ, R110 ;  /* 0x000000ffff107224 */ /* 0x000fc600078e006e */
[----:B------:R-:W3:Y:S01]  /*237d0*/  LDL.LU R106, [R1+0x1f8] ;  /* 0x0001f800016a7983 */ /* 0x000ee20000300800 */
[----:B------:R-:W-:-:S03]  /*237e0*/  MOV R13, R111 ;  /* 0x0000006f000d7202 */ /* 0x000fc60000000f00 */
[----:B------:R-:W3:Y:S04]  /*237f0*/  LDL.LU R107, [R1+0x1fc] ;  /* 0x0001fc00016b7983 */ /* 0x000ee80000300800 */
[----:B------:R-:W3:Y:S04]  /*23800*/  LDL.LU R108, [R1+0x350] ;  /* 0x00035000016c7983 */ /* 0x000ee80000300800 */
[----:B------:R-:W3:Y:S04]  /*23810*/  LDL.LU R109, [R1+0x354] ;  /* 0x00035400016d7983 */ /* 0x000ee80000300800 */
[----:B------:R-:W3:Y:S04]  /*23820*/  LDL.LU R110, [R1+0x358] ;  /* 0x00035800016e7983 */ /* 0x000ee80000300800 */
[----:B------:R-:W3:Y:S04]  /*23830*/  LDL.LU R111, [R1+0x35c] ;  /* 0x00035c00016f7983 */ /* 0x000ee80000300800 */
[----:B-1----:R-:W3:Y:S04]  /*23840*/  LDL.LU R64, [R1+0x2e0] ;  /* 0x0002e00001407983 */ /* 0x002ee80000300800 */
[----:B------:R-:W3:Y:S04]  /*23850*/  LDL.LU R65, [R1+0x2e4] ;  /* 0x0002e40001417983 */ /* 0x000ee80000300800 */
[----:B--2---:R-:W2:Y:S04]  /*23860*/  LDL.LU R66, [R1+0x2e8] ;  /* 0x0002e80001427983 */ /* 0x004ea80000300800 */
[----:B------:R-:W2:Y:S04]  /*23870*/  LDL.LU R67, [R1+0x2ec] ;  /* 0x0002ec0001437983 */ /* 0x000ea80000300800 */
        /* <DEDUP_REMOVED lines=10> */
[----:B------:R-:W2:Y:S01]  /*23920*/  LDL.LU R242, [R1+0x58] ;  /* 0x0000580001f27983 */ /* 0x000ea20000300800 */
[C---:B------:R-:W-:Y:S08]  /*23930*/  HMMA.1688.F32.TF32 R36, R140.reuse, R22, R92 ;  /* 0x000000168c24723c */ /* 0x040ff0000008105c */
[C---:B------:R-:W-:Y:S11]  /*23940*/  HMMA.1688.F32.TF32 R76, R140.reuse, R150, R160 ;  /* 0x000000968c4c723c */ /* 0x040ff600000810a0 */
[----:B------:R-:W-:Y:S04]  /*23950*/  @!UPT UIADD3 URZ, URZ, URZ, URZ ;  /* 0x0000003f3f3ff290 */ /* 0x000fe8000fffe03f */
[----:B------:R1:W-:Y:S01]  /*23960*/  STL.64 [R1+0x788], R38 ;  /* 0x0007882601007387 */ /* 0x0003e20000100a00 */
[----:B------:R-:W-:Y:S01]  /*23970*/  IMAD.MOV.U32 R116, RZ, RZ, R36 ;  /* 0x000000ffff747224 */ /* 0x000fe200078e0024 */
[----:B------:R-:W-:Y:S02]  /*23980*/  MOV R117, R37 ;  /* 0x0000002500757202 */ /* 0x000fe40000000f00 */
[C---:B-1----:R-:W-:Y:S03]  /*23990*/  HMMA.1688.F32.TF32 R36, R140.reuse, R146, R164 ;  /* 0x000000928c24723c */ /* 0x042fe600000810a4 */
[----:B------:R-:W-:Y:S04]  /*239a0*/  STL [R1+0x1a2c], R117 ;  /* 0x001a2c7501007387 */ /* 0x000fe80000100800 */
[----:B------:R-:W-:Y:S01]  /*239b0*/  STL [R1+0x1a28], R116 ;  /* 0x001a287401007387 */ /* 0x000fe20000100800 */
[C---:B------:R-:W-:Y:S03]  /*239c0*/  HMMA.1688.F32.TF32 R52, R140.reuse, R122, R152 ;  /* 0x0000007a8c34723c */ /* 0x040fe60000081098 */
[----:B------:R-:W-:Y:S04]  /*239d0*/  STL.64 [R1+0x7b0], R76 ;  /* 0x0007b04c01007387 */ /* 0x000fe80000100a00 */
[----:B------:R1:W-:Y:S08]  /*239e0*/  STL.64 [R1+0x7b8], R78 ;  /* 0x0007b84e01007387 */ /* 0x0003f00000100a00 */
[----:B------:R-:W-:Y:S01]  /*239f0*/  STL.64 [R1+0x860], R36 ;  /* 0x0008602401007387 */ /* 0x000fe20000100a00 */
[C---:B-1----:R-:W-:Y:S03]  /*23a00*/  HMMA.1688.F32.TF32 R76, R140.reuse, R118, R156 ;  /* 0x000000768c4c723c */ /* 0x042fe6000008109c */
[----:B------:R1:W-:Y:S05]  /*23a10*/  STL.64 [R1+0x868], R38 ;  /* 0x0008682601007387 */ /* 0x0003ea0000100a00 */
[----:B-1----:R-:W-:Y:S01]  /*23a20*/  HMMA.1688.F32.TF32 R36, R140, R114, R180 ;  /* 0x000000728c24723c */ /* 0x002fe200000810b4 */
[----:B------:R-:W-:Y:S04]  /*23a30*/  STL.64 [R1+0x850], R52 ;  /* 0x0008503401007387 */ /* 0x000fe80000100a00 */
[----:B------:R-:W-:Y:S10]  /*23a40*/  STL.64 [R1+0x858], R54 ;  /* 0x0008583601007387 */ /* 0x000ff40000100a00 */
[----:B------:R-:W-:Y:S04]  /*23a50*/  STL.64 [R1+0x840], R76 ;  /* 0x0008404c01007387 */ /* 0x000fe80000100a00 */
[----:B------:R-:W-:Y:S01]  /*23a60*/  STL.64 [R1+0x848], R78 ;  /* 0x0008484e01007387 */ /* 0x000fe20000100a00 */
[----:B------:R-:W-:Y:S01]  /*23a70*/  IMAD.MOV.U32 R243, RZ, RZ, R0 ;  /* 0x000000fffff37224 */ /* 0x000fe200078e0000 */
[C---:B----4-:R-:W-:Y:S02]  /*23a80*/  HMMA.1688.F32.TF32 R40, R48.reuse, R34, R40 ;  /* 0x000000223028723c */ /* 0x050fe40000081028 */
[----:B------:R-:W-:Y:S04]  /*23a90*/  LDS R52, [R2+0x4300] ;  /* 0x0043000002347984 */ /* 0x000fe80000000800 */
[----:B------:R-:W-:Y:S04]  /*23aa0*/  LDS R54, [R2+0x6300] ;  /* 0x0063000002367984 */ /* 0x000fe80000000800 */
[----:B------:R-:W-:Y:S04]  /*23ab0*/  STL.64 [R1+0x830], R36 ;  /* 0x0008302401007387 */ /* 0x000fe80000100a00 */
[----:B------:R3:W-:Y:S04]  /*23ac0*/  STL.64 [R1+0x838], R38 ;  /* 0x0008382601007387 */ /* 0x0007e80000100a00 */
[----:B------:R-:W-:Y:S04]  /*23ad0*/  LDS R53, [R3+0x4300] ;  /* 0x0043000003357984 */ /* 0x000fe80000000800 */
[----:B------:R-:W1:Y:S01]  /*23ae0*/  LDS R55, [R3+0x6300] ;  /* 0x0063000003377984 */ /* 0x000e620000000800 */
[C---:B---3--:R-:W-:Y:S08]  /*23af0*/  HMMA.1688.F32.TF32 R36, R48.reuse, R134, R108 ;  /* 0x000000863024723c */ /* 0x048ff0000008106c */
[C---:B--2---:R-:W-:Y:S08]  /*23b00*/  HMMA.1688.F32.TF32 R76, R48.reuse, R130, R64 ;  /* 0x00000082304c723c */ /* 0x044ff00000081040 */
[----:B------:R-:W-:Y:S08]  /*23b10*/  HMMA.1688.F32.TF32 R64, R48, R126, R104 ;  /* 0x0000007e3040723c */ /* 0x000ff00000081068 */
[----:B------:R-:W-:Y:S01]  /*23b20*/  IMAD.MOV.U32 R29, RZ, RZ, R36 ;  /* 0x000000ffff1d7224 */ /* 0x000fe200078e0024 */
[----:B------:R-:W-:Y:S01]  /*23b30*/  MOV R24, R38 ;  /* 0x0000002600187202 */ /* 0x000fe20000000f00 */
[----:B------:R-:W-:-:S02]  /*23b40*/  IMAD.MOV.U32 R25, RZ, RZ, R37 ;  /* 0x000000ffff197224 */ /* 0x000fc400078e0025 */
[----:B------:R-:W-:Y:S02]  /*23b50*/  IMAD.MOV.U32 R21, RZ, RZ, R39 ;  /* 0x000000ffff157224 */ /* 0x000fe400078e0027 */
[----:B------:R-:W-:Y:S01]  /*23b60*/  HMMA.1688.F32.TF32 R36, R48, R18, R100 ;  /* 0x000000123024723c */ /* 0x000fe20000081064 */
[----:B------:R-:W-:Y:S04]  /*23b70*/  STL.64 [R1+0x80], R76 ;  /* 0x0000804c01007387 */ /* 0x000fe80000100a00 */
[----:B------:R-:W-:Y:S04]  /*23b80*/  STL.64 [R1+0x88], R78 ;  /* 0x0000884e01007387 */ /* 0x000fe80000100a00 */
[----:B------:R-:W-:Y:S04]  /*23b90*/  STL.64 [R1+0x70], R64 ;  /* 0x0000704001007387 */ /* 0x000fe80000100a00 */
[----:B------:R2:W-:Y:S11]  /*23ba0*/  STL.64 [R1+0x78], R66 ;  /* 0x0000784201007387 */ /* 0x0005f60000100a00 */
[----:B------:R-:W-:Y:S01]  /*23bb0*/  IMAD.MOV.U32 R5, RZ, RZ, R36 ;  /* 0x000000ffff057224 */ /* 0x000fe200078e0024 */
[----:B------:R-:W-:Y:S01]  /*23bc0*/  MOV R9, R37 ;  /* 0x0000002500097202 */ /* 0x000fe20000000f00 */
[----:B------:R-:W-:-:S02]  /*23bd0*/  IMAD.MOV.U32 R12, RZ, RZ, R38 ;  /* 0x000000ffff0c7224 */ /* 0x000fc400078e0026 */
[----:B------:R-:W-:Y:S01]  /*23be0*/  IMAD.MOV.U32 R8, RZ, RZ, R39 ;  /* 0x000000ffff087224 */ /* 0x000fe200078e0027 */
[C---:B--2---:R-:W-:Y:S08]  /*23bf0*/  HMMA.1688.F32.TF32 R64, R48.reuse, R14, R88 ;  /* 0x0000000e3040723c */ /* 0x044ff00000081058 */
[----:B------:R-:W-:Y:S11]  /*23c00*/  HMMA.1688.F32.TF32 R36, R48, R10, R72 ;  /* 0x0000000a3024723c */ /* 0x000ff60000081048 */
[----:B------:R-:W-:Y:S04]  /*23c10*/  @!UPT UIADD3 URZ, URZ, URZ, URZ ;  /* 0x0000003f3f3ff290 */ /* 0x000fe8000fffe03f */
[----:B------:R-:W-:Y:S04]  /*23c20*/  STL.64 [R1+0x110], R64 ;  /* 0x0001104001007387 */ /* 0x000fe80000100a00 */
[----:B------:R2:W-:Y:S04]  /*23c30*/  STL.64 [R1+0x118], R66 ;  /* 0x0001184201007387 */ /* 0x0005e80000100a00 */
[----:B------:R3:W-:Y:S01]  /*23c40*/  STL [R1+0xb0], R36 ;  /* 0x0000b02401007387 */ /* 0x0007e20000100800 */
[----:B------:R-:W-:Y:S01]  /*23c50*/  MOV R33, R37 ;  /* 0x0000002500217202 */ /* 0x000fe20000000f00 */
[----:B------:R-:W-:-:S02]  /*23c60*/  IMAD.MOV.U32 R32, RZ, RZ, R38 ;  /* 0x000000ffff207224 */ /* 0x000fc400078e0026 */
[----:B------:R-:W-:Y:S01]  /*23c70*/  IMAD.MOV.U32 R0, RZ, RZ, R39 ;  /* 0x000000ffff007224 */ /* 0x000fe200078e0027 */
[C---:B--2---:R-:W-:Y:S08]  /*23c80*/  HMMA.1688.F32.TF32 R64, R48.reuse, R6, R240 ;  /* 0x000000063040723c */ /* 0x044ff000000810f0 */
[----:B---3--:R-:W-:Y:S01]  /*23c90*/  HMMA.1688.F32.TF32 R36, R48, R30, R68 ;  /* 0x0000001e3024723c */ /* 0x008fe20000081044 */
[----:B------:R-:W-:Y:S11]  /*23ca0*/  STL [R1+0x1a44], R0 ;  /* 0x001a440001007387 */ /* 0x000ff60000100800 */
[----:B------:R-:W-:Y:S03]  /*23cb0*/  @!UPT UIADD3 URZ, URZ, URZ, URZ ;  /* 0x0000003f3f3ff290 */ /* 0x000fe6000fffe03f */
[----:B------:R-:W-:Y:S04]  /*23cc0*/  STL.64 [R1+0x2b0], R64 ;  /* 0x0002b04001007387 */ /* 0x000fe80000100a00 */
[----:B------:R-:W-:Y:S04]  /*23cd0*/  STL.64 [R1+0x2b8], R66 ;  /* 0x0002b84201007387 */ /* 0x000fe80000100a00 */
[----:B------:R-:W-:Y:S01]  /*23ce0*/  STL.64 [R1+0x2c0], R40 ;  /* 0x0002c02801007387 */ /* 0x000fe20000100a00 */
[----:B------:R-:W-:Y:S01]  /*23cf0*/  MOV R113, R38 ;  /* 0x0000002600717202 */ /* 0x000fe20000000f00 */
[----:B------:R-:W-:-:S02]  /*23d00*/  IMAD.MOV.U32 R112, RZ, RZ, R39 ;  /* 0x000000ffff707224 */ /* 0x000fc400078e0027 */
[----:B------:R-:W-:Y:S04]  /*23d10*/  STL.64 [R1+0x2c8], R42 ;  /* 0x0002c82a01007387 */ /* 0x000fe80000100a00 */
[----:B------:R2:W-:Y:S02]  /*23d20*/  STL.64 [R1+0x5f0], R36 ;  /* 0x0005f02401007387 */ /* 0x0005e40000100a00 */
[C---:B--2---:R-:W-:Y:S02]  /*23d30*/  HMMA.1688.F32.TF32 R36, R48.reuse, R26, R80 ;  /* 0x0000001a3024723c */ /* 0x044fe40000081050 */
[----:B------:R-:W-:Y:S04]  /*23d40*/  STL [R1+0x19fc], R112 ;  /* 0x0019fc7001007387 */ /* 0x000fe80000100800 */
[----:B------:R-:W-:Y:S04]  /*23d50*/  STL [R1+0x19f8], R113 ;  /* 0x0019f87101007387 */ /* 0x000fe80000100800 */
[----:B------:R-:W2:Y:S11]  /*23d60*/  LDL.LU R72, [R1+0x40] ;  /* 0x0000400001487983 */ /* 0x000eb60000300800 */
[----:B------:R-:W-:Y:S02]  /*23d70*/  @!UPT UIADD3 URZ, URZ, URZ, URZ ;  /* 0x0000003f3f3ff290 */ /* 0x000fe4000fffe03f */
[----:B------:R-:W-:Y:S04]  /*23d80*/  STL.64 [R1+0x650], R36 ;  /* 0x0006502401007387 */ /* 0x000fe80000100a00 */
[----:B------:R3:W-:Y:S04]  /*23d90*/  STL.64 [R1+0x658], R38 ;  /* 0x0006582601007387 */ /* 0x0007e80000100a00 */
[----:B------:R-:W2:Y:S04]  /*23da0*/  LDL.LU R73, [R1+0x44] ;  /* 0x0000440001497983 */ /* 0x000ea80000300800 */
[----:B------:R-:W2:Y:S04]  /*23db0*/  LDL.LU R74, [R1+0x48] ;  /* 0x00004800014a7983 */ /* 0x000ea80000300800 */
[----:B------:R-:W2:Y:S04]  /*23dc0*/  LDL.LU R75, [R1+0x4c] ;  /* 0x00004c00014b7983 */ /* 0x000ea80000300800 */
[----:B------:R-:W4:Y:S04]  /*23dd0*/  LDL.LU R100, [R1+0x100] ;  /* 0x0001000001647983 */ /* 0x000f280000300800 */
[----:B------:R-:W4:Y:S04]  /*23de0*/  LDL.LU R101, [R1+0x104] ;  /* 0x0001040001657983 */ /* 0x000f280000300800 */
[----:B------:R-:W4:Y:S04]  /*23df0*/  LDL.LU R102, [R1+0x108] ;  /* 0x0001080001667983 */ /* 0x000f280000300800 */
[----:B------:R-:W4:Y:S04]  /*23e00*/  LDL.LU R103, [R1+0x10c] ;  /* 0x00010c0001677983 */ /* 0x000f280000300800 */
[----:B------:R-:W1:Y:S04]  /*23e10*/  LDL.LU R176, [R1+0x340] ;  /* 0x0003400001b07983 */ /* 0x000e680000300800 */
[----:B------:R-:W1:Y:S04]  /*23e20*/  LDL.LU R177, [R1+0x344] ;  /* 0x0003440001b17983 */ /* 0x000e680000300800 */
[----:B------:R-:W1:Y:S04]  /*23e30*/  LDL.LU R178, [R1+0x348] ;  /* 0x0003480001b27983 */ /* 0x000e680000300800 */
[----:B------:R-:W1:Y:S04]  /*23e40*/  LDL.LU R179, [R1+0x34c] ;  /* 0x00034c0001b37983 */ /* 0x000e680000300800 */
[----:B------:R-:W2:Y:S04]  /*23e50*/  LDL.LU R196, [R1+0x400] ;  /* 0x0004000001c47983 */ /* 0x000ea80000300800 */
[----:B------:R-:W2:Y:S04]  /*23e60*/  LDL.LU R197, [R1+0x404] ;  /* 0x0004040001c57983 */ /* 0x000ea80000300800 */
[----:B------:R-:W2:Y:S04]  /*23e70*/  LDL.LU R198, [R1+0x408] ;  /* 0x0004080001c67983 */ /* 0x000ea80000300800 */
[----:B------:R-:W2:Y:S04]  /*23e80*/  LDL.LU R199, [R1+0x40c] ;  /* 0x00040c0001c77983 */ /* 0x000ea80000300800 */
[----:B------:R-:W4:Y:S04]  /*23e90*/  LDL.LU R108, [R1+0x2d0] ;  /* 0x0002d000016c7983 */ /* 0x000f280000300800 */
        /* <DEDUP_REMOVED lines=14> */
[----:B------:R-:W4:Y:S01]  /*23f80*/  LDL.LU R91, [R1+0xac] ;  /* 0x0000ac00015b7983 */ /* 0x000f220000300800 */
[C---:B---3--:R-:W-:Y:S03]  /*23f90*/  HMMA.1688.F32.TF32 R36, R48.reuse, R22, R96 ;  /* 0x000000163024723c */ /* 0x048fe60000081060 */
[----:B------:R-:W-:Y:S04]  /*23fa0*/  LDS R96, [R2+0x4600] ;  /* 0x0046000002607984 */ /* 0x000fe80000000800 */
[----:B------:R-:W-:Y:S01]  /*23fb0*/  LDS R98, [R2+0x6600] ;  /* 0x0066000002627984 */ /* 0x000fe20000000800 */
[----:B------:R-:W-:Y:S03]  /*23fc0*/  HMMA.1688.F32.TF32 R40, R48, R150, R200 ;  /* 0x000000963028723c */ /* 0x000fe600000810c8 */
[----:B------:R-:W-:Y:S04]  /*23fd0*/  LDS R97, [R3+0x4600] ;  /* 0x0046000003617984 */ /* 0x000fe80000000800 */
[----:B------:R-:W-:Y:S08]  /*23fe0*/  LDS R99, [R3+0x6600] ;  /* 0x0066000003637984 */ /* 0x000ff00000000800 */
[----:B------:R3:W-:Y:S01]  /*23ff0*/  STL.64 [R1+0x6c8], R38 ;  /* 0x0006c82601007387 */ /* 0x0007e20000100a00 */
[----:B------:R-:W-:Y:S01]  /*24000*/  IMAD.MOV.U32 R120, RZ, RZ, R36 ;  /* 0x000000ffff787224 */ /* 0x000fe200078e0024 */
[----:B------:R-:W-:-:S02]  /*24010*/  MOV R121, R37 ;  /* 0x0000002500797202 */ /* 0x000fc40000000f00 */
[C---:B---3--:R-:W-:Y:S03]  /*24020*/  HMMA.1688.F32.TF32 R36, R48.reuse, R146, R204 ;  /* 0x000000923024723c */ /* 0x048fe600000810cc */
[----:B------:R-:W-:Y:S04]  /*24030*/  STL [R1+0x1a04], R121 ;  /* 0x001a047901007387 */ /* 0x000fe80000100800 */
[----:B------:R-:W-:Y:S01]  /*24040*/  STL [R1+0x1a00], R120 ;  /* 0x001a007801007387 */ /* 0x000fe20000100800 */
[C---:B------:R-:W-:Y:S03]  /*24050*/  HMMA.1688.F32.TF32 R64, R48.reuse, R122, R168 ;  /* 0x0000007a3040723c */ /* 0x040fe600000810a8 */
[----:B------:R-:W-:Y:S04]  /*24060*/  STL.64 [R1+0x6f0], R40 ;  /* 0x0006f02801007387 */ /* 0x000fe80000100a00 */
[----:B------:R3:W-:Y:S08]  /*24070*/  STL.64 [R1+0x6f8], R42 ;  /* 0x0006f82a01007387 */ /* 0x0007f00000100a00 */
[----:B------:R-:W-:Y:S01]  /*24080*/  STL.64 [R1+0x800], R36 ;  /* 0x0008002401007387 */ /* 0x000fe20000100a00 */
[C---:B---3--:R-:W-:Y:S03]  /*24090*/  HMMA.1688.F32.TF32 R40, R48.reuse, R118, R172 ;  /* 0x000000763028723c */ /* 0x048fe600000810ac */
[----:B------:R3:W-:Y:S04]  /*240a0*/  STL.64 [R1+0x808], R38 ;  /* 0x0008082601007387 */ /* 0x0007e80000100a00 */
[----:B------:R-:W-:Y:S04]  /*240b0*/  LDS R172, [R2+0x4700] ;  /* 0x0047000002ac7984 */ /* 0x000fe80000000800 */
[----:B------:R-:W-:Y:S01]  /*240c0*/  LDS R174, [R2+0x6700] ;  /* 0x0067000002ae7984 */ /* 0x000fe20000000800 */
[----:B---3--:R-:W-:Y:S03]  /*240d0*/  HMMA.1688.F32.TF32 R36, R48, R114, R212 ;  /* 0x000000723024723c */ /* 0x008fe600000810d4 */
[----:B------:R-:W-:Y:S04]  /*240e0*/  STL.64 [R1+0x7e0], R64 ;  /* 0x0007e04001007387 */ /* 0x000fe80000100a00 */
[----:B------:R-:W-:Y:S04]  /*240f0*/  STL.64 [R1+0x7e8], R66 ;  /* 0x0007e84201007387 */ /* 0x000fe80000100a00 */
[----:B------:R-:W-:Y:S04]  /*24100*/  STL.64 [R1+0x7c0], R40 ;  /* 0x0007c02801007387 */ /* 0x000fe80000100a00 */
[----:B------:R4:W-:Y:S04]  /*24110*/  STL.64 [R1+0x7c8], R42 ;  /* 0x0007c82a01007387 */ /* 0x0009e80000100a00 */
[----:B------:R-:W-:Y:S04]  /*24120*/  LDS R64, [R2+0x4400] ;  /* 0x0044000002407984 */ /* 0x000fe80000000800 */
[----:B------:R-:W-:Y:S04]  /*24130*/  LDS R66, [R2+0x6400] ;  /* 0x0064000002427984 */ /* 0x000fe80000000800 */
[----:B------:R-:W-:Y:S04]  /*24140*/  STL.64 [R1+0x7a0], R36 ;  /* 0x0007a02401007387 */ /* 0x000fe80000100a00 */
[----:B------:R3:W-:Y:S04]  /*24150*/  STL.64 [R1+0x7a8], R38 ;  /* 0x0007a82601007387 */ /* 0x0007e80000100a00 */
[----:B------:R-:W-:Y:S04]  /*24160*/  LDS R65, [R3+0x4400] ;  /* 0x0044000003417984 */ /* 0x000fe80000000800 */
[----:B------:R-:W1:Y:S04]  /*24170*/  LDS R67, [R3+0x6400] ;  /* 0x0064000003437984 */ /* 0x000e680000000800 */
[----:B------:R-:W-:Y:S04]  /*24180*/  LDS R173, [R3+0x4700] ;  /* 0x0047000003ad7984 */ /* 0x000fe80000000800 */
[----:B------:R-:W-:Y:S01]  /*24190*/  LDS R175, [R3+0x6700] ;  /* 0x0067000003af7984 */ /* 0x000fe20000000800 */
[C---:B-1----:R-:W-:Y:S08]  /*241a0*/  HMMA.1688.F32.TF32 R48, R52.reuse, R130, R176 ;  /* 0x000000823430723c */ /* 0x042ff000000810b0 */
[C---:B--2---:R-:W-:Y:S08]  /*241b0*/  HMMA.1688.F32.TF32 R212, R52.reuse, R134, R196 ;  /* 0x0000008634d4723c */ /* 0x044ff000000810c4 */
[C---:B----4-:R-:W-:Y:S08]  /*241c0*/  HMMA.1688.F32.TF32 R40, R52.reuse, R126, R108 ;  /* 0x0000007e3428723c */ /* 0x050ff0000008106c */
[C---:B---3--:R-:W-:Y:S07]  /*241d0*/  HMMA.1688.F32.TF32 R36, R52.reuse, R18, R104 ;  /* 0x000000123424723c */ /* 0x048fee0000081068 */
[----:B------:R-:W-:Y:S04]  /*241e0*/  STL.64 [R1+0x1a80], R214 ;  /* 0x001a80d601007387 */ /* 0x000fe80000100a00 */
[----:B------:R-:W-:Y:S04]  /*241f0*/  STL.64 [R1+0x1a78], R212 ;  /* 0x001a78d401007387 */ /* 0x000fe80000100a00 */
[----:B------:R-:W-:Y:S04]  /*24200*/  STL.64 [R1+0x1a50], R50 ;  /* 0x001a503201007387 */ /* 0x000fe80000100a00 */
[----:B------:R1:W-:Y:S04]  /*24210*/  STL.64 [R1+0x1a48], R48 ;  /* 0x001a483001007387 */ /* 0x0003e80000100a00 */
[----:B------:R-:W-:Y:S01]  /*24220*/  STL.64 [R1+0x1a60], R42 ;  /* 0x001a602a01007387 */ /* 0x000fe20000100a00 */
[C---:B------:R-:W-:Y:S03]  /*24230*/  HMMA.1688.F32.TF32 R240, R52.reuse, R14, R240 ;  /* 0x0000000e34f0723c */ /* 0x040fe600000810f0 */
[----:B------:R-:W-:Y:S04]  /*24240*/  STL.64 [R1+0x1a58], R40 ;  /* 0x001a582801007387 */ /* 0x000fe80000100a00 */
[----:B------:R-:W-:Y:S04]  /*24250*/  STL.64 [R1+0x1a70], R38 ;  /* 0x001a702601007387 */ /* 0x000fe80000100a00 */
[----:B------:R2:W-:Y:S01]  /*24260*/  STL.64 [R1+0x1a68], R36 ;  /* 0x001a682401007387 */ /* 0x0005e20000100a00 */
[C---:B-1----:R-:W-:Y:S08]  /*24270*/  HMMA.1688.F32.TF32 R48, R52.reuse, R6, R88 ;  /* 0x000000063430723c */ /* 0x042ff00000081058 */
[C---:B--2---:R-:W-:Y:S08]  /*24280*/  HMMA.1688.F32.TF32 R36, R52.reuse, R10, R100 ;  /* 0x0000000a3424723c */ /* 0x044ff00000081064 */
[----:B------:R-:W-:Y:S01]  /*24290*/  HMMA.1688.F32.TF32 R40, R52, R34, R72 ;  /* 0x000000223428723c */ /* 0x000fe20000081048 */
[----:B------:R-:W-:Y:S04]  /*242a0*/  STL.64 [R1+0x1a90], R242 ;  /* 0x001a90f201007387 */ /* 0x000fe80000100a00 */
[----:B------:R-:W-:Y:S04]  /*242b0*/  STL.64 [R1+0x1a88], R240 ;  /* 0x001a88f001007387 */ /* 0x000fe80000100a00 */
[----:B------:R-:W-:Y:S04]  /*242c0*/  LDS R72, [R2+0x4500] ;  /* 0x0045000002487984 */ /* 0x000fe80000000800 */
[----:B------:R-:W-:Y:S04]  /*242d0*/  LDS R74, [R2+0x6500] ;  /* 0x00650000024a7984 */ /* 0x000fe80000000800 */
[----:B------:R-:W-:Y:S04]  /*242e0*/  STL [R1+0x64], R37 ;  /* 0x0000642501007387 */ /* 0x000fe80000100800 */
[----:B------:R1:W-:Y:S04]  /*242f0*/  STL.64 [R1+0x68], R38 ;  /* 0x0000682601007387 */ /* 0x0003e80000100a00 */
[----:B------:R-:W-:Y:S04]  /*24300*/  STL.64 [R1+0xa0], R48 ;  /* 0x0000a03001007387 */ /* 0x000fe80000100a00 */
[----:B------:R-:W-:Y:S04]  /*24310*/  STL.64 [R1+0xa8], R50 ;  /* 0x0000a83201007387 */ /* 0x000fe80000100a00 */
[----:B------:R-:W-:Y:S04]  /*24320*/  STL.64 [R1+0x150], R40 ;  /* 0x0001502801007387 */ /* 0x000fe80000100a00 */
[----:B------:R2:W-:Y:S04]  /*24330*/  STL.64 [R1+0x158], R42 ;  /* 0x0001582a01007387 */ /* 0x0005e80000100a00 */
[----:B------:R-:W3:Y:S04]  /*24340*/  LDL.LU R100, [R1+0x90] ;  /* 0x0000900001647983 */ /* 0x000ee80000300800 */
[----:B------:R-:W3:Y:S04]  /*24350*/  LDL.LU R101, [R1+0x94] ;  /* 0x0000940001657983 */ /* 0x000ee80000300800 */
[----:B------:R-:W3:Y:S04]  /*24360*/  LDL.LU R102, [R1+0x98] ;  /* 0x0000980001667983 */ /* 0x000ee80000300800 */
[----:B------:R-:W3:Y:S04]  /*24370*/  LDL.LU R103, [R1+0x9c] ;  /* 0x00009c0001677983 */ /* 0x000ee80000300800 */
[----:B------:R-:W4:Y:S04]  /*24380*/  LDL.LU R108, [R1+0x140] ;  /* 0x00014000016c7983 */ /* 0x000f280000300800 */
[----:B------:R-:W4:Y:S04]  /*24390*/  LDL.LU R109, [R1+0x144] ;  /* 0x00014400016d7983 */ /* 0x000f280000300800 */
[----:B------:R-:W4:Y:S04]  /*243a0*/  LDL.LU R110, [R1+0x148] ;  /* 0x00014800016e7983 */ /* 0x000f280000300800 */
[----:B------:R-:W4:Y:S04]  /*243b0*/  LDL.LU R111, [R1+0x14c] ;  /* 0x00014c00016f7983 */ /* 0x000f280000300800 */
[----:B------:R-:W3:Y:S04]  /*243c0*/  LDL.LU R176, [R1+0x1c0] ;  /* 0x0001c00001b07983 */ /* 0x000ee80000300800 */
[----:B------:R-:W3:Y:S04]  /*243d0*/  LDL.LU R177, [R1+0x1c4] ;  /* 0x0001c40001b17983 */ /* 0x000ee80000300800 */
[----:B------:R-:W3:Y:S04]  /*243e0*/  LDL.LU R178, [R1+0x1c8] ;  /* 0x0001c80001b27983 */ /* 0x000ee80000300800 */
[----:B------:R-:W3:Y:S04]  /*243f0*/  LDL.LU R179, [R1+0x1cc] ;  /* 0x0001cc0001b37983 */ /* 0x000ee80000300800 */
        /* <DEDUP_REMOVED lines=24> */
[----:B------:R-:W-:-:S02]  /*24580*/  IMAD.MOV.U32 R0, RZ, RZ, R36 ;  /* 0x000000ffff007224 */ /* 0x000fc400078e0024 */
[C---:B-1----:R-:W-:Y:S01]  /*24590*/  HMMA.1688.F32.TF32 R36, R52.reuse, R30, R44 ;  /* 0x0000001e3424723c */ /* 0x042fe2000008102c */
[----:B------:R-:W-:Y:S04]  /*245a0*/  LDS R73, [R3+0x4500] ;  /* 0x0045000003497984 */ /* 0x000fe80000000800 */
[----:B------:R-:W1:Y:S11]  /*245b0*/  LDS R75, [R3+0x6500] ;  /* 0x00650000034b7984 */ /* 0x000e760000000800 */
[----:B------:R-:W-:Y:S08]  /*245c0*/  @!UPT UIADD3 URZ, URZ, URZ, URZ ;  /* 0x0000003f3f3ff290 */ /* 0x000ff0000fffe03f */
[----:B------:R-:W-:Y:S01]  /*245d0*/  IMAD.MOV.U32 R121, RZ, RZ, R36 ;  /* 0x000000ffff797224 */ /* 0x000fe200078e0024 */
[----:B------:R-:W-:Y:S01]  /*245e0*/  MOV R120, R37 ;  /* 0x0000002500787202 */ /* 0x000fe20000000f00 */
[----:B------:R-:W-:Y:S02]  /*245f0*/  IMAD.MOV.U32 R112, RZ, RZ, R38 ;  /* 0x000000ffff707224 */ /* 0x000fe400078e0026 */
[----:B------:R-:W-:Y:S02]  /*24600*/  IMAD.MOV.U32 R113, RZ, RZ, R39 ;  /* 0x000000ffff717224 */ /* 0x000fe400078e0027 */
[C---:B------:R-:W-:Y:S01]  /*24610*/  HMMA.1688.F32.TF32 R36, R52.reuse, R26, R56 ;  /* 0x0000001a3424723c */ /* 0x040fe20000081038 */
[----:B------:R-:W-:Y:S04]  /*24620*/  STL [R1+0x1a14], R120 ;  /* 0x001a147801007387 */ /* 0x000fe80000100800 */
[----:B------:R-:W-:Y:S03]  /*24630*/  STL [R1+0x1a10], R121 ;  /* 0x001a107901007387 */ /* 0x000fe60000100800 */
[C---:B------:R-:W-:Y:S01]  /*24640*/  HMMA.1688.F32.TF32 R44, R52.reuse, R22, R60 ;  /* 0x00000016342c723c */ /* 0x040fe2000008103c */
[----:B------:R-:W-:Y:S04]  /*24650*/  STL [R1+0x1a0c], R112 ;  /* 0x001a0c7001007387 */ /* 0x000fe80000100800 */
[----:B------:R-:W-:Y:S03]  /*24660*/  STL [R1+0x1a08], R113 ;  /* 0x001a087101007387 */ /* 0x000fe60000100800 */
[C---:B--2---:R-:W-:Y:S07]  /*24670*/  HMMA.1688.F32.TF32 R40, R52.reuse, R150, R184 ;  /* 0x000000963428723c */ /* 0x044fee00000810b8 */
[----:B------:R-:W-:Y:S04]  /*24680*/  STL.64 [R1+0x530], R36 ;  /* 0x0005302401007387 */ /* 0x000fe80000100a00 */
[----:B------:R2:W-:Y:S02]  /*24690*/  STL.64 [R1+0x538], R38 ;  /* 0x0005382601007387 */ /* 0x0005e40000100a00 */
[C---:B--2---:R-:W-:Y:S02]  /*246a0*/  HMMA.1688.F32.TF32 R36, R52.reuse, R146, R208 ;  /* 0x000000923424723c */ /* 0x044fe400000810d0 */
[----:B------:R-:W-:Y:S04]  /*246b0*/  STL.64 [R1+0x5b0], R44 ;  /* 0x0005b02c01007387 */ /* 0x000fe80000100a00 */
[----:B------:R2:W-:Y:S04]  /*246c0*/  STL.64 [R1+0x5b8], R46 ;  /* 0x0005b82e01007387 */ /* 0x0005e80000100a00 */
[----:B------:R-:W-:Y:S04]  /*246d0*/  STL.64 [R1+0x620], R40 ;  /* 0x0006202801007387 */ /* 0x000fe80000100a00 */
[----:B------:R1:W-:Y:S01]  /*246e0*/  STL.64 [R1+0x628], R42 ;  /* 0x0006282a01007387 */ /* 0x0003e20000100a00 */
[C---:B--2---:R-:W-:Y:S08]  /*246f0*/  HMMA.1688.F32.TF32 R44, R52.reuse, R122, R216 ;  /* 0x0000007a342c723c */ /* 0x044ff000000810d8 */
[----:B------:R-:W-:Y:S01]  /*24700*/  STL.64 [R1+0x770], R36 ;  /* 0x0007702401007387 */ /* 0x000fe20000100a00 */
[C---:B-1----:R-:W-:Y:S03]  /*24710*/  HMMA.1688.F32.TF32 R40, R52.reuse, R118, R220 ;  /* 0x000000763428723c */ /* 0x042fe600000810dc */
[----:B------:R1:W-:Y:S05]  /*24720*/  STL.64 [R1+0x778], R38 ;  /* 0x0007782601007387 */ /* 0x0003ea0000100a00 */
[----:B-1----:R-:W-:Y:S06]  /*24730*/  HMMA.1688.F32.TF32 R36, R52, R114, R228 ;  /* 0x000000723424723c */ /* 0x002fec00000810e4 */
[----:B------:R-:W-:Y:S04]  /*24740*/  STL.64 [R1+0x760], R44 ;  /* 0x0007602c01007387 */ /* 0x000fe80000100a00 */
[----:B------:R1:W-:Y:S05]  /*24750*/  STL.64 [R1+0x768], R46 ;  /* 0x0007682e01007387 */ /* 0x0003ea0000100a00 */
[----:B------:R-:W-:Y:S04]  /*24760*/  STL.64 [R1+0x750], R40 ;  /* 0x0007502801007387 */ /* 0x000fe80000100a00 */
[----:B------:R-:W-:Y:S04]  /*24770*/  STL.64 [R1+0x758], R42 ;  /* 0x0007582a01007387 */ /* 0x000fe80000100a00 */
[----:B------:R-:W-:Y:S04]  /*24780*/  STL.64 [R1+0x740], R36 ;  /* 0x0007402401007387 */ /* 0x000fe80000100a00 */
[----:B------:R2:W-:Y:S01]  /*24790*/  STL.64 [R1+0x748], R38 ;  /* 0x0007482601007387 */ /* 0x0005e20000100a00 */
[C---:B---3--:R-:W-:Y:S08]  /*247a0*/  HMMA.1688.F32.TF32 R76, R64.reuse, R126, R76 ;  /* 0x0000007e404c723c */ /* 0x048ff0000008104c */
[C---:B----4-:R-:W-:Y:S08]  /*247b0*/  HMMA.1688.F32.TF32 R88, R64.reuse, R134, R88 ;  /* 0x000000864058723c */ /* 0x050ff00000081058 */
[C---:B------:R-:W-:Y:S08]  /*247c0*/  HMMA.1688.F32.TF32 R80, R64.reuse, R130, R160 ;  /* 0x000000824050723c */ /* 0x040ff000000810a0 */
[C---:B-1----:R-:W-:Y:S07]  /*247d0*/  HMMA.1688.F32.TF32 R44, R64.reuse, R18, R92 ;  /* 0x00000012402c723c */ /* 0x042fee000008105c */
[----:B------:R-:W-:Y:S04]  /*247e0*/  STL.64 [R1+0x1aa0], R90 ;  /* 0x001aa05a01007387 */ /* 0x000fe80000100a00 */
[----:B------:R-:W-:Y:S04]  /*247f0*/  STL.64 [R1+0x1a98], R88 ;  /* 0x001a985801007387 */ /* 0x000fe80000100a00 */
[----:B------:R-:W-:Y:S04]  /*24800*/  STL.64 [R1+0x1ac0], R82 ;  /* 0x001ac05201007387 */ /* 0x000fe80000100a00 */
[----:B------:R-:W-:Y:S01]  /*24810*/  STL.64 [R1+0x1ab8], R80 ;  /* 0x001ab85001007387 */ /* 0x000fe20000100a00 */
[----:B--2---:R-:W-:Y:S03]  /*24820*/  HMMA.1688.F32.TF32 R36, R64, R34, R104 ;  /* 0x000000224024723c */ /* 0x004fe60000081068 */
[----:B------:R-:W-:Y:S04]  /*24830*/  STL.64 [R1+0x1ad0], R78 ;  /* 0x001ad04e01007387 */ /* 0x000fe80000100a00 */
[----:B------:R-:W-:Y:S04]  /*24840*/  STL.64 [R1+0x1ac8], R76 ;  /* 0x001ac84c01007387 */ /* 0x000fe80000100a00 */
[----:B------:R-:W-:Y:S04]  /*24850*/  STL.64 [R1+0x1ae0], R46 ;  /* 0x001ae02e01007387 */ /* 0x000fe80000100a00 */
[----:B------:R-:W-:Y:S08]  /*24860*/  STL.64 [R1+0x1ad8], R44 ;  /* 0x001ad82c01007387 */ /* 0x000ff00000100a00 */
[----:B------:R-:W-:Y:S01]  /*24870*/  STL.64 [R1+0x50], R36 ;  /* 0x0000502401007387 */ /* 0x000fe20000100a00 */
[----:B------:R-:W-:-:S03]  /*24880*/  MOV R252, R39 ;  /* 0x0000002700fc7202 */ /* 0x000fc60000000f00 */
[----:B------:R1:W-:Y:S02]  /*24890*/  STL [R1+0x58], R38 ;  /* 0x0000582601007387 */ /* 0x0003e40000100800 */
[C---:B-1----:R-:W-:Y:S11]  /*248a0*/  HMMA.1688.F32.TF32 R36, R64.reuse, R30, R100 ;  /* 0x0000001e4024723c */ /* 0x042ff60000081064 */
[----:B------:R-:W-:Y:S11]  /*248b0*/  @!UPT UIADD3 URZ, URZ, URZ, URZ ;  /* 0x0000003f3f3ff290 */ /* 0x000ff6000fffe03f */
[----:B------:R-:W-:Y:S01]  /*248c0*/  @!UPT UIADD3 URZ, URZ, URZ, URZ ;  /* 0x0000003f3f3ff290 */ /* 0x000fe2000fffe03f */
[----:B------:R1:W-:Y:S04]  /*248d0*/  STL.64 [R1+0x148], R38 ;  /* 0x0001482601007387 */ /* 0x0003e80000100a00 */
[----:B------:R-:W2:Y:S04]  /*248e0*/  LDL.LU R100, [R1+0x230] ;  /* 0x0002300001647983 */ /* 0x000ea80000300800 */
[----:B------:R-:W2:Y:S04]  /*248f0*/  LDL.LU R101, [R1+0x234] ;  /* 0x0002340001657983 */ /* 0x000ea80000300800 */
[----:B------:R-:W2:Y:S04]  /*24900*/  LDL.LU R102, [R1+0x238] ;  /* 0x0002380001667983 */ /* 0x000ea80000300800 */
[----:B------:R-:W2:Y:S04]  /*24910*/  LDL.LU R103, [R1+0x23c] ;  /* 0x00023c0001677983 */ /* 0x000ea80000300800 */
[----:B------:R-:W3:Y:S04]  /*24920*/  LDL.LU R104, [R1+0x290] ;  /* 0x0002900001687983 */ /* 0x000ee80000300800 */
[----:B------:R-:W3:Y:S04]  /*24930*/  LDL.LU R105, [R1+0x294] ;  /* 0x0002940001697983 */ /* 0x000ee80000300800 */
[----:B------:R-:W3:Y:S04]  /*24940*/  LDL.LU R106, [R1+0x298] ;  /* 0x00029800016a7983 */ /* 0x000ee80000300800 */
[----:B------:R-:W3:Y:S04]  /*24950*/  LDL.LU R107, [R1+0x29c] ;  /* 0x00029c00016b7983 */ /* 0x000ee80000300800 */
[----:B------:R-:W1:Y:S04]  /*24960*/  LDL.LU R156, [R1+0x30] ;  /* 0x00003000019c7983 */ /* 0x000e680000300800 */
[----:B------:R-:W1:Y:S04]  /*24970*/  LDL.LU R157, [R1+0x34] ;  /* 0x00003400019d7983 */ /* 0x000e680000300800 */
[----:B------:R-:W1:Y:S04]  /*24980*/  LDL.LU R158, [R1+0x38] ;  /* 0x00003800019e7983 */ /* 0x000e680000300800 */
[----:B------:R-:W1:Y:S01]  /*24990*/  LDL.LU R159, [R1+0x3c] ;  /* 0x00003c00019f7983 */ /* 0x000e620000300800 */
[C---:B------:R-:W-:Y:S03]  /*249a0*/  HMMA.1688.F32.TF32 R228, R64.reuse, R6, R108 ;  /* 0x0000000640e4723c */ /* 0x040fe6000008106c */
[----:B------:R-:W4:Y:S04]  /*249b0*/  LDL.LU R108, [R1+0x310] ;  /* 0x00031000016c7983 */ /* 0x000f280000300800 */
[----:B------:R-:W4:Y:S01]  /*249c0*/  LDL.LU R109, [R1+0x314] ;  /* 0x00031400016d7983 */ /* 0x000f220000300800 */
[----:B------:R-:W-:Y:S03]  /*249d0*/  HMMA.1688.F32.TF32 R52, R64, R14, R196 ;  /* 0x0000000e4034723c */ /* 0x000fe600000810c4 */
[----:B------:R-:W4:Y:S04]  /*249e0*/  LDL.LU R110, [R1+0x318] ;  /* 0x00031800016e7983 */ /* 0x000f280000300800 */
[----:B------:R-:W4:Y:S04]  /*249f0*/  LDL.LU R111, [R1+0x31c] ;  /* 0x00031c00016f7983 */ /* 0x000f280000300800 */
        /* <DEDUP_REMOVED lines=20> */
[----:B------:R-:W-:-:S02]  /*24b40*/  IMAD.MOV.U32 R112, RZ, RZ, R36 ;  /* 0x000000ffff707224 */ /* 0x000fc400078e0024 */
[----:B------:R-:W-:Y:S01]  /*24b50*/  IMAD.MOV.U32 R113, RZ, RZ, R37 ;  /* 0x000000ffff717224 */ /* 0x000fe200078e0025 */
[C---:B------:R-:W-:Y:S01]  /*24b60*/  HMMA.1688.F32.TF32 R56, R64.reuse, R10, R176 ;  /* 0x0000000a4038723c */ /* 0x040fe200000810b0 */
[----:B------:R-:W2:Y:S04]  /*24b70*/  LDL.LU R176, [R1+0x370] ;  /* 0x0003700001b07983 */ /* 0x000ea80000300800 */
[----:B------:R-:W2:Y:S04]  /*24b80*/  LDL.LU R177, [R1+0x374] ;  /* 0x0003740001b17983 */ /* 0x000ea80000300800 */
[----:B------:R-:W2:Y:S04]  /*24b90*/  LDL.LU R178, [R1+0x378] ;  /* 0x0003780001b27983 */ /* 0x000ea80000300800 */
[----:B------:R-:W2:Y:S04]  /*24ba0*/  LDL.LU R179, [R1+0x37c] ;  /* 0x00037c0001b37983 */ /* 0x000ea80000300800 */
[----:B------:R-:W-:Y:S04]  /*24bb0*/  STL [R1+0x1a1c], R113 ;  /* 0x001a1c7101007387 */ /* 0x000fe80000100800 */
[----:B------:R-:W-:Y:S01]  /*24bc0*/  STL [R1+0x1a18], R112 ;  /* 0x001a187001007387 */ /* 0x000fe20000100800 */
[C---:B------:R-:W-:Y:S08]  /*24bd0*/  HMMA.1688.F32.TF32 R40, R64.reuse, R150, R188 ;  /* 0x000000964028723c */ /* 0x040ff000000810bc */
[C---:B------:R-:W-:Y:S08]  /*24be0*/  HMMA.1688.F32.TF32 R44, R64.reuse, R122, R232 ;  /* 0x0000007a402c723c */ /* 0x040ff000000810e8 */
[C---:B-1----:R-:W-:Y:S11]  /*24bf0*/  HMMA.1688.F32.TF32 R36, R64.reuse, R26, R156 ;  /* 0x0000001a4024723c */ /* 0x042ff6000008109c */
[----:B------:R-:W-:Y:S11]  /*24c00*/  @!UPT UIADD3 URZ, URZ, URZ, URZ ;  /* 0x0000003f3f3ff290 */ /* 0x000ff6000fffe03f */
[----:B------:R-:W-:Y:S01]  /*24c10*/  @!UPT UIADD3 URZ, URZ, URZ, URZ ;  /* 0x0000003f3f3ff290 */ /* 0x000fe2000fffe03f */
[----:B------:R1:W-:Y:S01]  /*24c20*/  STL.64 [R1+0x190], R36 ;  /* 0x0001902401007387 */ /* 0x0003e20000100a00 */
[----:B------:R-:W-:Y:S01]  /*24c30*/  MOV R120, R38 ;  /* 0x0000002600787202 */ /* 0x000fe20000000f00 */
[----:B------:R-:W-:Y:S02]  /*24c40*/  IMAD.MOV.U32 R121, RZ, RZ, R39 ;  /* 0x000000ffff797224 */ /* 0x000fe400078e0027 */
[C---:B-1----:R-:W-:Y:S02]  /*24c50*/  HMMA.1688.F32.TF32 R36, R64.reuse, R22, R84 ;  /* 0x000000164024723c */ /* 0x042fe40000081054 */
[----:B------:R-:W-:Y:S04]  /*24c60*/  STL [R1+0x1a24], R120 ;  /* 0x001a247801007387 */ /* 0x000fe80000100800 */
[----:B------:R-:W-:Y:S11]  /*24c70*/  STL [R1+0x1a20], R121 ;  /* 0x001a207901007387 */ /* 0x000ff60000100800 */
[----:B------:R-:W-:Y:S06]  /*24c80*/  @!UPT UIADD3 URZ, URZ, URZ, URZ ;  /* 0x0000003f3f3ff290 */ /* 0x000fec000fffe03f */
[----:B------:R-:W-:Y:S01]  /*24c90*/  STL [R1+0x2a0], R36 ;  /* 0x0002a02401007387 */ /* 0x000fe20000100800 */
[----:B------:R-:W-:Y:S01]  /*24ca0*/  IMAD.MOV.U32 R117, RZ, RZ, R37 ;  /* 0x000000ffff757224 */ /* 0x000fe200078e0025 */
[----:B------:R-:W-:Y:S02]  /*24cb0*/  MOV R116, R38 ;  /* 0x0000002600747202 */ /* 0x000fe40000000f00 */
[----:B------:R1:W-:Y:S02]  /*24cc0*/  STL [R1+0x2ac], R39 ;  /* 0x0002ac2701007387 */ /* 0x0003e40000100800 */
[C---:B-1----:R-:W-:Y:S02]  /*24cd0*/  HMMA.1688.F32.TF32 R36, R64.reuse, R146, R224 ;  /* 0x000000924024723c */ /* 0x042fe400000810e0 */
[----:B------:R-:W-:Y:S04]  /*24ce0*/  STL [R1+0x1a34], R117 ;  /* 0x001a347501007387 */ /* 0x000fe80000100800 */
[----:B------:R-:W-:Y:S04]  /*24cf0*/  STL [R1+0x1a30], R116 ;  /* 0x001a307401007387 */ /* 0x000fe80000100800 */
[----:B------:R-:W-:Y:S04]  /*24d00*/  STL.64 [R1+0x400], R40 ;  /* 0x0004002801007387 */ /* 0x000fe80000100a00 */
[----:B------:R1:W-:Y:S09]  /*24d10*/  STL.64 [R1+0x408], R42 ;  /* 0x0004082a01007387 */ /* 0x0003f20000100a00 */
[----:B------:R-:W-:Y:S01]  /*24d20*/  STL.64 [R1+0x6b0], R36 ;  /* 0x0006b02401007387 */ /* 0x000fe20000100a00 */
[C---:B-1----:R-:W-:Y:S03]  /*24d30*/  HMMA.1688.F32.TF32 R40, R64.reuse, R118, R236 ;  /* 0x000000764028723c */ /* 0x042fe600000810ec */
[----:B------:R1:W-:Y:S05]  /*24d40*/  STL.64 [R1+0x6b8], R38 ;  /* 0x0006b82601007387 */ /* 0x0003ea0000100a00 */
[----:B-1----:R-:W-:Y:S01]  /*24d50*/  HMMA.1688.F32.TF32 R36, R64, R114, R136 ;  /* 0x000000724024723c */ /* 0x002fe20000081088 */
[----:B------:R-:W-:Y:S04]  /*24d60*/  STL.64 [R1+0x6a0], R44 ;  /* 0x0006a02c01007387 */ /* 0x000fe80000100a00 */
[----:B------:R-:W-:Y:S10]  /*24d70*/  STL.64 [R1+0x6a8], R46 ;  /* 0x0006a82e01007387 */ /* 0x000ff40000100a00 */
[----:B------:R-:W-:Y:S01]  /*24d80*/  STL.64 [R1+0x690], R40 ;  /* 0x0006902801007387 */ /* 0x000fe20000100a00 */
[C---:B----4-:R-:W-:Y:S03]  /*24d90*/  HMMA.1688.F32.TF32 R60, R72.reuse, R6, R108 ;  /* 0x00000006483c723c */ /* 0x050fe6000008106c */
[----:B------:R-:W-:Y:S05]  /*24da0*/  STL.64 [R1+0x698], R42 ;  /* 0x0006982a01007387 */ /* 0x000fea0000100a00 */
[C---:B--2---:R-:W-:Y:S01]  /*24db0*/  HMMA.1688.F32.TF32 R84, R72.reuse, R14, R196 ;  /* 0x0000000e4854723c */ /* 0x044fe200000810c4 */
[----:B------:R1:W-:Y:S04]  /*24dc0*/  STL.64 [R1+0x670], R36 ;  /* 0x0006702401007387 */ /* 0x0003e80000100a00 */
[----:B------:R2:W-:Y:S04]  /*24dd0*/  STL.64 [R1+0x678], R38 ;  /* 0x0006782601007387 */ /* 0x0005e80000100a00 */
        /* <DEDUP_REMOVED lines=12> */
[C---:B------:R-:W-:Y:S03]  /*24ea0*/  HMMA.1688.F32.TF32 R232, R72.reuse, R30, R100 ;  /* 0x0000001e48e8723c */ /* 0x040fe60000081064 */
        /* <DEDUP_REMOVED lines=17> */
[----:B-1----:R-:W4:Y:S04]  /*24fc0*/  LDL.LU R36, [R1+0x1b0] ;  /* 0x0001b00001247983 */ /* 0x002f280000300800 */
[----:B------:R-:W4:Y:S04]  /*24fd0*/  LDL.LU R37, [R1+0x1b4] ;  /* 0x0001b40001257983 */ /* 0x000f280000300800 */
[----:B--2---:R-:W4:Y:S04]  /*24fe0*/  LDL.LU R38, [R1+0x1b8] ;  /* 0x0001b80001267983 */ /* 0x004f280000300800 */
[----:B------:R-:W4:Y:S04]  /*24ff0*/  LDL.LU R39, [R1+0x1bc] ;  /* 0x0001bc0001277983 */ /* 0x000f280000300800 */
[----:B------:R-:W2:Y:S04]  /*25000*/  LDL.LU R204, [R1] ;  /* 0x0000000001cc7983 */ /* 0x000ea80000300800 */
        /* <DEDUP_REMOVED lines=15> */
[C---:B------:R-:W-:Y:S03]  /*25100*/  HMMA.1688.F32.TF32 R136, R72.reuse, R126, R164 ;  /* 0x0000007e4888723c */ /* 0x040fe600000810a4 */
        /* <DEDUP_REMOVED lines=8> */
[C---:B---3--:R-:W-:Y:S03]  /*25190*/  HMMA.1688.F32.TF32 R68, R72.reuse, R34, R104 ;  /* 0x000000224844723c */ /* 0x048fe60000081068 */
[----:B------:R-:W3:Y:S04]  /*251a0*/  LDL.LU R178, [R1+0x588] ;  /* 0x0005880001b27983 */ /* 0x000ee80000300800 */
[----:B------:R-:W3:Y:S04]  /*251b0*/  LDL.LU R179, [R1+0x58c] ;  /* 0x00058c0001b37983 */ /* 0x000ee80000300800 */
[----:B------:R-:W3:Y:S04]  /*251c0*/  LDL.LU R104, [R1+0x460] ;  /* 0x0004600001687983 */ /* 0x000ee80000300800 */
[----:B------:R-:W3:Y:S04]  /*251d0*/  LDL.LU R105, [R1+0x464] ;  /* 0x0004640001697983 */ /* 0x000ee80000300800 */
[----:B------:R-:W3:Y:S04]  /*251e0*/  LDL.LU R106, [R1+0x468] ;  /* 0x00046800016a7983 */ /* 0x000ee80000300800 */
[----:B------:R-:W3:Y:S04]  /*251f0*/  LDL.LU R107, [R1+0x46c] ;  /* 0x00046c00016b7983 */ /* 0x000ee80000300800 */
[----:B------:R-:W-:Y:S04]  /*25200*/  STL [R1+0x19ec], R232 ;  /* 0x0019ece801007387 */ /* 0x000fe80000100800 */
[----:B------:R-:W-:Y:S04]  /*25210*/  STL [R1+0x19e8], R233 ;  /* 0x0019e8e901007387 */ /* 0x000fe80000100800 */
[----:B------:R-:W-:Y:S04]  /*25220*/  STL [R1+0x19e4], R234 ;  /* 0x0019e4ea01007387 */ /* 0x000fe80000100800 */
[----:B------:R-:W-:Y:S01]  /*25230*/  STL [R1+0x19e0], R235 ;  /* 0x0019e0eb01007387 */ /* 0x000fe20000100800 */
[C---:B----4-:R-:W-:Y:S11]  /*25240*/  HMMA.1688.F32.TF32 R36, R72.reuse, R26, R36 ;  /* 0x0000001a4824723c */ /* 0x050ff60000081024 */
[----:B------:R-:W-:Y:S11]  /*25250*/  @!UPT UIADD3 URZ, URZ, URZ, URZ ;  /* 0x0000003f3f3ff290 */ /* 0x000ff6000fffe03f */
[----:B------:R-:W-:Y:S02]  /*25260*/  @!UPT UIADD3 URZ, URZ, URZ, URZ ;  /* 0x0000003f3f3ff290 */ /* 0x000fe4000fffe03f */
[----:B------:R-:W-:Y:S01]  /*25270*/  IMAD.MOV.U32 R120, RZ, RZ, R36 ;  /* 0x000000ffff787224 */ /* 0x000fe200078e0024 */
[----:B------:R-:W-:Y:S01]  /*25280*/  MOV R113, R38 ;  /* 0x0000002600717202 */ /* 0x000fe20000000f00 */
[----:B------:R-:W-:Y:S02]  /*25290*/  IMAD.MOV.U32 R121, RZ, RZ, R37 ;  /* 0x000000ffff797224 */ /* 0x000fe400078e0025 */
[----:B------:R-:W-:Y:S02]  /*252a0*/  IMAD.MOV.U32 R112, RZ, RZ, R39 ;  /* 0x000000ffff707224 */ /* 0x000fe400078e0027 */
[----:B--2---:R-:W-:Y:S01]  /*252b0*/  HMMA.1688.F32.TF32 R36, R72, R22, R40 ;  /* 0x000000164824723c */ /* 0x004fe20000081028 */
[----:B------:R-:W-:Y:S04]  /*252c0*/  STL [R1+0x1a40], R113 ;  /* 0x001a407101007387 */ /* 0x000fe80000100800 */
[----:B------:R-:W-:Y:S04]  /*252d0*/  STL [R1+0x1a3c], R121 ;  /* 0x001a3c7901007387 */ /* 0x000fe80000100800 */
[----:B------:R-:W-:Y:S11]  /*252e0*/  STL [R1+0x1a38], R120 ;  /* 0x001a387801007387 */ /* 0x000ff60000100800 */
[----:B------:R-:W-:Y:S03]  /*252f0*/  @!UPT UIADD3 URZ, URZ, URZ, URZ ;  /* 0x0000003f3f3ff290 */ /* 0x000fe6000fffe03f */
[----:B------:R-:W-:Y:S01]  /*25300*/  STL [R1+0x164], R37 ;  /* 0x0001642501007387 */ /* 0x000fe20000100800 */
[----:B------:R-:W-:-:S03]  /*25310*/  IMAD.MOV.U32 R116, RZ, RZ, R36 ;  /* 0x000000ffff747224 */ /* 0x000fc600078e0024 */
[----:B------:R1:W-:Y:S02]  /*25320*/  STL.64 [R1+0x168], R38 ;  /* 0x0001682601007387 */ /* 0x0003e40000100a00 */
[C---:B-1----:R-:W-:Y:S08]  /*25330*/  HMMA.1688.F32.TF32 R36, R72.reuse, R150, R48 ;  /* 0x000000964824723c */ /* 0x042ff00000081030 */
[C---:B------:R-:W-:Y:S08]  /*25340*/  HMMA.1688.F32.TF32 R44, R72.reuse, R146, R212 ;  /* 0x00000092482c723c */ /* 0x040ff000000810d4 */
[----:B------:R-:W-:Y:S08]  /*25350*/  HMMA.1688.F32.TF32 R40, R72, R122, R204 ;  /* 0x0000007a4828723c */ /* 0x000ff000000810cc */
[----:B------:R-:W-:Y:S01]  /*25360*/  MOV R113, R36 ;  /* 0x0000002400717202 */ /* 0x000fe20000000f00 */
[----:B------:R-:W-:Y:S01]  /*25370*/  IMAD.MOV.U32 R121, RZ, RZ, R37 ;  /* 0x000000ffff797224 */ /* 0x000fe200078e0025 */
[----:B------:R-:W-:Y:S01]  /*25380*/  MOV R117, R39 ;  /* 0x0000002700757202 */ /* 0x000fe20000000f00 */
[----:B------:R-:W-:-:S02]  /*25390*/  IMAD.MOV.U32 R120, RZ, RZ, R38 ;  /* 0x000000ffff787224 */ /* 0x000fc400078e0026 */
[----:B------:R-:W-:Y:S02]  /*253a0*/  HMMA.1688.F32.TF32 R36, R72, R118, R248 ;  /* 0x000000764824723c */ /* 0x000fe400000810f8 */
[----:B------:R-:W-:Y:S04]  /*253b0*/  STL.64 [R1+0x5e0], R44 ;  /* 0x0005e02c01007387 */ /* 0x000fe80000100a00 */
[----:B------:R-:W-:Y:S04]  /*253c0*/  STL.64 [R1+0x5e8], R46 ;  /* 0x0005e82e01007387 */ /* 0x000fe80000100a00 */
[----:B------:R-:W-:Y:S04]  /*253d0*/  STL.64 [R1+0x5d0], R40 ;  /* 0x0005d02801007387 */ /* 0x000fe80000100a00 */
[----:B------:R-:W-:Y:S09]  /*253e0*/  STL.64 [R1+0x5d8], R42 ;  /* 0x0005d82a01007387 */ /* 0x000ff20000100a00 */
[----:B------:R1:W-:Y:S01]  /*253f0*/  STL.64 [R1+0x520], R36 ;  /* 0x0005202401007387 */ /* 0x0003e20000100a00 */
[----:B------:R-:W-:-:S02]  /*25400*/  IMAD.MOV.U32 R145, RZ, RZ, R38 ;  /* 0x000000ffff917224 */ /* 0x000fc400078e0026 */
[----:B------:R-:W-:Y:S02]  /*25410*/  IMAD.MOV.U32 R144, RZ, RZ, R39 ;  /* 0x000000ffff907224 */ /* 0x000fe400078e0027 */
[----:B-1----:R-:W-:Y:S01]  /*25420*/  HMMA.1688.F32.TF32 R36, R72, R114, R244 ;  /* 0x000000724824723c */ /* 0x002fe200000810f4 */
[----:B------:R-:W-:Y:S01]  /*25430*/  IMAD.MOV.U32 R48, RZ, RZ, R128 ;  /* 0x000000ffff307224 */ /* 0x000fe200078e0080 */
[----:B------:R-:W-:Y:S01]  /*25440*/  MOV R50, R132 ;  /* 0x0000008400327202 */ /* 0x000fe20000000f00 */
[----:B------:R-:W-:Y:S02]  /*25450*/  IMAD.MOV.U32 R49, RZ, RZ, R129 ;  /* 0x000000ffff317224 */ /* 0x000fe400078e0081 */
[----:B------:R-:W-:-:S03]  /*25460*/  IMAD.MOV.U32 R51, RZ, RZ, R133 ;  /* 0x000000ffff337224 */ /* 0x000fc600078e0085 */
[----:B------:R-:W-:Y:S11]  /*25470*/  HMMA.1688.F32.TF32 R224, R96, R26, R108 ;  /* 0x0000001a60e0723c */ /* 0x000ff6000008106c */
[----:B------:R-:W-:Y:S04]  /*25480*/  @!UPT UIADD3 URZ, URZ, URZ, URZ ;  /* 0x0000003f3f3ff290 */ /* 0x000fe8000fffe03f */
[----:B------:R-:W-:Y:S04]  /*25490*/  STL.64 [R1+0x4f0], R36 ;  /* 0x0004f02401007387 */ /* 0x000fe80000100a00 */
[----:B------:R1:W-:Y:S04]  /*254a0*/  STL.64 [R1+0x4f8], R38 ;  /* 0x0004f82601007387 */ /* 0x0003e80000100a00 */
[----:B------:R-:W1:Y:S04]  /*254b0*/  LDL.LU R128, [R1+0x1af4] ;  /* 0x001af40001807983 */ /* 0x000e680000300800 */
        /* <DEDUP_REMOVED lines=17> */
[----:B------:R-:W-:-:S03]  /*255d0*/  MOV R207, R192 ;  /* 0x000000c000cf7202 */ /* 0x000fc60000000f00 */
[----:B------:R-:W4:Y:S01]  /*255e0*/  LDL.LU R88, [R1+0x4d0] ;  /* 0x0004d00001587983 */ /* 0x000f220000300800 */
[----:B------:R-:W-:-:S03]  /*255f0*/  IMAD.MOV.U32 R206, RZ, RZ, R193 ;  /* 0x000000ffffce7224 */ /* 0x000fc600078e00c1 */
[----:B------:R-:W4:Y:S01]  /*25600*/  LDL.LU R89, [R1+0x4d4] ;  /* 0x0004d40001597983 */ /* 0x000f220000300800 */
[----:B------:R-:W-:-:S03]  /*25610*/  IMAD.MOV.U32 R205, RZ, RZ, R194 ;  /* 0x000000ffffcd7224 */ /* 0x000fc600078e00c2 */
[----:B------:R-:W4:Y:S01]  /*25620*/  LDL.LU R90, [R1+0x4d8] ;  /* 0x0004d800015a7983 */ /* 0x000f220000300800 */
[----:B------:R-:W-:-:S03]  /*25630*/  MOV R204, R195 ;  /* 0x000000c300cc7202 */ /* 0x000fc60000000f00 */
[----:B------:R-:W4:Y:S01]  /*25640*/  LDL.LU R91, [R1+0x4dc] ;  /* 0x0004dc00015b7983 */ /* 0x000f220000300800 */
[C---:B------:R-:W-:Y:S03]  /*25650*/  HMMA.1688.F32.TF32 R64, R96.reuse, R6, R200 ;  /* 0x000000066040723c */ /* 0x040fe600000810c8 */
[----:B------:R-:W4:Y:S04]  /*25660*/  LDL.LU R192, [R1+0x540] ;  /* 0x0005400001c07983 */ /* 0x000f280000300800 */
[----:B------:R-:W4:Y:S04]  /*25670*/  LDL.LU R193, [R1+0x544] ;  /* 0x0005440001c17983 */ /* 0x000f280000300800 */
[----:B------:R-:W4:Y:S04]  /*25680*/  LDL.LU R194, [R1+0x548] ;  /* 0x0005480001c27983 */ /* 0x000f280000300800 */
[----:B------:R-:W4:Y:S01]  /*25690*/  LDL.LU R195, [R1+0x54c] ;  /* 0x00054c0001c37983 */ /* 0x000f220000300800 */
[----:B------:R-:W-:Y:S03]  /*256a0*/  HMMA.1688.F32.TF32 R216, R96, R30, R196 ;  /* 0x0000001e60d8723c */ /* 0x000fe600000810c4 */
        /* <DEDUP_REMOVED lines=36> */
[----:B------:R-:W-:Y:S01]  /*258f0*/  IMAD.MOV.U32 R42, RZ, RZ, R149 ;  /* 0x000000ffff2a7224 */ /* 0x000fe200078e0095 */
[----:B------:R-:W-:Y:S01]  /*25900*/  MOV R43, R148 ;  /* 0x00000094002b7202 */ /* 0x000fe20000000f00 */
[----:B------:R-:W-:Y:S01]  /*25910*/  IMAD.MOV.U32 R215, RZ, RZ, R4 ;  /* 0x000000ffffd77224 */ /* 0x000fe200078e0004 */
[----:B------:R-:W-:Y:S01]  /*25920*/  HMMA.1688.F32.TF32 R160, R72, R134, R160 ;  /* 0x0000008648a0723c */ /* 0x000fe200000810a0 */
[----:B------:R-:W1:Y:S07]  /*25930*/  S2R R4, SR_TID.X ;  /* 0x0000000000047919 */ /* 0x000e6e0000002100 */
[C---:B------:R-:W-:Y:S01]  /*25940*/  HMMA.1688.F32.TF32 R72, R96.reuse, R34, R180 ;  /* 0x000000226048723c */ /* 0x040fe200000810b4 */
[----:B------:R-:W4:Y:S04]  /*25950*/  LDL.LU R180, [R1+0x680] ;  /* 0x0006800001b47983 */ /* 0x000f280000300800 */
[----:B------:R-:W4:Y:S03]  /*25960*/  LDL.LU R181, [R1+0x684] ;  /* 0x0006840001b57983 */ /* 0x000f260000300800 */
[C---:B------:R-:W-:Y:S01]  /*25970*/  HMMA.1688.F32.TF32 R164, R96.reuse, R134, R164 ;  /* 0x0000008660a4723c */ /* 0x040fe200000810a4 */
[----:B------:R-:W4:Y:S04]  /*25980*/  LDL.LU R182, [R1+0x688] ;  /* 0x0006880001b67983 */ /* 0x000f280000300800 */
[----:B------:R-:W4:Y:S03]  /*25990*/  LDL.LU R183, [R1+0x68c] ;  /* 0x00068c0001b77983 */ /* 0x000f260000300800 */
[C---:B---3--:R-:W-:Y:S01]  /*259a0*/  HMMA.1688.F32.TF32 R176, R96.reuse, R130, R176 ;  /* 0x0000008260b0723c */ /* 0x048fe200000810b0 */
[----:B------:R-:W3:Y:S04]  /*259b0*/  LDL.LU R188, [R1+0x570] ;  /* 0x0005700001bc7983 */ /* 0x000ee80000300800 */
[----:B------:R-:W3:Y:S03]  /*259c0*/  LDL.LU R189, [R1+0x574] ;  /* 0x0005740001bd7983 */ /* 0x000ee60000300800 */
[C---:B------:R-:W-:Y:S01]  /*259d0*/  HMMA.1688.F32.TF32 R140, R96.reuse, R126, R140 ;  /* 0x0000007e608c723c */ /* 0x040fe2000008108c */
[----:B------:R-:W3:Y:S04]  /*259e0*/  LDL.LU R190, [R1+0x578] ;  /* 0x0005780001be7983 */ /* 0x000ee80000300800 */
[----:B------:R-:W3:Y:S03]  /*259f0*/  LDL.LU R191, [R1+0x57c] ;  /* 0x00057c0001bf7983 */ /* 0x000ee60000300800 */
[C---:B------:R-:W-:Y:S01]  /*25a00*/  HMMA.1688.F32.TF32 R152, R96.reuse, R18, R152 ;  /* 0x000000126098723c */ /* 0x040fe20000081098 */
[----:B------:R-:W3:Y:S04]  /*25a10*/  LDL.LU R220, [R1+0x480] ;  /* 0x0004800001dc7983 */ /* 0x000ee80000300800 */
[----:B------:R-:W3:Y:S03]  /*25a20*/  LDL.LU R221, [R1+0x484] ;  /* 0x0004840001dd7983 */ /* 0x000ee60000300800 */
[----:B------:R-:W-:Y:S01]  /*25a30*/  HMMA.1688.F32.TF32 R100, R96, R14, R100 ;  /* 0x0000000e6064723c */ /* 0x000fe20000081064 */
[----:B------:R-:W3:Y:S01]  /*25a40*/  LDL.LU R222, [R1+0x488] ;  /* 0x0004880001de7983 */ /* 0x000ee20000300800 */
[----:B-1----:R-:W-:-:S03]  /*25a50*/  IMAD.MOV.U32 R39, RZ, RZ, R128 ;  /* 0x000000ffff277224 */ /* 0x002fc600078e0080 */
[----:B------:R-:W3:Y:S03]  /*25a60*/  LDL.LU R223, [R1+0x48c] ;  /* 0x00048c0001df7983 */ /* 0x000ee60000300800 */
[----:B------:R-:W-:Y:S01]  /*25a70*/  HMMA.1688.F32.TF32 R104, R96, R10, R104 ;  /* 0x0000000a6068723c */ /* 0x000fe20000081068 */
[----:B--2---:R-:W-:Y:S01]  /*25a80*/  MOV R38, R129 ;  /* 0x0000008100267202 */ /* 0x004fe20000000f00 */
[----:B------:R-:W-:Y:S02]  /*25a90*/  IMAD.MOV.U32 R214, RZ, RZ, R28 ;  /* 0x000000ffffd67224 */ /* 0x000fe400078e001c */
[----:B----4-:R-:W-:Y:S01]  /*25aa0*/  IMAD.MOV.U32 R37, RZ, RZ, R132 ;  /* 0x000000ffff257224 */ /* 0x010fe200078e0084 */
[----:B------:R-:W-:Y:S01]  /*25ab0*/  LOP3.LUT R28, R4, 0x7, RZ, 0xc0, !PT ;  /* 0x00000007041c7812 */ /* 0x000fe200078ec0ff */
[----:B------:R-:W-:Y:S01]  /*25ac0*/  IMAD.MOV.U32 R36, RZ, RZ, R133 ;  /* 0x000000ffff247224 */ /* 0x000fe200078e0085 */
[----:B------:R-:W-:Y:S01]  /*25ad0*/  MOV R213, R124 ;  /* 0x0000007c00d57202 */ /* 0x000fe20000000f00 */
[----:B------:R-:W-:-:S02]  /*25ae0*/  IMAD.MOV.U32 R212, RZ, RZ, R125 ;  /* 0x000000ffffd47224 */ /* 0x000fc400078e007d */
[----:B------:R-:W-:Y:S01]  /*25af0*/  IMAD R28, R28, 0x110, RZ ;  /* 0x000001101c1c7824 */ /* 0x000fe200078e02ff */
[C---:B------:R-:W-:Y:S08]  /*25b00*/  HMMA.1688.F32.TF32 R184, R172.reuse, R130, R184 ;  /* 0x00000082acb8723c */ /* 0x040ff000000810b8 */
[C---:B------:R-:W-:Y:S01]  /*25b10*/  HMMA.1688.F32.TF32 R128, R172.reuse, R6, R88 ;  /* 0x00000006ac80723c */ /* 0x040fe20000081058 */
[----:B------:R-:W-:Y:S04]  /*25b20*/  LDS R6, [R2+0xa500] ;  /* 0x00a5000002067984 */ /* 0x000fe80000000800 */
[----:B------:R-:W-:Y:S03]  /*25b30*/  LDS R7, [R3+0xa500] ;  /* 0x00a5000003077984 */ /* 0x000fe60000000800 */
[C---:B------:R-:W-:Y:S08]  /*25b40*/  HMMA.1688.F32.TF32 R88, R172.reuse, R146, R40 ;  /* 0x00000092ac58723c */ /* 0x040ff00000081028 */
[----:B------:R-:W-:Y:S08]  /*25b50*/  HMMA.1688.F32.TF32 R40, R172, R122, R48 ;  /* 0x0000007aac28723c */ /* 0x000ff00000081030 */
[C---:B------:R-:W-:Y:S08]  /*25b60*/  HMMA.1688.F32.TF32 R248, R96.reuse, R118, R248 ;  /* 0x0000007660f8723c */ /* 0x040ff000000810f8 */
[C---:B------:R-:W-:Y:S08]  /*25b70*/  HMMA.1688.F32.TF32 R244, R96.reuse, R22, R232 ;  /* 0x0000001660f4723c */ /* 0x040ff000000810e8 */
[C---:B------:R-:W-:Y:S08]  /*25b80*/  HMMA.1688.F32.TF32 R44, R96.reuse, R150, R44 ;  /* 0x00000096602c723c */ /* 0x040ff0000008102c */
[C---:B------:R-:W-:Y:S08]  /*25b90*/  HMMA.1688.F32.TF32 R80, R96.reuse, R122, R80 ;  /* 0x0000007a6050723c */ /* 0x040ff00000081050 */
[C---:B------:R-:W-:Y:S08]  /*25ba0*/  HMMA.1688.F32.TF32 R76, R96.reuse, R146, R76 ;  /* 0x00000092604c723c */ /* 0x040ff0000008104c */
[----:B------:R-:W-:Y:S01]  /*25bb0*/  HMMA.1688.F32.TF32 R96, R96, R114, R236 ;  /* 0x000000726060723c */ /* 0x000fe200000810ec */
[----:B------:R-:W-:Y:S01]  /*25bc0*/  MOV R232, R244 ;  /* 0x000000f400e87202 */ /* 0x000fe20000000f00 */
[----:B------:R-:W-:Y:S01]  /*25bd0*/  IMAD.MOV.U32 R233, RZ, RZ, R245 ;  /* 0x000000ffffe97224 */ /* 0x000fe200078e00f5 */
[----:B------:R-:W-:Y:S01]  /*25be0*/  MOV R235, R247 ;  /* 0x000000f700eb7202 */ /* 0x000fe20000000f00 */
[----:B------:R-:W-:Y:S01]  /*25bf0*/  IMAD.MOV.U32 R234, RZ, RZ, R246 ;  /* 0x000000ffffea7224 */ /* 0x000fe200078e00f6 */
[----:B------:R-:W-:Y:S01]  /*25c00*/  MOV R245, R46 ;  /* 0x0000002e00f57202 */ /* 0x000fe20000000f00 */
[----:B------:R-:W-:Y:S01]  /*25c10*/  IMAD.MOV.U32 R244, RZ, RZ, R47 ;  /* 0x000000fffff47224 */ /* 0x000fe200078e002f */
[----:B------:R-:W-:Y:S01]  /*25c20*/  LDS R236, [R2+0x8400] ;  /* 0x0084000002ec7984 */ /* 0x000fe20000000800 */
[----:B------:R-:W-:-:S02]  /*25c30*/  IMAD.MOV.U32 R247, RZ, RZ, R44 ;  /* 0x000000fffff77224 */ /* 0x000fc400078e002c */
[----:B------:R-:W-:Y:S01]  /*25c40*/  IMAD.MOV.U32 R246, RZ, RZ, R45 ;  /* 0x000000fffff67224 */ /* 0x000fe200078e002d */
[----:B------:R-:W2:Y:S04]  /*25c50*/  LDL.LU.64 R46, [R1+0x1ae0] ;  /* 0x001ae000012e7983 */ /* 0x000ea80000300a00 */
[----:B------:R-:W2:Y:S04]  /*25c60*/  LDL.LU.64 R44, [R1+0x1ad8] ;  /* 0x001ad800012c7983 */ /* 0x000ea80000300a00 */
[----:B------:R-:W-:Y:S04]  /*25c70*/  STL.64 [R1+0x1b0], R76 ;  /* 0x0001b04c01007387 */ /* 0x000fe80000100a00 */
[----:B------:R1:W-:Y:S01]  /*25c80*/  STL.64 [R1+0x1b8], R78 ;  /* 0x0001b84e01007387 */ /* 0x0003e20000100a00 */
[C---:B------:R-:W-:Y:S03]  /*25c90*/  HMMA.1688.F32.TF32 R148, R172.reuse, R150, R36 ;  /* 0x00000096ac94723c */ /* 0x040fe60000081024 */
[----:B------:R-:W-:Y:S04]  /*25ca0*/  LDS R238, [R2+0xa400] ;  /* 0x00a4000002ee7984 */ /* 0x000fe80000000800 */
[----:B------:R-:W-:Y:S04]  /*25cb0*/  LDS R237, [R3+0x8400] ;  /* 0x0084000003ed7984 */ /* 0x000fe80000000800 */
[----:B-1----:R-:W4:Y:S04]  /*25cc0*/  LDL.LU.64 R78, [R1+0x1ad0] ;  /* 0x001ad000014e7983 */ /* 0x002f280000300a00 */
[----:B------:R-:W4:Y:S04]  /*25cd0*/  LDL.LU.64 R76, [R1+0x1ac8] ;  /* 0x001ac800014c7983 */ /* 0x000f280000300a00 */
[----:B------:R-:W-:Y:S04]  /*25ce0*/  STL.64 [R1+0x4e0], R80 ;  /* 0x0004e05001007387 */ /* 0x000fe80000100a00 */
[----:B------:R1:W-:Y:S01]  /*25cf0*/  STL.64 [R1+0x4e8], R82 ;  /* 0x0004e85201007387 */ /* 0x0003e20000100a00 */
[----:B------:R-:W-:Y:S01]  /*25d00*/  IMAD.SHL.U32 R36, R4, 0x2, RZ ;  /* 0x0000000204247824 */ /* 0x000fe200078e00ff */
[----:B------:R-:W-:Y:S02]  /*25d10*/  HMMA.1688.F32.TF32 R196, R172, R126, R196 ;  /* 0x0000007eacc4723c */ /* 0x000fe400000810c4 */
[----:B------:R-:W-:Y:S04]  /*25d20*/  LDS R239, [R3+0xa400] ;  /* 0x00a4000003ef7984 */ /* 0x000fe80000000800 */
[----:B-1----:R-:W2:Y:S04]  /*25d30*/  LDL.LU.64 R82, [R1+0x1ac0] ;  /* 0x001ac00001527983 */ /* 0x002ea80000300a00 */
[----:B------:R-:W2:Y:S04]  /*25d40*/  LDL.LU.64 R80, [R1+0x1ab8] ;  /* 0x001ab80001507983 */ /* 0x000ea80000300a00 */
[----:B------:R1:W-:Y:S04]  /*25d50*/  STL.64 [R1+0x470], R248 ;  /* 0x000470f801007387 */ /* 0x0003e80000100a00 */
[----:B------:R1:W-:Y:S04]  /*25d60*/  STL.64 [R1+0x478], R250 ;  /* 0x000478fa01007387 */ /* 0x0003e80000100a00 */
[----:B------:R-:W-:Y:S04]  /*25d70*/  STL.64 [R1+0x460], R96 ;  /* 0x0004606001007387 */ /* 0x000fe80000100a00 */
[----:B------:R-:W-:Y:S04]  /*25d80*/  STL.64 [R1+0x468], R98 ;  /* 0x0004686201007387 */ /* 0x000fe80000100a00 */
[----:B------:R-:W-:Y:S04]  /*25d90*/  STL.64 [R1+0x2f0], R88 ;  /* 0x0002f05801007387 */ /* 0x000fe80000100a00 */
[----:B------:R-:W-:Y:S01]  /*25da0*/  STL.64 [R1+0x2f8], R90 ;  /* 0x0002f85a01007387 */ /* 0x000fe20000100a00 */
[----:B------:R-:W-:-:S03]  /*25db0*/  LOP3.LUT R28, R28, 0x30, R36, 0x78, !PT ;  /* 0x000000301c1c7812 */ /* 0x000fc600078e7824 */
[----:B------:R-:W-:Y:S01]  /*25dc0*/  STL.64 [R1+0x2e0], R40 ;  /* 0x0002e02801007387 */ /* 0x000fe20000100a00 */
[C---:B------:R-:W-:Y:S03]  /*25dd0*/  HMMA.1688.F32.TF32 R36, R172.reuse, R114, R204 ;  /* 0x00000072ac24723c */ /* 0x040fe600000810cc */
[----:B------:R3:W-:Y:S01]  /*25de0*/  STL.64 [R1+0x2e8], R42 ;  /* 0x0002e82a01007387 */ /* 0x0007e20000100a00 */
[----:B-1----:R-:W-:Y:S01]  /*25df0*/  IMAD.MOV.U32 R248, RZ, RZ, R5 ;  /* 0x000000fffff87224 */ /* 0x002fe200078e0005 */
[----:B------:R-:W-:Y:S01]  /*25e00*/  MOV R249, R9 ;  /* 0x0000000900f97202 */ /* 0x000fe20000000f00 */
[----:B------:R-:W-:Y:S01]  /*25e10*/  IMAD.MOV.U32 R250, RZ, RZ, R12 ;  /* 0x000000fffffa7224 */ /* 0x000fe200078e000c */
[----:B------:R-:W-:Y:S02]  /*25e20*/  LOP3.LUT R28, R28, 0x40, RZ, 0x3c, !PT ;  /* 0x000000401c1c7812 */ /* 0x000fe400078e3cff */
[----:B------:R-:W-:Y:S01]  /*25e30*/  MOV R4, UR4 ;  /* 0x0000000400047c02 */ /* 0x000fe20008000f00 */
[----:B------:R-:W-:Y:S01]  /*25e40*/  IMAD.MOV.U32 R251, RZ, RZ, R8 ;  /* 0x000000fffffb7224 */ /* 0x000fe200078e0008 */
[C---:B------:R-:W-:Y:S01]  /*25e50*/  HMMA.1688.F32.TF32 R124, R172.reuse, R26, R208 ;  /* 0x0000001aac7c723c */ /* 0x040fe200000810d0 */
[----:B------:R-:W-:Y:S04]  /*25e60*/  LDS R204, [R2+0x8200] ;  /* 0x0082000002cc7984 */ /* 0x000fe80000000800 */
[----:B------:R-:W-:Y:S03]  /*25e70*/  LDS R206, [R2+0xa200] ;  /* 0x00a2000002ce7984 */ /* 0x000fe60000000800 */
[C---:B---3--:R-:W-:Y:S01]  /*25e80*/  HMMA.1688.F32.TF32 R40, R172.reuse, R118, R212 ;  /* 0x00000076ac28723c */ /* 0x048fe200000810d4 */
[----:B------:R-:W-:Y:S04]  /*25e90*/  LDS R205, [R3+0x8200] ;  /* 0x0082000003cd7984 */ /* 0x000fe80000000800 */
[----:B------:R-:W-:Y:S11]  /*25ea0*/  LDS R207, [R3+0xa200] ;  /* 0x00a2000003cf7984 */ /* 0x000ff60000000800 */
[----:B------:R-:W-:Y:S07]  /*25eb0*/  @!UPT UIADD3 URZ, URZ, URZ, URZ ;  /* 0x0000003f3f3ff290 */ /* 0x000fee000fffe03f */
[----:B------:R1:W-:Y:S04]  /*25ec0*/  STL.64 [R1+0x2d0], R40 ;  /* 0x0002d02801007387 */ /* 0x0003e80000100a00 */
[----:B------:R3:W-:Y:S04]  /*25ed0*/  STL.64 [R1+0x2d8], R42 ;  /* 0x0002d82a01007387 */ /* 0x0007e80000100a00 */
[----:B------:R1:W-:Y:S04]  /*25ee0*/  STL.64 [R1+0x260], R36 ;  /* 0x0002602401007387 */ /* 0x0003e80000100a00 */
[----:B------:R1:W-:Y:S04]  /*25ef0*/  STL.64 [R1+0x268], R38 ;  /* 0x0002682601007387 */ /* 0x0003e80000100a00 */
[----:B------:R-:W2:Y:S04]  /*25f00*/  LDL.LU R5, [R1+0x1ab4] ;  /* 0x001ab40001057983 */ /* 0x000ea80000300800 */
[----:B------:R-:W2:Y:S04]  /*25f10*/  LDL.LU R9, [R1+0x1ab0] ;  /* 0x001ab00001097983 */ /* 0x000ea80000300800 */
[----:B------:R-:W2:Y:S01]  /*25f20*/  LDL.LU R12, [R1+0x1aac] ;  /* 0x001aac00010c7983 */ /* 0x000ea20000300800 */
[----:B------:R-:W-:Y:S01]  /*25f30*/  IMAD R28, R4, 0x8000, R28 ;  /* 0x00008000041c7824 */ /* 0x000fe200078e021c */
[C---:B------:R-:W-:Y:S08]  /*25f40*/  HMMA.1688.F32.TF32 R180, R172.reuse, R134, R180 ;  /* 0x00000086acb4723c */ /* 0x040ff000000810b4 */
[C---:B------:R-:W-:Y:S01]  /*25f50*/  HMMA.1688.F32.TF32 R208, R172.reuse, R22, R240 ;  /* 0x00000016acd0723c */ /* 0x040fe200000810f0 */
[----:B------:R-:W-:Y:S04]  /*25f60*/  STL [R1+0x910], R28 ;  /* 0x0009101c01007387 */ /* 0x000fe80000100800 */
[----:B------:R-:W4:Y:S02]  /*25f70*/  LDL.LU R8, [R1+0x1aa8] ;  /* 0x001aa80001087983 */ /* 0x000f240000300800 */
[----:B------:R-:W-:Y:S01]  /*25f80*/  IMAD.MOV.U32 R243, RZ, RZ, R13 ;  /* 0x000000fffff37224 */ /* 0x000fe200078e000d */
[C---:B------:R-:W-:Y:S08]  /*25f90*/  HMMA.1688.F32.TF32 R200, R172.reuse, R18, R200 ;  /* 0x00000012acc8723c */ /* 0x040ff000000810c8 */
[C---:B------:R-:W-:Y:S08]  /*25fa0*/  HMMA.1688.F32.TF32 R192, R172.reuse, R10, R192 ;  /* 0x0000000aacc0723c */ /* 0x040ff000000810c0 */
[C---:B------:R-:W-:Y:S08]  /*25fb0*/  HMMA.1688.F32.TF32 R108, R172.reuse, R34, R108 ;  /* 0x00000022ac6c723c */ /* 0x040ff0000008106c */
[C---:B------:R-:W-:Y:S01]  /*25fc0*/  HMMA.1688.F32.TF32 R96, R172.reuse, R30, R220 ;  /* 0x0000001eac60723c */ /* 0x040fe200000810dc */
[----:B------:R-:W-:Y:S01]  /*25fd0*/  MOV R212, R29 ;  /* 0x0000001d00d47202 */ /* 0x000fe20000000f00 */
[----:B------:R-:W-:Y:S01]  /*25fe0*/  IMAD.MOV.U32 R213, RZ, RZ, R25 ;  /* 0x000000ffffd57224 */ /* 0x000fe200078e0019 */
[----:B------:R-:W-:Y:S01]  /*25ff0*/  MOV R215, R21 ;  /* 0x0000001500d77202 */ /* 0x000fe20000000f00 */
[----:B------:R-:W-:Y:S01]  /*26000*/  IMAD.MOV.U32 R214, RZ, RZ, R24 ;  /* 0x000000ffffd67224 */ /* 0x000fe200078e0018 */
[----:B------:R-:W-:Y:S03]  /*26010*/  LDS R4, [R2+0x8500] ;  /* 0x0085000002047984 */ /* 0x000fe60000000800 */
[----:B------:R-:W-:Y:S01]  /*26020*/  HMMA.1688.F32.TF32 R132, R172, R14, R188 ;  /* 0x0000000eac84723c */ /* 0x000fe200000810bc */
[----:B------:R-:W-:Y:S04]  /*26030*/  LDS R172, [R2+0x8000] ;  /* 0x0080000002ac7984 */ /* 0x000fe80000000800 */
[----:B------:R-:W-:Y:S04]  /*26040*/  LDS R174, [R2+0xa000] ;  /* 0x00a0000002ae7984 */ /* 0x000fe80000000800 */
[----:B------:R-:W-:Y:S04]  /*26050*/  LDS R173, [R3+0x8000] ;  /* 0x0080000003ad7984 */ /* 0x000fe80000000800 */
[----:B------:R-:W-:Y:S04]  /*26060*/  LDS R175, [R3+0xa000] ;  /* 0x00a0000003af7984 */ /* 0x000fe80000000800 */
[----:B------:R-:W-:Y:S04]  /*26070*/  LDS R188, [R2+0x8100] ;  /* 0x0081000002bc7984 */ /* 0x000fe80000000800 */
[----:B------:R-:W-:Y:S04]  /*26080*/  LDS R190, [R2+0xa100] ;  /* 0x00a1000002be7984 */ /* 0x000fe80000000800 */
[----:B------:R-:W-:Y:S04]  /*26090*/  LDS R189, [R3+0x8100] ;  /* 0x0081000003bd7984 */ /* 0x000fe80000000800 */
[----:B------:R-:W-:Y:S01]  /*260a0*/  LDS R191, [R3+0xa100] ;  /* 0x00a1000003bf7984 */ /* 0x000fe20000000800 */
[----:B------:R-:W-:Y:S01]  /*260b0*/  IMAD.MOV.U32 R240, RZ, RZ, R20 ;  /* 0x000000fffff07224 */ /* 0x000fe200078e0014 */
[----:B------:R-:W-:Y:S01]  /*260c0*/  MOV R242, R16 ;  /* 0x0000001000f27202 */ /* 0x000fe20000000f00 */
[----:B------:R-:W-:Y:S01]  /*260d0*/  IMAD.MOV.U32 R241, RZ, RZ, R17 ;  /* 0x000000fffff17224 */ /* 0x000fe200078e0011 */
[----:B-1----:R-:W4:Y:S04]  /*260e0*/  LDL.LU R40, [R1+0x120] ;  /* 0x0001200001287983 */ /* 0x002f280000300800 */
[----:B------:R-:W4:Y:S04]  /*260f0*/  LDL.LU R41, [R1+0x124] ;  /* 0x0001240001297983 */ /* 0x000f280000300800 */
[----:B---3--:R-:W3:Y:S04]  /*26100*/  LDL.LU R42, [R1+0x128] ;  /* 0x00012800012a7983 */ /* 0x008ee80000300800 */
        /* <DEDUP_REMOVED lines=20> */
[----:B------:R-:W-:Y:S01]  /*26250*/  LDSM.16.M88.4 R24, [R28+0x81000] ;  /* 0x081000001c18783b */ /* 0x000fe20000000200 */
[----:B--2---:R-:W-:-:S03]  /*26260*/  IMAD.MOV.U32 R88, RZ, RZ, R12 ;  /* 0x000000ffff587224 */ /* 0x004fc600078e000c */
[----:B------:R-:W2:Y:S01]  /*26270*/  LDSM.16.M88.4 R12, [R28+0x80000] ;  /* 0x080000001c0c783b */ /* 0x000ea20000000200 */
[----:B------:R-:W-:Y:S01]  /*26280*/  MOV R89, R9 ;  /* 0x0000000900597202 */ /* 0x000fe20000000f00 */
[----:B------:R-:W-:Y:S02]  /*26290*/  IMAD.MOV.U32 R91, RZ, RZ, R5 ;  /* 0x000000ffff5b7224 */ /* 0x000fe400078e0005 */
[----:B------:R-:W3:Y:S04]  /*262a0*/  LDS R5, [R3+0x8500] ;  /* 0x0085000003057984 */ /* 0x000ee80000000800 */
[----:B------:R-:W-:Y:S01]  /*262b0*/  LDS R9, [R3+0x8600] ;  /* 0x0086000003097984 */ /* 0x000fe20000000800 */
[----:B----4-:R-:W-:Y:S01]  /*262c0*/  IMAD.MOV.U32 R90, RZ, RZ, R8 ;  /* 0x000000ffff5a7224 */ /* 0x010fe200078e0008 */
[----:B-1----:R-:W-:Y:S02]  /*262d0*/  HMMA.1688.F32.TF32 R80, R236, R20, R80 ;  /* 0x00000014ec50723c */ /* 0x002fe40000081050 */
[----:B------:R-:W1:Y:S04]  /*262e0*/  LDS R8, [R2+0x8600] ;  /* 0x0086000002087984 */ /* 0x000e680000000800 */
[----:B------:R-:W4:Y:S02]  /*262f0*/  LDSM.16.M88.4 R28, [R28+0x81800] ;  /* 0x081800001c1c783b */ /* 0x000f240000000200 */
[-C--:B--2---:R-:W-:Y:S08]  /*26300*/  HMMA.1688.F32.TF32 R88, R172, R12.reuse, R88 ;  /* 0x0000000cac58723c */ /* 0x084ff00000081058 */
[-C--:B------:R-:W-:Y:S08]  /*26310*/  HMMA.1688.F32.TF32 R240, R188, R12.reuse, R240 ;  /* 0x0000000cbcf0723c */ /* 0x080ff000000810f0 */
[-C--:B------:R-:W-:Y:S07]  /*26320*/  HMMA.1688.F32.TF32 R212, R204, R12.reuse, R212 ;  /* 0x0000000cccd4723c */ /* 0x080fee00000810d4 */
[----:B------:R-:W-:Y:S04]  /*26330*/  STL.64 [R1+0x350], R88 ;  /* 0x0003505801007387 */ /* 0x000fe80000100a00 */
[----:B------:R2:W-:Y:S04]  /*26340*/  STL.64 [R1+0x358], R90 ;  /* 0x0003585a01007387 */ /* 0x0005e80000100a00 */
[----:B--2---:R-:W2:Y:S04]  /*26350*/  LDL.LU.64 R90, [R1+0x1aa0] ;  /* 0x001aa000015a7983 */ /* 0x004ea80000300a00 */
[----:B------:R-:W2:Y:S04]  /*26360*/  LDL.LU.64 R88, [R1+0x1a98] ;  /* 0x001a980001587983 */ /* 0x000ea80000300a00 */
[----:B------:R-:W-:Y:S04]  /*26370*/  STL.64 [R1+0x340], R240 ;  /* 0x000340f001007387 */ /* 0x000fe80000100a00 */
[----:B------:R1:W-:Y:S04]  /*26380*/  STL.64 [R1+0x348], R242 ;  /* 0x000348f201007387 */ /* 0x0003e80000100a00 */
[----:B-1----:R-:W4:Y:S04]  /*26390*/  LDL.LU.64 R242, [R1+0x1a90] ;  /* 0x001a900001f27983 */ /* 0x002f280000300a00 */
[----:B------:R-:W4:Y:S04]  /*263a0*/  LDL.LU.64 R240, [R1+0x1a88] ;  /* 0x001a880001f07983 */ /* 0x000f280000300a00 */
[----:B------:R-:W-:Y:S04]  /*263b0*/  STL.64 [R1+0x390], R212 ;  /* 0x000390d401007387 */ /* 0x000fe80000100a00 */
[----:B------:R1:W-:Y:S04]  /*263c0*/  STL.64 [R1+0x398], R214 ;  /* 0x000398d601007387 */ /* 0x0003e80000100a00 */
[----:B-1----:R-:W4:Y:S04]  /*263d0*/  LDL.LU.64 R214, [R1+0x1a80] ;  /* 0x001a800001d67983 */ /* 0x002f280000300a00 */
[----:B------:R-:W4:Y:S01]  /*263e0*/  LDL.LU.64 R212, [R1+0x1a78] ;  /* 0x001a780001d47983 */ /* 0x000f220000300a00 */
[-C--:B---3--:R-:W-:Y:S08]  /*263f0*/  HMMA.1688.F32.TF32 R160, R4, R12.reuse, R160 ;  /* 0x0000000c04a0723c */ /* 0x088ff000000810a0 */
[-C--:B------:R-:W-:Y:S08]  /*26400*/  HMMA.1688.F32.TF32 R164, R8, R12.reuse, R164 ;  /* 0x0000000c08a4723c */ /* 0x080ff000000810a4 */
[----:B------:R-:W-:Y:S08]  /*26410*/  HMMA.1688.F32.TF32 R180, R16, R12, R180 ;  /* 0x0000000c10b4723c */ /* 0x000ff000000810b4 */
[-C--:B------:R-:W-:Y:S08]  /*26420*/  HMMA.1688.F32.TF32 R36, R172, R20.reuse, R36 ;  /* 0x00000014ac24723c */ /* 0x080ff00000081024 */
[-C--:B------:R-:W-:Y:S08]  /*26430*/  HMMA.1688.F32.TF32 R40, R188, R20.reuse, R40 ;  /* 0x00000014bc28723c */ /* 0x080ff00000081028 */
[----:B------:R-:W-:Y:S08]  /*26440*/  HMMA.1688.F32.TF32 R48, R204, R20, R48 ;  /* 0x00000014cc30723c */ /* 0x000ff00000081030 */
[-C--:B--2---:R-:W-:Y:S08]  /*26450*/  HMMA.1688.F32.TF32 R88, R236, R12.reuse, R88 ;  /* 0x0000000cec58723c */ /* 0x084ff00000081058 */
[----:B----4-:R-:W-:Y:S11]  /*26460*/  HMMA.1688.F32.TF32 R212, R220, R12, R212 ;  /* 0x0000000cdcd4723c */ /* 0x010ff600000810d4 */
[----:B------:R-:W-:Y:S11]  /*26470*/  @!UPT UIADD3 URZ, URZ, URZ, URZ ;  /* 0x0000003f3f3ff290 */ /* 0x000ff6000fffe03f */
[----:B------:R-:W-:Y:S01]  /*26480*/  @!UPT UIADD3 URZ, URZ, URZ, URZ ;  /* 0x0000003f3f3ff290 */ /* 0x000fe2000fffe03f */
[----:B------:R1:W-:Y:S04]  /*26490*/  STL.64 [R1+0x3d0], R212 ;  /* 0x0003d0d401007387 */ /* 0x0003e80000100a00 */
[----:B------:R2:W-:Y:S04]  /*264a0*/  STL.64 [R1+0x3d8], R214 ;  /* 0x0003d8d601007387 */ /* 0x0005e80000100a00 */
[----:B-1----:R-:W3:Y:S04]  /*264b0*/  LDL.LU R212, [R1+0x130] ;  /* 0x0001300001d47983 */ /* 0x002ee80000300800 */
[----:B------:R-:W3:Y:S04]  /*264c0*/  LDL.LU R213, [R1+0x134] ;  /* 0x0001340001d57983 */ /* 0x000ee80000300800 */
[----:B--2---:R-:W3:Y:S04]  /*264d0*/  LDL.LU R214, [R1+0x138] ;  /* 0x0001380001d67983 */ /* 0x004ee80000300800 */
[----:B------:R-:W3:Y:S04]  /*264e0*/  LDL.LU R215, [R1+0x13c] ;  /* 0x00013c0001d77983 */ /* 0x000ee80000300800 */
[----:B------:R1:W-:Y:S04]  /*264f0*/  STL.64 [R1+0x540], R88 ;  /* 0x0005405801007387 */ /* 0x0003e80000100a00 */
[----:B------:R2:W-:Y:S04]  /*26500*/  STL.64 [R1+0x548], R90 ;  /* 0x0005485a01007387 */ /* 0x0005e80000100a00 */
[----:B-1----:R-:W4:Y:S04]  /*26510*/  LDL.LU R88, [R1+0x560] ;  /* 0x0005600001587983 */ /* 0x002f280000300800 */
[----:B------:R-:W4:Y:S04]  /*26520*/  LDL.LU R89, [R1+0x564] ;  /* 0x0005640001597983 */ /* 0x000f280000300800 */
[----:B--2---:R-:W4:Y:S04]  /*26530*/  LDL.LU R90, [R1+0x568] ;  /* 0x00056800015a7983 */ /* 0x004f280000300800 */
[----:B------:R-:W4:Y:S04]  /*26540*/  LDL.LU R91, [R1+0x56c] ;  /* 0x00056c00015b7983 */ /* 0x000f280000300800 */
        /* <DEDUP_REMOVED lines=28> */
[----:B-1----:R-:W2:Y:S04]  /*26710*/  LDL.LU.64 R50, [R1+0x1a50] ;  /* 0x001a500001327983 */ /* 0x002ea80000300a00 */
[----:B------:R-:W2:Y:S01]  /*26720*/  LDL.LU.64 R48, [R1+0x1a48] ;  /* 0x001a480001307983 */ /* 0x000ea20000300a00 */
[----:B------:R-:W-:Y:S08]  /*26730*/  HMMA.1688.F32.TF32 R176, R8, R20, R176 ;  /* 0x0000001408b0723c */ /* 0x000ff000000810b0 */
[----:B------:R-:W-:Y:S08]  /*26740*/  HMMA.1688.F32.TF32 R44, R236, R28, R44 ;  /* 0x0000001cec2c723c */ /* 0x000ff0000008102c */
[----:B---3--:R-:W-:Y:S08]  /*26750*/  HMMA.1688.F32.TF32 R164, R188, R24, R164 ;  /* 0x00000018bca4723c */ /* 0x008ff000000810a4 */
[-C--:B--2---:R-:W-:Y:S11]  /*26760*/  HMMA.1688.F32.TF32 R48, R220, R20.reuse, R48 ;  /* 0x00000014dc30723c */ /* 0x084ff60000081030 */
[----:B------:R-:W-:Y:S11]  /*26770*/  @!UPT UIADD3 URZ, URZ, URZ, URZ ;  /* 0x0000003f3f3ff290 */ /* 0x000ff6000fffe03f */
[----:B------:R-:W-:Y:S01]  /*26780*/  @!UPT UIADD3 URZ, URZ, URZ, URZ ;  /* 0x0000003f3f3ff290 */ /* 0x000fe2000fffe03f */
[----:B------:R-:W-:Y:S04]  /*26790*/  STL.64 [R1+0x3c0], R48 ;  /* 0x0003c03001007387 */ /* 0x000fe80000100a00 */
[----:B------:R1:W-:Y:S02]  /*267a0*/  STL.64 [R1+0x3c8], R50 ;  /* 0x0003c83201007387 */ /* 0x0003e40000100a00 */
[-C--:B-1----:R-:W-:Y:S02]  /*267b0*/  HMMA.1688.F32.TF32 R48, R4, R20.reuse, R156 ;  /* 0x000000140430723c */ /* 0x082fe4000008109c */
[----:B------:R-:W2:Y:S04]  /*267c0*/  LDL R159, [R1+0x910] ;  /* 0x00091000019f7983 */ /* 0x000ea80000100800 */
[----:B------:R-:W-:Y:S04]  /*267d0*/  STL.64 [R1+0x4c0], R80 ;  /* 0x0004c05001007387 */ /* 0x000fe80000100a00 */
[----:B------:R1:W-:Y:S02]  /*267e0*/  STL.64 [R1+0x4c8], R82 ;  /* 0x0004c85201007387 */ /* 0x0003e40000100a00 */
[----:B-1----:R-:W-:Y:S11]  /*267f0*/  HMMA.1688.F32.TF32 R80, R16, R20, R184 ;  /* 0x000000141050723c */ /* 0x002ff600000810b8 */
[----:B------:R-:W-:Y:S04]  /*26800*/  STL.64 [R1+0x570], R48 ;  /* 0x0005703001007387 */ /* 0x000fe80000100a00 */
[----:B------:R4:W-:Y:S02]  /*26810*/  STL.64 [R1+0x578], R50 ;  /* 0x0005783201007387 */ /* 0x0009e40000100a00 */
[-C--:B----4-:R-:W-:Y:S02]  /*26820*/  HMMA.1688.F32.TF32 R48, R172, R24.reuse, R180 ;  /* 0x00000018ac30723c */ /* 0x090fe400000810b4 */
[----:B------:R-:W-:Y:S04]  /*26830*/  STL.64 [R1+0x7d0], R176 ;  /* 0x0007d0b001007387 */ /* 0x000fe80000100a00 */
[----:B------:R-:W-:Y:S04]  /*26840*/  STL.64 [R1+0x7d8], R178 ;  /* 0x0007d8b201007387 */ /* 0x000fe80000100a00 */
[----:B------:R-:W-:Y:S04]  /*26850*/  STL.64 [R1+0x8a0], R80 ;  /* 0x0008a05001007387 */ /* 0x000fe80000100a00 */
[----:B------:R1:W-:Y:S09]  /*26860*/  STL.64 [R1+0x8a8], R82 ;  /* 0x0008a85201007387 */ /* 0x0003f20000100a00 */
[----:B------:R-:W-:Y:S01]  /*26870*/  STL.64 [R1+0x200], R48 ;  /* 0x0002003001007387 */ /* 0x000fe20000100a00 */
[-C--:B-1----:R-:W-:Y:S03]  /*26880*/  HMMA.1688.F32.TF32 R80, R204, R24.reuse, R160 ;  /* 0x00000018cc50723c */ /* 0x082fe600000810a0 */
[----:B------:R1:W-:Y:S05]  /*26890*/  STL.64 [R1+0x208], R50 ;  /* 0x0002083201007387 */ /* 0x0003ea0000100a00 */
[-C--:B-1----:R-:W-:Y:S08]  /*268a0*/  HMMA.1688.F32.TF32 R48, R220, R24.reuse, R40 ;  /* 0x00000018dc30723c */ /* 0x082ff00000081028 */
[-C--:B------:R-:W-:Y:S01]  /*268b0*/  HMMA.1688.F32.TF32 R40, R236, R24.reuse, R76 ;  /* 0x00000018ec28723c */ /* 0x080fe2000008104c */
[----:B------:R-:W-:Y:S04]  /*268c0*/  STL.64 [R1+0x210], R164 ;  /* 0x000210a401007387 */ /* 0x000fe80000100a00 */
[----:B------:R-:W-:Y:S04]  /*268d0*/  STL.64 [R1+0x218], R166 ;  /* 0x000218a601007387 */ /* 0x000fe80000100a00 */
[----:B------:R-:W-:Y:S01]  /*268e0*/  STL.64 [R1+0x240], R80 ;  /* 0x0002405001007387 */ /* 0x000fe20000100a00 */
[-C--:B------:R-:W-:Y:S03]  /*268f0*/  HMMA.1688.F32.TF32 R76, R4, R24.reuse, R136 ;  /* 0x00000018044c723c */ /* 0x080fe60000081088 */
[----:B------:R-:W-:Y:S04]  /*26900*/  STL.64 [R1+0x248], R82 ;  /* 0x0002485201007387 */ /* 0x000fe80000100a00 */
[----:B------:R-:W-:Y:S04]  /*26910*/  STL.64 [R1+0x320], R48 ;  /* 0x0003203001007387 */ /* 0x000fe80000100a00 */
[----:B------:R1:W-:Y:S04]  /*26920*/  STL.64 [R1+0x328], R50 ;  /* 0x0003283201007387 */ /* 0x0003e80000100a00 */
[----:B------:R-:W-:Y:S04]  /*26930*/  STL.64 [R1+0x420], R40 ;  /* 0x0004202801007387 */ /* 0x000fe80000100a00 */
[----:B------:R3:W-:Y:S01]  /*26940*/  STL.64 [R1+0x428], R42 ;  /* 0x0004282a01007387 */ /* 0x0007e20000100a00 */
[-C--:B-1----:R-:W-:Y:S08]  /*26950*/  HMMA.1688.F32.TF32 R48, R8, R24.reuse, R140 ;  /* 0x000000180830723c */ /* 0x082ff0000008108c */
[----:B---3--:R-:W-:Y:S01]  /*26960*/  HMMA.1688.F32.TF32 R40, R16, R24, R196 ;  /* 0x000000181028723c */ /* 0x008fe200000810c4 */
[----:B------:R-:W-:Y:S04]  /*26970*/  STL.64 [R1+0x500], R76 ;  /* 0x0005004c01007387 */ /* 0x000fe80000100a00 */
[----:B------:R1:W-:Y:S03]  /*26980*/  STL.64 [R1+0x508], R78 ;  /* 0x0005084e01007387 */ /* 0x0003e60000100a00 */
[-C--:B------:R-:W-:Y:S07]  /*26990*/  HMMA.1688.F32.TF32 R36, R220, R28.reuse, R36 ;  /* 0x0000001cdc24723c */ /* 0x080fee0000081024 */
[----:B------:R-:W-:Y:S01]  /*269a0*/  STL.64 [R1+0x710], R48 ;  /* 0x0007103001007387 */ /* 0x000fe20000100a00 */
[-C--:B-1----:R-:W-:Y:S03]  /*269b0*/  HMMA.1688.F32.TF32 R76, R172, R28.reuse, R88 ;  /* 0x0000001cac4c723c */ /* 0x082fe60000081058 */
[----:B------:R1:W-:Y:S04]  /*269c0*/  STL.64 [R1+0x718], R50 ;  /* 0x0007183201007387 */ /* 0x0003e80000100a00 */
[----:B------:R-:W-:Y:S04]  /*269d0*/  STL.64 [R1+0x890], R40 ;  /* 0x0008902801007387 */ /* 0x000fe80000100a00 */
[----:B------:R3:W-:Y:S01]  /*269e0*/  STL.64 [R1+0x898], R42 ;  /* 0x0008982a01007387 */ /* 0x0007e20000100a00 */
[-C--:B-1----:R-:W-:Y:S08]  /*269f0*/  HMMA.1688.F32.TF32 R48, R188, R28.reuse, R212 ;  /* 0x0000001cbc30723c */ /* 0x082ff000000810d4 */
[-C--:B---3--:R-:W-:Y:S03]  /*26a00*/  HMMA.1688.F32.TF32 R40, R204, R28.reuse, R248 ;  /* 0x0000001ccc28723c */ /* 0x088fe600000810f8 */
[----:B------:R-:W-:Y:S04]  /*26a10*/  STL.64 [R1+0x120], R76 ;  /* 0x0001204c01007387 */ /* 0x000fe80000100a00 */
[----:B------:R-:W-:Y:S08]  /*26a20*/  STL.64 [R1+0x128], R78 ;  /* 0x0001284e01007387 */ /* 0x000ff00000100a00 */
[----:B------:R1:W-:Y:S04]  /*26a30*/  STL.64 [R1+0x130], R48 ;  /* 0x0001303001007387 */ /* 0x0003e80000100a00 */
[----:B------:R3:W-:Y:S04]  /*26a40*/  STL.64 [R1+0x138], R50 ;  /* 0x0001383201007387 */ /* 0x0007e80000100a00 */
[----:B------:R-:W4:Y:S04]  /*26a50*/  LDL.LU R180, [R1+0xe0] ;  /* 0x0000e00001b47983 */ /* 0x000f280000300800 */
[----:B------:R-:W-:Y:S04]  /*26a60*/  STL.64 [R1+0x1f0], R40 ;  /* 0x0001f02801007387 */ /* 0x000fe80000100a00 */
[----:B------:R1:W-:Y:S04]  /*26a70*/  STL.64 [R1+0x1f8], R42 ;  /* 0x0001f82a01007387 */ /* 0x0003e80000100a00 */
[----:B------:R-:W-:Y:S04]  /*26a80*/  STL.64 [R1+0x270], R36 ;  /* 0x0002702401007387 */ /* 0x000fe80000100a00 */
[----:B------:R1:W-:Y:S04]  /*26a90*/  STL.64 [R1+0x278], R38 ;  /* 0x0002782601007387 */ /* 0x0003e80000100a00 */
[----:B------:R-:W4:Y:S04]  /*26aa0*/  LDL.LU R181, [R1+0xe4] ;  /* 0x0000e40001b57983 */ /* 0x000f280000300800 */
[----:B------:R-:W4:Y:S04]  /*26ab0*/  LDL.LU R182, [R1+0xe8] ;  /* 0x0000e80001b67983 */ /* 0x000f280000300800 */
[----:B------:R-:W4:Y:S04]  /*26ac0*/  LDL.LU R183, [R1+0xec] ;  /* 0x0000ec0001b77983 */ /* 0x000f280000300800 */
[----:B-1----:R-:W4:Y:S04]  /*26ad0*/  LDL.LU R48, [R1+0x610] ;  /* 0x0006100001307983 */ /* 0x002f280000300800 */
[----:B------:R-:W4:Y:S04]  /*26ae0*/  LDL.LU R49, [R1+0x614] ;  /* 0x0006140001317983 */ /* 0x000f280000300800 */
[----:B---3--:R-:W4:Y:S04]  /*26af0*/  LDL.LU R50, [R1+0x618] ;  /* 0x0006180001327983 */ /* 0x008f280000300800 */
[----:B------:R-:W4:Y:S04]  /*26b00*/  LDL.LU R51, [R1+0x61c] ;  /* 0x00061c0001337983 */ /* 0x000f280000300800 */
[----:B------:R-:W3:Y:S04]  /*26b10*/  LDL.LU R164, [R1+0x110] ;  /* 0x0001100001a47983 */ /* 0x000ee80000300800 */
[----:B------:R-:W3:Y:S04]  /*26b20*/  LDL.LU R165, [R1+0x114] ;  /* 0x0001140001a57983 */ /* 0x000ee80000300800 */
[----:B------:R-:W3:Y:S04]  /*26b30*/  LDL.LU R166, [R1+0x118] ;  /* 0x0001180001a67983 */ /* 0x000ee80000300800 */
[----:B------:R-:W3:Y:S01]  /*26b40*/  LDL.LU R167, [R1+0x11c] ;  /* 0x00011c0001a77983 */ /* 0x000ee20000300800 */
[-C--:B------:R-:W-:Y:S08]  /*26b50*/  HMMA.1688.F32.TF32 R40, R4, R28.reuse, R168 ;  /* 0x0000001c0428723c */ /* 0x080ff000000810a8 */
[-C--:B------:R-:W-:Y:S01]  /*26b60*/  HMMA.1688.F32.TF32 R36, R8, R28.reuse, R152 ;  /* 0x0000001c0824723c */ /* 0x080fe20000081098 */
[----:B------:R-:W-:Y:S04]  /*26b70*/  STL.64 [R1+0x380], R44 ;  /* 0x0003802c01007387 */ /* 0x000fe80000100a00 */
[----:B------:R-:W-:Y:S04]  /*26b80*/  STL.64 [R1+0x388], R46 ;  /* 0x0003882e01007387 */ /* 0x000fe80000100a00 */
[----:B------:R-:W3:Y:S06]  /*26b90*/  LDL.LU R160, [R1+0x660] ;  /* 0x0006600001a07983 */ /* 0x000eec0000300800 */
[----:B------:R-:W-:Y:S04]  /*26ba0*/  STL.64 [R1+0x4b0], R40 ;  /* 0x0004b02801007387 */ /* 0x000fe80000100a00 */
[----:B------:R-:W-:Y:S04]  /*26bb0*/  STL.64 [R1+0x4b8], R42 ;  /* 0x0004b82a01007387 */ /* 0x000fe80000100a00 */
[----:B------:R-:W-:Y:S04]  /*26bc0*/  STL.64 [R1+0x5c0], R36 ;  /* 0x0005c02401007387 */ /* 0x000fe80000100a00 */
[----:B------:R1:W-:Y:S04]  /*26bd0*/  STL.64 [R1+0x5c8], R38 ;  /* 0x0005c82601007387 */ /* 0x0003e80000100a00 */
[----:B------:R-:W3:Y:S04]  /*26be0*/  LDL.LU R161, [R1+0x664] ;  /* 0x0006640001a17983 */ /* 0x000ee80000300800 */
[----:B------:R-:W3:Y:S01]  /*26bf0*/  LDL.LU R162, [R1+0x668] ;  /* 0x0006680001a27983 */ /* 0x000ee20000300800 */
[----:B-1----:R-:W-:Y:S03]  /*26c00*/  HMMA.1688.F32.TF32 R36, R16, R28, R200 ;  /* 0x0000001c1024723c */ /* 0x002fe600000810c8 */
[----:B------:R-:W3:Y:S04]  /*26c10*/  LDL.LU R163, [R1+0x66c] ;  /* 0x00066c0001a37983 */ /* 0x000ee80000300800 */
[----:B------:R-:W3:Y:S01]  /*26c20*/  LDL.LU R88, [R1+0x550] ;  /* 0x0005500001587983 */ /* 0x000ee20000300800 */
[----:B------:R-:W-:Y:S01]  /*26c30*/  MOV R248, R0 ;  /* 0x0000000000f87202 */ /* 0x000fe20000000f00 */
[----:B------:R-:W-:-:S02]  /*26c40*/  IMAD.MOV.U32 R213, RZ, RZ, R33 ;  /* 0x000000ffffd57224 */ /* 0x000fc400078e0021 */
[----:B------:R-:W-:Y:S01]  /*26c50*/  IMAD.MOV.U32 R214, RZ, RZ, R32 ;  /* 0x000000ffffd67224 */ /* 0x000fe200078e0020 */
[----:B--2---:R-:W1:Y:S04]  /*26c60*/  LDSM.16.M88.4 R40, [R159+0x83000] ;  /* 0x083000009f28783b */ /* 0x004e680000000200 */
[----:B------:R-:W-:Y:S04]  /*26c70*/  LDSM.16.M88.4 R32, [R159+0x82000] ;  /* 0x082000009f20783b */ /* 0x000fe80000000200 */
[----:B------:R-:W2:Y:S04]  /*26c80*/  LDSM.16.M88.4 R44, [R159+0x83800] ;  /* 0x083800009f2c783b */ /* 0x000ea80000000200 */
[----:B------:R-:W-:Y:S04]  /*26c90*/  STL.64 [R1+0x7f0], R36 ;  /* 0x0007f02401007387 */ /* 0x000fe80000100a00 */
[----:B------:R-:W-:Y:S04]  /*26ca0*/  STL.64 [R1+0x7f8], R38 ;  /* 0x0007f82601007387 */ /* 0x000fe80000100a00 */
        /* <DEDUP_REMOVED lines=8> */
[----:B------:R4:W-:Y:S04]  /*26d30*/  STL.64 [R1+0x1930], R30 ;  /* 0x0019301e01007387 */ /* 0x0009e80000100a00 */
[----:B-1----:R-:W-:Y:S04]  /*26d40*/  STL [R1+0x198c], R42 ;  /* 0x00198c2a01007387 */ /* 0x002fe80000100800 */
[----:B------:R-:W-:Y:S04]  /*26d50*/  STL [R1+0x1988], R43 ;  /* 0x0019882b01007387 */ /* 0x000fe80000100800 */
[----:B--2---:R-:W-:Y:S04]  /*26d60*/  STL [R1+0x1990], R47 ;  /* 0x0019902f01007387 */ /* 0x004fe80000100800 */
[----:B------:R-:W1:Y:S01]  /*26d70*/  LDSM.16.M88.4 R36, [R159+0x82800] ;  /* 0x082800009f24783b */ /* 0x000e620000000200 */
[-C--:B----4-:R-:W-:Y:S08]  /*26d80*/  HMMA.1688.F32.TF32 R28, R172, R32.reuse, R48 ;  /* 0x00000020ac1c723c */ /* 0x090ff00000081030 */
[-C--:B------:R-:W-:Y:S08]  /*26d90*/  HMMA.1688.F32.TF32 R48, R188, R32.reuse, R180 ;  /* 0x00000020bc30723c */ /* 0x080ff000000810b4 */
[-C--:B---3--:R-:W-:Y:S07]  /*26da0*/  HMMA.1688.F32.TF32 R76, R204, R32.reuse, R164 ;  /* 0x00000020cc4c723c */ /* 0x088fee00000810a4 */
[----:B------:R-:W-:Y:S04]  /*26db0*/  STL.64 [R1+0xc0], R28 ;  /* 0x0000c01c01007387 */ /* 0x000fe80000100a00 */
[----:B------:R2:W-:Y:S02]  /*26dc0*/  STL.64 [R1+0xc8], R30 ;  /* 0x0000c81e01007387 */ /* 0x0005e40000100a00 */
[-C--:B--2---:R-:W-:Y:S02]  /*26dd0*/  HMMA.1688.F32.TF32 R28, R220, R32.reuse, R240 ;  /* 0x00000020dc1c723c */ /* 0x084fe400000810f0 */
[----:B------:R-:W-:Y:S04]  /*26de0*/  STL.64 [R1+0xe0], R48 ;  /* 0x0000e03001007387 */ /* 0x000fe80000100a00 */
[----:B------:R2:W-:Y:S04]  /*26df0*/  STL.64 [R1+0xe8], R50 ;  /* 0x0000e83201007387 */ /* 0x0005e80000100a00 */
[----:B------:R-:W-:Y:S04]  /*26e00*/  STL.64 [R1+0x110], R76 ;  /* 0x0001104c01007387 */ /* 0x000fe80000100a00 */
[----:B------:R-:W-:Y:S01]  /*26e10*/  STL.64 [R1+0x118], R78 ;  /* 0x0001184e01007387 */ /* 0x000fe20000100a00 */
[----:B--2---:R-:W-:Y:S01]  /*26e20*/  HMMA.1688.F32.TF32 R48, R236, R32, R52 ;  /* 0x00000020ec30723c */ /* 0x004fe20000081034 */
[----:B------:R-:W-:Y:S01]  /*26e30*/  MOV R196, R116 ;  /* 0x0000007400c47202 */ /* 0x000fe20000000f00 */
[----:B------:R-:W-:Y:S01]  /*26e40*/  IMAD.MOV.U32 R140, RZ, RZ, R232 ;  /* 0x000000ffff8c7224 */ /* 0x000fe200078e00e8 */
[----:B------:R-:W-:Y:S01]  /*26e50*/  MOV R203, R112 ;  /* 0x0000007000cb7202 */ /* 0x000fe20000000f00 */
[----:B------:R-:W-:Y:S01]  /*26e60*/  IMAD.MOV.U32 R142, RZ, RZ, R234 ;  /* 0x000000ffff8e7224 */ /* 0x000fe200078e00ea */
[----:B------:R-:W-:-:S03]  /*26e70*/  MOV R141, R233 ;  /* 0x000000e9008d7202 */ /* 0x000fc60000000f00 */
[----:B------:R-:W-:Y:S01]  /*26e80*/  STL.64 [R1+0x1e0], R28 ;  /* 0x0001e01c01007387 */ /* 0x000fe20000100a00 */
[----:B------:R-:W-:Y:S03]  /*26e90*/  HMMA.1688.F32.TF32 R52, R4, R32, R84 ;  /* 0x000000200434723c */ /* 0x000fe60000081054 */
[----:B------:R2:W-:Y:S01]  /*26ea0*/  STL.64 [R1+0x1e8], R30 ;  /* 0x0001e81e01007387 */ /* 0x0005e20000100a00 */
[----:B------:R-:W-:-:S03]  /*26eb0*/  IMAD.MOV.U32 R143, RZ, RZ, R235 ;  /* 0x000000ffff8f7224 */ /* 0x000fc600078e00eb */
[----:B------:R-:W-:Y:S01]  /*26ec0*/  LDSM.16.M88.4 R76, [R159+0x85000] ;  /* 0x085000009f4c783b */ /* 0x000fe20000000200 */
[----:B--2---:R-:W-:Y:S06]  /*26ed0*/  HMMA.1688.F32.TF32 R28, R8, R32, R100 ;  /* 0x00000020081c723c */ /* 0x004fec0000081064 */
[----:B------:R-:W-:Y:S04]  /*26ee0*/  STL.64 [R1+0x300], R48 ;  /* 0x0003003001007387 */ /* 0x000fe80000100a00 */
[----:B------:R-:W-:Y:S05]  /*26ef0*/  STL.64 [R1+0x308], R50 ;  /* 0x0003083201007387 */ /* 0x000fea0000100a00 */
[----:B------:R-:W-:Y:S04]  /*26f00*/  STL.64 [R1+0x440], R52 ;  /* 0x0004403401007387 */ /* 0x000fe80000100a00 */
[----:B------:R-:W-:Y:S04]  /*26f10*/  STL.64 [R1+0x448], R54 ;  /* 0x0004483601007387 */ /* 0x000fe80000100a00 */
[----:B------:R-:W-:Y:S04]  /*26f20*/  STL.64 [R1+0x1928], R34 ;  /* 0x0019282201007387 */ /* 0x000fe80000100a00 */
[----:B------:R-:W-:Y:S04]  /*26f30*/  STL.64 [R1+0x4d0], R28 ;  /* 0x0004d01c01007387 */ /* 0x000fe80000100a00 */
[----:B------:R1:W-:Y:S02]  /*26f40*/  STL.64 [R1+0x4d8], R30 ;  /* 0x0004d81e01007387 */ /* 0x0003e40000100a00 */
[----:B-1----:R-:W-:Y:S01]  /*26f50*/  HMMA.1688.F32.TF32 R28, R172, R36, R160 ;  /* 0x00000024ac1c723c */ /* 0x002fe200000810a0 */
[----:B------:R-:W-:-:S07]  /*26f60*/  MOV R215, R0 ;  /* 0x0000000000d77202 */ /* 0x000fce0000000f00 */
[----:B------:R-:W-:Y:S11]  /*26f70*/  HMMA.1688.F32.TF32 R48, R16, R32, R132 ;  /* 0x000000201030723c */ /* 0x000ff60000081084 */
[----:B------:R-:W-:Y:S05]  /*26f80*/  @!UPT UIADD3 URZ, URZ, URZ, URZ ;  /* 0x0000003f3f3ff290 */ /* 0x000fea000fffe03f */
[----:B------:R-:W-:Y:S01]  /*26f90*/  IMAD.MOV.U32 R20, RZ, RZ, R28 ;  /* 0x000000ffff147224 */ /* 0x000fe200078e001c */
[----:B------:R-:W-:Y:S01]  /*26fa0*/  MOV R12, R30 ;  /* 0x0000001e000c7202 */ /* 0x000fe20000000f00 */
[----:B------:R-:W-:Y:S02]  /*26fb0*/  IMAD.MOV.U32 R13, RZ, RZ, R29 ;  /* 0x000000ffff0d7224 */ /* 0x000fe400078e001d */
[----:B------:R-:W-:Y:S02]  /*26fc0*/  IMAD.MOV.U32 R0, RZ, RZ, R31 ;  /* 0x000000ffff007224 */ /* 0x000fe400078e001f */
[-C--:B------:R-:W-:Y:S01]  /*26fd0*/  HMMA.1688.F32.TF32 R28, R188, R36.reuse, R88 ;  /* 0x00000024bc1c723c */ /* 0x080fe20000081058 */
[----:B------:R-:W-:Y:S04]  /*26fe0*/  STL.64 [R1+0x730], R48 ;  /* 0x0007303001007387 */ /* 0x000fe80000100a00 */
[----:B------:R-:W-:Y:S04]  /*26ff0*/  STL.64 [R1+0x738], R50 ;  /* 0x0007383201007387 */ /* 0x000fe80000100a00 */
[----:B------:R-:W-:Y:S04]  /*27000*/  STL.64 [R1+0x1960], R14 ;  /* 0x0019600e01007387 */ /* 0x000fe80000100a00 */
[----:B------:R1:W-:Y:S11]  /*27010*/  STL.64 [R1+0x1958], R12 ;  /* 0x0019580c01007387 */ /* 0x0003f60000100a00 */
[----:B------:R-:W-:Y:S01]  /*27020*/  IMAD.MOV.U32 R21, RZ, RZ, R31 ;  /* 0x000000ffff157224 */ /* 0x000fe200078e001f */
[----:B------:R-:W-:Y:S01]  /*27030*/  MOV R24, R30 ;  /* 0x0000001e00187202 */ /* 0x000fe20000000f00 */
[----:B------:R-:W-:Y:S01]  /*27040*/  IMAD.MOV.U32 R25, RZ, RZ, R29 ;  /* 0x000000ffff197224 */ /* 0x000fe200078e001d */
[----:B------:R-:W-:Y:S04]  /*27050*/  STL [R1+0x30], R28 ;  /* 0x0000301c01007387 */ /* 0x000fe80000100800 */
[----:B------:R-:W-:Y:S04]  /*27060*/  STL.64 [R1+0x1970], R22 ;  /* 0x0019701601007387 */ /* 0x000fe80000100a00 */
[----:B------:R2:W-:Y:S04]  /*27070*/  STL.64 [R1+0x1968], R20 ;  /* 0x0019681401007387 */ /* 0x0005e80000100a00 */
[----:B------:R-:W-:Y:S04]  /*27080*/  STL.64 [R1+0x1940], R26 ;  /* 0x0019401a01007387 */ /* 0x000fe80000100a00 */
[----:B------:R3:W-:Y:S01]  /*27090*/  STL.64 [R1+0x1938], R24 ;  /* 0x0019381801007387 */ /* 0x0007e20000100a00 */
[-C--:B-1----:R-:W-:Y:S08]  /*270a0*/  HMMA.1688.F32.TF32 R12, R236, R36.reuse, R56 ;  /* 0x00000024ec0c723c */ /* 0x082ff00000081038 */
[-C--:B--2---:R-:W-:Y:S08]  /*270b0*/  HMMA.1688.F32.TF32 R20, R220, R36.reuse, R248 ;  /* 0x00000024dc14723c */ /* 0x084ff000000810f8 */
[-C--:B---3--:R-:W-:Y:S11]  /*270c0*/  HMMA.1688.F32.TF32 R24, R204, R36.reuse, R212 ;  /* 0x00000024cc18723c */ /* 0x088ff600000810d4 */
[----:B------:R-:W-:Y:S11]  /*270d0*/  @!UPT UIADD3 URZ, URZ, URZ, URZ ;  /* 0x0000003f3f3ff290 */ /* 0x000ff6000fffe03f */
[----:B------:R-:W-:Y:S01]  /*270e0*/  @!UPT UIADD3 URZ, URZ, URZ, URZ ;  /* 0x0000003f3f3ff290 */ /* 0x000fe2000fffe03f */
[----:B------:R-:W-:Y:S04]  /*270f0*/  STL.64 [R1+0x20], R24 ;  /* 0x0000201801007387 */ /* 0x000fe80000100a00 */
[----:B------:R1:W-:Y:S04]  /*27100*/  STL.64 [R1+0x28], R26 ;  /* 0x0000281a01007387 */ /* 0x0003e80000100a00 */
[----:B------:R-:W-:Y:S04]  /*27110*/  STL.64 [R1+0x100], R20 ;  /* 0x0001001401007387 */ /* 0x000fe80000100a00 */
[----:B------:R2:W-:Y:S01]  /*27120*/  STL.64 [R1+0x108], R22 ;  /* 0x0001081601007387 */ /* 0x0005e20000100a00 */
[-C--:B-1----:R-:W-:Y:S03]  /*27130*/  HMMA.1688.F32.TF32 R24, R4, R36.reuse, R92 ;  /* 0x000000240418723c */ /* 0x082fe6000008105c */
[----:B------:R-:W-:Y:S04]  /*27140*/  STL.64 [R1+0x230], R12 ;  /* 0x0002300c01007387 */ /* 0x000fe80000100a00 */
[----:B------:R1:W-:Y:S01]  /*27150*/  STL.64 [R1+0x238], R14 ;  /* 0x0002380e01007387 */ /* 0x0003e20000100a00 */
[-C--:B--2---:R-:W-:Y:S08]  /*27160*/  HMMA.1688.F32.TF32 R20, R8, R36.reuse, R104 ;  /* 0x000000240814723c */ /* 0x084ff00000081068 */
[----:B-1----:R-:W-:Y:S07]  /*27170*/  HMMA.1688.F32.TF32 R12, R16, R36, R192 ;  /* 0x00000024100c723c */ /* 0x002fee00000810c0 */
[----:B------:R-:W-:Y:S04]  /*27180*/  STL.64 [R1+0x3b0], R24 ;  /* 0x0003b01801007387 */ /* 0x000fe80000100a00 */
[----:B------:R1:W-:Y:S04]  /*27190*/  STL.64 [R1+0x3b8], R26 ;  /* 0x0003b81a01007387 */ /* 0x0003e80000100a00 */
[----:B------:R-:W2:Y:S04]  /*271a0*/  LDL.LU R176, [R1+0x6d0] ;  /* 0x0006d00001b07983 */ /* 0x000ea80000300800 */
[----:B------:R-:W-:Y:S04]  /*271b0*/  STL.64 [R1+0x4a0], R20 ;  /* 0x0004a01401007387 */ /* 0x000fe80000100a00 */
[----:B------:R-:W-:Y:S04]  /*271c0*/  STL.64 [R1+0x4a8], R22 ;  /* 0x0004a81601007387 */ /* 0x000fe80000100a00 */
[----:B------:R-:W-:Y:S04]  /*271d0*/  STL.64 [R1+0x660], R12 ;  /* 0x0006600c01007387 */ /* 0x000fe80000100a00 */
[----:B------:R2:W-:Y:S04]  /*271e0*/  STL.64 [R1+0x668], R14 ;  /* 0x0006680e01007387 */ /* 0x0005e80000100a00 */
[----:B------:R-:W2:Y:S04]  /*271f0*/  LDL.LU R177, [R1+0x6d4] ;  /* 0x0006d40001b17983 */ /* 0x000ea80000300800 */
[----:B------:R-:W2:Y:S04]  /*27200*/  LDL.LU R178, [R1+0x6d8] ;  /* 0x0006d80001b27983 */ /* 0x000ea80000300800 */
[----:B------:R-:W2:Y:S04]  /*27210*/  LDL.LU R179, [R1+0x6dc] ;  /* 0x0006dc0001b37983 */ /* 0x000ea80000300800 */
        /* <DEDUP_REMOVED lines=31> */
[----:B------:R-:W-:-:S03]  /*27410*/  IMAD.MOV.U32 R215, RZ, RZ, R252 ;  /* 0x000000ffffd77224 */ /* 0x000fc600078e00fc */
[----:B------:R-:W-:Y:S01]  /*27420*/  STL.64 [R1+0x1920], R38 ;  /* 0x0019202601007387 */ /* 0x000fe20000100a00 */
[-C--:B-1----:R-:W-:Y:S08]  /*27430*/  HMMA.1688.F32.TF32 R24, R4, R40.reuse, R60 ;  /* 0x000000280418723c */ /* 0x082ff0000008103c */
[-C--:B--2---:R-:W-:Y:S08]  /*27440*/  HMMA.1688.F32.TF32 R12, R172, R40.reuse, R176 ;  /* 0x00000028ac0c723c */ /* 0x084ff000000810b0 */
[-C--:B---3--:R-:W-:Y:S01]  /*27450*/  HMMA.1688.F32.TF32 R52, R204, R40.reuse, R80 ;  /* 0x00000028cc34723c */ /* 0x088fe20000081050 */
[----:B------:R-:W-:Y:S11]  /*27460*/  LDSM.16.M88.4 R80, [R159+0x85800] ;  /* 0x085800009f50783b */ /* 0x000ff60000000200 */
[----:B------:R-:W-:Y:S04]  /*27470*/  @!UPT UIADD3 URZ, URZ, URZ, URZ ;  /* 0x0000003f3f3ff290 */ /* 0x000fe8000fffe03f */
[----:B------:R-:W-:Y:S01]  /*27480*/  MOV R47, R12 ;  /* 0x0000000c002f7202 */ /* 0x000fe20000000f00 */
[----:B------:R-:W-:Y:S01]  /*27490*/  IMAD.MOV.U32 R42, RZ, RZ, R13 ;  /* 0x000000ffff2a7224 */ /* 0x000fe200078e000d */
[----:B------:R-:W-:Y:S01]  /*274a0*/  MOV R252, R15 ;  /* 0x0000000f00fc7202 */ /* 0x000fe20000000f00 */
[----:B------:R-:W-:Y:S01]  /*274b0*/  IMAD.MOV.U32 R43, RZ, RZ, R14 ;  /* 0x000000ffff2b7224 */ /* 0x000fe200078e000e */
[-C--:B----4-:R-:W-:Y:S08]  /*274c0*/  HMMA.1688.F32.TF32 R48, R188, R40.reuse, R48 ;  /* 0x00000028bc30723c */ /* 0x090ff00000081030 */
[-C--:B------:R-:W-:Y:S08]  /*274d0*/  HMMA.1688.F32.TF32 R12, R236, R40.reuse, R228 ;  /* 0x00000028ec0c723c */ /* 0x080ff000000810e4 */
[-C--:B------:R-:W-:Y:S07]  /*274e0*/  HMMA.1688.F32.TF32 R20, R220, R40.reuse, R180 ;  /* 0x00000028dc14723c */ /* 0x080fee00000810b4 */
[----:B------:R-:W-:Y:S04]  /*274f0*/  STL.64 [R1+0x1950], R50 ;  /* 0x0019503201007387 */ /* 0x000fe80000100a00 */
        /* <DEDUP_REMOVED lines=11> */
[-C--:B------:R-:W-:Y:S01]  /*275b0*/  HMMA.1688.F32.TF32 R248, R172, R44.reuse, R248 ;  /* 0x0000002cacf8723c */ /* 0x080fe200000810f8 */
[----:B------:R-:W-:Y:S07]  /*275c0*/  STL.64 [R1+0x1998], R42 ;  /* 0x0019982a01007387 */ /* 0x000fee0000100a00 */
[-C--:B------:R-:W-:Y:S01]  /*275d0*/  HMMA.1688.F32.TF32 R56, R188, R44.reuse, R164 ;  /* 0x0000002cbc38723c */ /* 0x080fe200000810a4 */
[----:B------:R-:W-:Y:S04]  /*275e0*/  STL.64 [R1+0x430], R20 ;  /* 0x0004301401007387 */ /* 0x000fe80000100a00 */
[----:B------:R-:W-:Y:S03]  /*275f0*/  STL.64 [R1+0x438], R22 ;  /* 0x0004381601007387 */ /* 0x000fe60000100a00 */
[-C--:B------:R-:W-:Y:S01]  /*27600*/  HMMA.1688.F32.TF32 R60, R204, R44.reuse, R160 ;  /* 0x0000002ccc3c723c */ /* 0x080fe200000810a0 */
[----:B------:R-:W-:Y:S04]  /*27610*/  STL.64 [R1+0x5a0], R12 ;  /* 0x0005a00c01007387 */ /* 0x000fe80000100a00 */
[----:B------:R1:W-:Y:S03]  /*27620*/  STL.64 [R1+0x5a8], R14 ;  /* 0x0005a80e01007387 */ /* 0x0003e60000100a00 */
[-C--:B------:R-:W-:Y:S08]  /*27630*/  HMMA.1688.F32.TF32 R64, R220, R44.reuse, R88 ;  /* 0x0000002cdc40723c */ /* 0x080ff00000081058 */
[-C--:B-1----:R-:W-:Y:S01]  /*27640*/  HMMA.1688.F32.TF32 R12, R236, R44.reuse, R212 ;  /* 0x0000002cec0c723c */ /* 0x082fe200000810d4 */
[----:B------:R-:W-:Y:S04]  /*27650*/  STL.64 [R1+0x19a8], R250 ;  /* 0x0019a8fa01007387 */ /* 0x000fe80000100a00 */
[----:B------:R-:W-:Y:S04]  /*27660*/  STL.64 [R1+0x19a0], R248 ;  /* 0x0019a0f801007387 */ /* 0x000fe80000100a00 */
[----:B------:R-:W-:Y:S01]  /*27670*/  STL.64 [R1+0x19b8], R58 ;  /* 0x0019b83a01007387 */ /* 0x000fe20000100a00 */
[-C--:B------:R-:W-:Y:S03]  /*27680*/  HMMA.1688.F32.TF32 R24, R4, R44.reuse, R68 ;  /* 0x0000002c0418723c */ /* 0x080fe60000081044 */
[----:B------:R-:W-:Y:S04]  /*27690*/  STL.64 [R1+0x19b0], R56 ;  /* 0x0019b03801007387 */ /* 0x000fe80000100a00 */
[----:B------:R-:W-:Y:S01]  /*276a0*/  STL.64 [R1+0x19c8], R62 ;  /* 0x0019c83e01007387 */ /* 0x000fe20000100a00 */
[----:B------:R-:W-:Y:S03]  /*276b0*/  HMMA.1688.F32.TF32 R20, R8, R44, R72 ;  /* 0x0000002c0814723c */ /* 0x000fe60000081048 */
[----:B------:R-:W-:Y:S04]  /*276c0*/  STL.64 [R1+0x19c0], R60 ;  /* 0x0019c03c01007387 */ /* 0x000fe80000100a00 */
[----:B------:R-:W-:Y:S04]  /*276d0*/  STL.64 [R1+0x19d8], R66 ;  /* 0x0019d84201007387 */ /* 0x000fe80000100a00 */
[----:B------:R-:W-:Y:S04]  /*276e0*/  STL.64 [R1+0x19d0], R64 ;  /* 0x0019d04001007387 */ /* 0x000fe80000100a00 */
[----:B------:R-:W-:Y:S04]  /*276f0*/  STL.64 [R1+0xf0], R12 ;  /* 0x0000f00c01007387 */ /* 0x000fe80000100a00 */
[----:B------:R1:W-:Y:S01]  /*27700*/  STL.64 [R1+0xf8], R14 ;  /* 0x0000f80e01007387 */ /* 0x0003e20000100a00 */
[----:B------:R-:W-:Y:S01]  /*27710*/  IMAD.MOV.U32 R160, RZ, RZ, R113 ;  /* 0x000000ffffa07224 */ /* 0x000fe200078e0071 */
[----:B------:R-:W-:Y:S01]  /*27720*/  MOV R161, R121 ;  /* 0x0000007900a17202 */ /* 0x000fe20000000f00 */
[----:B------:R-:W-:-:S02]  /*27730*/  IMAD.MOV.U32 R162, RZ, RZ, R120 ;  /* 0x000000ffffa27224 */ /* 0x000fc400078e0078 */
[----:B------:R-:W-:Y:S01]  /*27740*/  IMAD.MOV.U32 R163, RZ, RZ, R117 ;  /* 0x000000ffffa37224 */ /* 0x000fe200078e0075 */
[----:B------:R-:W-:Y:S01]  /*27750*/  MOV R214, R245 ;  /* 0x000000f500d67202 */ /* 0x000fe20000000f00 */
[----:B------:R-:W-:Y:S01]  /*27760*/  IMAD.MOV.U32 R215, RZ, RZ, R244 ;  /* 0x000000ffffd77224 */ /* 0x000fe200078e00f4 */
[----:B------:R-:W2:Y:S01]  /*27770*/  LDSM.16.M88.4 R68, [R159+0x84000] ;  /* 0x084000009f44783b */ /* 0x000ea20000000200 */
[----:B-1----:R-:W-:Y:S03]  /*27780*/  HMMA.1688.F32.TF32 R12, R16, R44, R108 ;  /* 0x0000002c100c723c */ /* 0x002fe6000008106c */
[----:B------:R-:W-:Y:S04]  /*27790*/  STL.64 [R1+0x2b0], R24 ;  /* 0x0002b01801007387 */ /* 0x000fe80000100a00 */
[----:B------:R-:W-:Y:S04]  /*277a0*/  STL.64 [R1+0x2b8], R26 ;  /* 0x0002b81a01007387 */ /* 0x000fe80000100a00 */
[----:B------:R-:W-:Y:S04]  /*277b0*/  STL.64 [R1+0x3f0], R20 ;  /* 0x0003f01401007387 */ /* 0x000fe80000100a00 */
[----:B------:R-:W-:Y:S01]  /*277c0*/  STL.64 [R1+0x3f8], R22 ;  /* 0x0003f81601007387 */ /* 0x000fe20000100a00 */
[----:B------:R-:W-:-:S02]  /*277d0*/  IMAD.MOV.U32 R213, RZ, RZ, R246 ;  /* 0x000000ffffd57224 */ /* 0x000fc400078e00f6 */
[----:B------:R-:W-:Y:S01]  /*277e0*/  IMAD.MOV.U32 R212, RZ, RZ, R247 ;  /* 0x000000ffffd47224 */ /* 0x000fe200078e00f7 */
[----:B------:R-:W1:Y:S04]  /*277f0*/  LDSM.16.M88.4 R72, [R159+0x84800] ;  /* 0x084800009f48783b */ /* 0x000e680000000200 */
[----:B------:R3:W-:Y:S04]  /*27800*/  STL.64 [R1+0x490], R12 ;  /* 0x0004900c01007387 */ /* 0x0007e80000100a00 */
        /* <DEDUP_REMOVED lines=25> */
[----:B------:R-:W4:Y:S01]  /*279a0*/  LDL.LU R168, [R1+0x2a0] ;  /* 0x0002a00001a87983 */ /* 0x000f220000300800 */
[----:B--2---:R-:W-:-:S03]  /*279b0*/  IMAD.MOV.U32 R169, RZ, RZ, R117 ;  /* 0x000000ffffa97224 */ /* 0x004fc600078e0075 */
[----:B------:R-:W2:Y:S01]  /*279c0*/  LDL.LU R117, [R1+0x1a2c] ;  /* 0x001a2c0001757983 */ /* 0x000ea20000300800 */
[----:B------:R-:W-:Y:S01]  /*279d0*/  MOV R200, R120 ;  /* 0x0000007800c87202 */ /* 0x000fe20000000f00 */
[----:B------:R-:W-:Y:S02]  /*279e0*/  IMAD.MOV.U32 R201, RZ, RZ, R121 ;  /* 0x000000ffffc97224 */ /* 0x000fe400078e0079 */
[----:B------:R-:W-:Y:S02]  /*279f0*/  IMAD.MOV.U32 R202, RZ, RZ, R113 ;  /* 0x000000ffffca7224 */ /* 0x000fe400078e0071 */
[----:B---3--:R-:W-:Y:S02]  /*27a00*/  IMAD.MOV.U32 R170, RZ, RZ, R116 ;  /* 0x000000ffffaa7224 */ /* 0x008fe400078e0074 */
[----:B------:R-:W2:Y:S04]  /*27a10*/  LDL.LU R116, [R1+0x1a28] ;  /* 0x001a280001747983 */ /* 0x000ea80000300800 */
[----:B------:R-:W3:Y:S04]  /*27a20*/  LDL.LU R171, [R1+0x2ac] ;  /* 0x0002ac0001ab7983 */ /* 0x000ee80000300800 */
[----:B------:R-:W2:Y:S04]  /*27a30*/  LDL.LU R152, [R1+0x5b0] ;  /* 0x0005b00001987983 */ /* 0x000ea80000300800 */
[----:B------:R-:W2:Y:S04]  /*27a40*/  LDL.LU R153, [R1+0x5b4] ;  /* 0x0005b40001997983 */ /* 0x000ea80000300800 */
[----:B------:R-:W2:Y:S04]  /*27a50*/  LDL.LU R154, [R1+0x5b8] ;  /* 0x0005b800019a7983 */ /* 0x000ea80000300800 */
[----:B------:R-:W2:Y:S04]  /*27a60*/  LDL.LU R155, [R1+0x5bc] ;  /* 0x0005bc00019b7983 */ /* 0x000ea80000300800 */
[----:B------:R-:W2:Y:S04]  /*27a70*/  LDL.LU R118, [R1+0x788] ;  /* 0x0007880001767983 */ /* 0x000ea80000300800 */
[----:B------:R-:W2:Y:S04]  /*27a80*/  LDL.LU R119, [R1+0x78c] ;  /* 0x00078c0001777983 */ /* 0x000ea80000300800 */
[----:B------:R-:W2:Y:S04]  /*27a90*/  LDL.LU R120, [R1+0x1a24] ;  /* 0x001a240001787983 */ /* 0x000ea80000300800 */
[----:B------:R-:W3:Y:S04]  /*27aa0*/  LDL.LU R121, [R1+0x1a20] ;  /* 0x001a200001797983 */ /* 0x000ee80000300800 */
[----:B------:R-:W4:Y:S04]  /*27ab0*/  LDL.LU R113, [R1+0x1a1c] ;  /* 0x001a1c0001717983 */ /* 0x000f280000300800 */
[----:B------:R-:W4:Y:S04]  /*27ac0*/  LDL.LU R112, [R1+0x1a18] ;  /* 0x001a180001707983 */ /* 0x000f280000300800 */
[----:B------:R-:W4:Y:S04]  /*27ad0*/  LDL.LU R28, [R1+0x190] ;  /* 0x00019000011c7983 */ /* 0x000f280000300800 */
[----:B------:R-:W4:Y:S01]  /*27ae0*/  LDL.LU R29, [R1+0x194] ;  /* 0x00019400011d7983 */ /* 0x000f220000300800 */
[----:B--2---:R-:W-:-:S03]  /*27af0*/  IMAD.MOV.U32 R30, RZ, RZ, R120 ;  /* 0x000000ffff1e7224 */ /* 0x004fc600078e0078 */
[----:B------:R-:W2:Y:S01]  /*27b00*/  LDL.LU R120, [R1+0x1a14] ;  /* 0x001a140001787983 */ /* 0x000ea20000300800 */
[----:B---3--:R-:W-:-:S03]  /*27b10*/  IMAD.MOV.U32 R31, RZ, RZ, R121 ;  /* 0x000000ffff1f7224 */ /* 0x008fc600078e0079 */
[----:B------:R-:W3:Y:S04]  /*27b20*/  LDL.LU R121, [R1+0x1a10] ;  /* 0x001a100001797983 */ /* 0x000ee80000300800 */
[----:B------:R-:W1:Y:S04]  /*27b30*/  LDL.LU R240, [R1+0x530] ;  /* 0x0005300001f07983 */ /* 0x000e680000300800 */
[----:B------:R-:W1:Y:S04]  /*27b40*/  LDL.LU R241, [R1+0x534] ;  /* 0x0005340001f17983 */ /* 0x000e680000300800 */
[----:B------:R-:W1:Y:S04]  /*27b50*/  LDL.LU R242, [R1+0x538] ;  /* 0x0005380001f27983 */ /* 0x000e680000300800 */
[----:B------:R-:W1:Y:S01]  /*27b60*/  LDL.LU R243, [R1+0x53c] ;  /* 0x00053c0001f37983 */ /* 0x000e620000300800 */
[----:B----4-:R-:W-:-:S03]  /*27b70*/  MOV R12, R112 ;  /* 0x00000070000c7202 */ /* 0x010fc60000000f00 */
[----:B------:R-:W4:Y:S01]  /*27b80*/  LDL.LU R100, [R1+0x720] ;  /* 0x0007200001647983 */ /* 0x000f220000300800 */
[----:B------:R-:W-:-:S03]  /*27b90*/  IMAD.MOV.U32 R13, RZ, RZ, R113 ;  /* 0x000000ffff0d7224 */ /* 0x000fc600078e0071 */
[----:B------:R-:W4:Y:S04]  /*27ba0*/  LDL.LU R101, [R1+0x724] ;  /* 0x0007240001657983 */ /* 0x000f280000300800 */
[----:B------:R-:W4:Y:S04]  /*27bb0*/  LDL.LU R102, [R1+0x728] ;  /* 0x0007280001667983 */ /* 0x000f280000300800 */
[----:B------:R-:W4:Y:S04]  /*27bc0*/  LDL.LU R103, [R1+0x72c] ;  /* 0x00072c0001677983 */ /* 0x000f280000300800 */
[----:B------:R-:W4:Y:S04]  /*27bd0*/  LDL.LU R112, [R1+0x1a0c] ;  /* 0x001a0c0001707983 */ /* 0x000f280000300800 */
[----:B------:R-:W4:Y:S04]  /*27be0*/  LDL.LU R113, [R1+0x1a08] ;  /* 0x001a080001717983 */ /* 0x000f280000300800 */
[----:B------:R-:W4:Y:S04]  /*27bf0*/  LDL.LU R14, [R1+0x148] ;  /* 0x00014800010e7983 */ /* 0x000f280000300800 */
[----:B------:R-:W4:Y:S01]  /*27c00*/  LDL.LU R15, [R1+0x14c] ;  /* 0x00014c00010f7983 */ /* 0x000f220000300800 */
[----:B--2---:R-:W-:Y:S01]  /*27c10*/  MOV R21, R120 ;  /* 0x0000007800157202 */ /* 0x004fe20000000f00 */
[----:B---3--:R-:W-:-:S02]  /*27c20*/  IMAD.MOV.U32 R20, RZ, RZ, R121 ;  /* 0x000000ffff147224 */ /* 0x008fc400078e0079 */
[----:B------:R-:W2:Y:S04]  /*27c30*/  LDL.LU R121, [R1+0x1a04] ;  /* 0x001a040001797983 */ /* 0x000ea80000300800 */
[----:B------:R-:W2:Y:S01]  /*27c40*/  LDL.LU R120, [R1+0x1a00] ;  /* 0x001a000001787983 */ /* 0x000ea20000300800 */
[----:B----4-:R-:W-:-:S03]  /*27c50*/  IMAD.MOV.U32 R22, RZ, RZ, R112 ;  /* 0x000000ffff167224 */ /* 0x010fc600078e0070 */
[----:B------:R-:W3:Y:S01]  /*27c60*/  LDL.LU R112, [R1+0x19fc] ;  /* 0x0019fc0001707983 */ /* 0x000ee20000300800 */
[----:B------:R-:W-:-:S03]  /*27c70*/  IMAD.MOV.U32 R23, RZ, RZ, R113 ;  /* 0x000000ffff177224 */ /* 0x000fc600078e0071 */
        /* <DEDUP_REMOVED lines=11> */
[----:B---3--:R-:W-:Y:S01]  /*27d30*/  IMAD.MOV.U32 R91, RZ, RZ, R112 ;  /* 0x000000ffff5b7224 */ /* 0x008fe200078e0070 */
[----:B----4-:R-:W-:-:S02]  /*27d40*/  MOV R90, R113 ;  /* 0x00000071005a7202 */ /* 0x010fc40000000f00 */
[----:B------:R-:W3:Y:S04]  /*27d50*/  LDL.LU R113, [R1+0x19f4] ;  /* 0x0019f40001717983 */ /* 0x000ee80000300800 */
[----:B------:R-:W3:Y:S04]  /*27d60*/  LDL.LU R112, [R1+0x19f0] ;  /* 0x0019f00001707983 */ /* 0x000ee80000300800 */
[----:B------:R-:W4:Y:S04]  /*27d70*/  LDL.LU R32, [R1+0x810] ;  /* 0x0008100001207983 */ /* 0x000f280000300800 */
[----:B------:R-:W4:Y:S04]  /*27d80*/  LDL.LU R33, [R1+0x814] ;  /* 0x0008140001217983 */ /* 0x000f280000300800 */
[----:B------:R-:W4:Y:S04]  /*27d90*/  LDL.LU R34, [R1+0x818] ;  /* 0x0008180001227983 */ /* 0x000f280000300800 */
[----:B------:R-:W4:Y:S04]  /*27da0*/  LDL.LU R35, [R1+0x81c] ;  /* 0x00081c0001237983 */ /* 0x000f280000300800 */
[----:B------:R-:W2:Y:S04]  /*27db0*/  LDL.LU R132, [R1+0x650] ;  /* 0x0006500001847983 */ /* 0x000ea80000300800 */
[----:B------:R-:W2:Y:S04]  /*27dc0*/  LDL.LU R133, [R1+0x654] ;  /* 0x0006540001857983 */ /* 0x000ea80000300800 */
[----:B------:R-:W2:Y:S04]  /*27dd0*/  LDL.LU R134, [R1+0x658] ;  /* 0x0006580001867983 */ /* 0x000ea80000300800 */
[----:B------:R-:W2:Y:S04]  /*27de0*/  LDL.LU R135, [R1+0x65c] ;  /* 0x00065c0001877983 */ /* 0x000ea80000300800 */
[----:B------:R-:W3:Y:S04]  /*27df0*/  LDL.LU R114, [R1+0x828] ;  /* 0x0008280001727983 */ /* 0x000ee80000300800 */
[----:B------:R-:W3:Y:S04]  /*27e00*/  LDL.LU R115, [R1+0x82c] ;  /* 0x00082c0001737983 */ /* 0x000ee80000300800 */
[----:B------:R-:W2:Y:S04]  /*27e10*/  LDL.LU R122, [R1+0x6c8] ;  /* 0x0006c800017a7983 */ /* 0x000ea80000300800 */
[----:B------:R-:W2:Y:S04]  /*27e20*/  LDL.LU R123, [R1+0x6cc] ;  /* 0x0006cc00017b7983 */ /* 0x000ea80000300800 */
[----:B------:R-:W2:Y:S04]  /*27e30*/  LDL.LU R232, [R1+0x19ec] ;  /* 0x0019ec0001e87983 */ /* 0x000ea80000300800 */
[----:B------:R-:W2:Y:S04]  /*27e40*/  LDL.LU R233, [R1+0x19e8] ;  /* 0x0019e80001e97983 */ /* 0x000ea80000300800 */
[----:B------:R-:W2:Y:S04]  /*27e50*/  LDL.LU R234, [R1+0x19e4] ;  /* 0x0019e40001ea7983 */ /* 0x000ea80000300800 */
[----:B------:R-:W2:Y:S04]  /*27e60*/  LDL.LU R235, [R1+0x19e0] ;  /* 0x0019e00001eb7983 */ /* 0x000ea80000300800 */
[----:B------:R-:W3:Y:S04]  /*27e70*/  LDL.LU R176, [R1+0x6f0] ;  /* 0x0006f00001b07983 */ /* 0x000ee80000300800 */
[----:B------:R-:W3:Y:S04]  /*27e80*/  LDL.LU R177, [R1+0x6f4] ;  /* 0x0006f40001b17983 */ /* 0x000ee80000300800 */
[----:B------:R-:W3:Y:S04]  /*27e90*/  LDL.LU R178, [R1+0x6f8] ;  /* 0x0006f80001b27983 */ /* 0x000ee80000300800 */
[----:B------:R-:W3:Y:S01]  /*27ea0*/  LDL.LU R179, [R1+0x6fc] ;  /* 0x0006fc0001b37983 */ /* 0x000ee20000300800 */
[-C--:B------:R-:W-:Y:S08]  /*27eb0*/  HMMA.1688.F32.TF32 R12, R236, R68.reuse, R12 ;  /* 0x00000044ec0c723c */ /* 0x080ff0000008100c */
[-C--:B------:R-:W-:Y:S08]  /*27ec0*/  HMMA.1688.F32.TF32 R92, R220, R68.reuse, R20 ;  /* 0x00000044dc5c723c */ /* 0x080ff00000081014 */
[-C--:B------:R-:W-:Y:S07]  /*27ed0*/  HMMA.1688.F32.TF32 R20, R8, R68.reuse, R216 ;  /* 0x000000440814723c */ /* 0x080fee00000810d8 */
[----:B------:R-:W-:Y:S04]  /*27ee0*/  STL.64 [R1+0xd0], R12 ;  /* 0x0000d00c01007387 */ /* 0x000fe80000100a00 */
[----:B------:R1:W-:Y:S02]  /*27ef0*/  STL.64 [R1+0xd8], R14 ;  /* 0x0000d80e01007387 */ /* 0x0003e40000100a00 */
[----:B-1----:R-:W-:Y:S08]  /*27f00*/  HMMA.1688.F32.TF32 R12, R16, R68, R96 ;  /* 0x00000044100c723c */ /* 0x002ff00000081060 */
[----:B------:R-:W-:Y:S08]  /*27f10*/  HMMA.1688.F32.TF32 R108, R220, R72, R240 ;  /* 0x00000048dc6c723c */ /* 0x000ff000000810f0 */
[----:B------:R-:W-:Y:S08]  /*27f20*/  HMMA.1688.F32.TF32 R128, R172, R80, R136 ;  /* 0x00000050ac80723c */ /* 0x000ff00000081088 */
[----:B--2---:R-:W-:Y:S11]  /*27f30*/  HMMA.1688.F32.TF32 R24, R4, R68, R232 ;  /* 0x000000440418723c */ /* 0x004ff600000810e8 */
[----:B------:R-:W-:Y:S11]  /*27f40*/  @!UPT UIADD3 URZ, URZ, URZ, URZ ;  /* 0x0000003f3f3ff290 */ /* 0x000ff6000fffe03f */
[----:B------:R-:W-:Y:S01]  /*27f50*/  @!UPT UIADD3 URZ, URZ, URZ, URZ ;  /* 0x0000003f3f3ff290 */ /* 0x000fe2000fffe03f */
[----:B------:R-:W-:Y:S04]  /*27f60*/  STL.64 [R1+0x220], R24 ;  /* 0x0002201801007387 */ /* 0x000fe80000100a00 */
[----:B------:R-:W-:Y:S04]  /*27f70*/  STL.64 [R1+0x228], R26 ;  /* 0x0002281a01007387 */ /* 0x000fe80000100a00 */
[----:B------:R-:W-:Y:S04]  /*27f80*/  STL.64 [R1+0x370], R20 ;  /* 0x0003701401007387 */ /* 0x000fe80000100a00 */
[----:B------:R-:W-:Y:S04]  /*27f90*/  STL.64 [R1+0x378], R22 ;  /* 0x0003781601007387 */ /* 0x000fe80000100a00 */
[----:B------:R-:W-:Y:S04]  /*27fa0*/  STL.64 [R1+0x480], R12 ;  /* 0x0004800c01007387 */ /* 0x000fe80000100a00 */
[----:B------:R1:W-:Y:S02]  /*27fb0*/  STL.64 [R1+0x488], R14 ;  /* 0x0004880e01007387 */ /* 0x0003e40000100a00 */
[-C--:B-1----:R-:W-:Y:S08]  /*27fc0*/  HMMA.1688.F32.TF32 R12, R236, R72.reuse, R28 ;  /* 0x00000048ec0c723c */ /* 0x082ff0000008101c */
[-C--:B------:R-:W-:Y:S08]  /*27fd0*/  HMMA.1688.F32.TF32 R24, R4, R72.reuse, R200 ;  /* 0x000000480418723c */ /* 0x080ff000000810c8 */
[-C--:B------:R-:W-:Y:S07]  /*27fe0*/  HMMA.1688.F32.TF32 R20, R8, R72.reuse, R224 ;  /* 0x000000480814723c */ /* 0x080fee00000810e0 */
[----:B------:R-:W-:Y:S04]  /*27ff0*/  STL.64 [R1+0x60], R12 ;  /* 0x0000600c01007387 */ /* 0x000fe80000100a00 */
[----:B------:R1:W-:Y:S02]  /*28000*/  STL.64 [R1+0x68], R14 ;  /* 0x0000680e01007387 */ /* 0x0003e40000100a00 */
[----:B-1----:R-:W-:Y:S02]  /*28010*/  HMMA.1688.F32.TF32 R12, R16, R72, R124 ;  /* 0x00000048100c723c */ /* 0x002fe4000008107c */
[----:B------:R-:W-:Y:S04]  /*28020*/  STL.64 [R1+0x1c0], R24 ;  /* 0x0001c01801007387 */ /* 0x000fe80000100a00 */
[----:B------:R-:W-:Y:S04]  /*28030*/  STL.64 [R1+0x1c8], R26 ;  /* 0x0001c81a01007387 */ /* 0x000fe80000100a00 */
[----:B------:R-:W-:Y:S04]  /*28040*/  STL.64 [R1+0x330], R20 ;  /* 0x0003301401007387 */ /* 0x000fe80000100a00 */
[----:B------:R-:W-:Y:S09]  /*28050*/  STL.64 [R1+0x338], R22 ;  /* 0x0003381601007387 */ /* 0x000ff20000100a00 */
        /* <DEDUP_REMOVED lines=20> */
[----:B------:R1:W-:Y:S04]  /*281a0*/  STL.64 [R1+0x150], R24 ;  /* 0x0001501801007387 */ /* 0x0003e80000100a00 */
[----:B------:R2:W-:Y:S02]  /*281b0*/  STL.64 [R1+0x158], R26 ;  /* 0x0001581a01007387 */ /* 0x0005e40000100a00 */
[----:B----4-:R-:W-:Y:S02]  /*281c0*/  HMMA.1688.F32.TF32 R96, R172, R72, R32 ;  /* 0x00000048ac60723c */ /* 0x010fe40000081020 */
[----:B------:R-:W4:Y:S04]  /*281d0*/  LDL.LU R32, [R1+0x5d0] ;  /* 0x0005d00001207983 */ /* 0x000f280000300800 */
[----:B------:R1:W-:Y:S04]  /*281e0*/  STL.64 [R1+0x290], R20 ;  /* 0x0002901401007387 */ /* 0x0003e80000100a00 */
[----:B------:R1:W-:Y:S01]  /*281f0*/  STL.64 [R1+0x298], R22 ;  /* 0x0002981601007387 */ /* 0x0003e20000100a00 */
[-C--:B------:R-:W-:Y:S08]  /*28200*/  HMMA.1688.F32.TF32 R140, R220, R80.reuse, R180 ;  /* 0x00000050dc8c723c */ /* 0x080ff000000810b4 */
[C---:B---3--:R-:W-:Y:S01]  /*28210*/  HMMA.1688.F32.TF32 R136, R204.reuse, R80, R176 ;  /* 0x00000050cc88723c */ /* 0x048fe200000810b0 */
[----:B------:R3:W-:Y:S04]  /*28220*/  STL.64 [R1+0x3a0], R12 ;  /* 0x0003a00c01007387 */ /* 0x0007e80000100a00 */
[----:B------:R1:W-:Y:S04]  /*28230*/  STL.64 [R1+0x3a8], R14 ;  /* 0x0003a80e01007387 */ /* 0x0003e80000100a00 */
[----:B------:R-:W4:Y:S04]  /*28240*/  LDL.LU R33, [R1+0x5d4] ;  /* 0x0005d40001217983 */ /* 0x000f280000300800 */
[----:B------:R-:W4:Y:S04]  /*28250*/  LDL.LU R34, [R1+0x5d8] ;  /* 0x0005d80001227983 */ /* 0x000f280000300800 */
[----:B------:R-:W4:Y:S04]  /*28260*/  LDL.LU R35, [R1+0x5dc] ;  /* 0x0005dc0001237983 */ /* 0x000f280000300800 */
        /* <DEDUP_REMOVED lines=59> */
[----:B------:R-:W-:Y:S03]  /*28620*/  HMMA.1688.F32.TF32 R104, R204, R72, R132 ;  /* 0x00000048cc68723c */ /* 0x000fe60000081084 */
        /* <DEDUP_REMOVED lines=22> */
[----:B---3--:R-:W3:Y:S04]  /*28790*/  LDL.LU R12, [R1+0x5e0] ;  /* 0x0005e000010c7983 */ /* 0x008ee80000300800 */
[----:B------:R-:W3:Y:S04]  /*287a0*/  LDL.LU R13, [R1+0x5e4] ;  /* 0x0005e400010d7983 */ /* 0x000ee80000300800 */
[----:B------:R-:W3:Y:S04]  /*287b0*/  LDL.LU R14, [R1+0x5e8] ;  /* 0x0005e800010e7983 */ /* 0x000ee80000300800 */
[----:B------:R-:W3:Y:S04]  /*287c0*/  LDL.LU R15, [R1+0x5ec] ;  /* 0x0005ec00010f7983 */ /* 0x000ee80000300800 */
[----:B------:R-:W3:Y:S04]  /*287d0*/  LDL.LU R28, [R1+0x520] ;  /* 0x00052000011c7983 */ /* 0x000ee80000300800 */
[----:B------:R-:W3:Y:S01]  /*287e0*/  LDL.LU R29, [R1+0x524] ;  /* 0x00052400011d7983 */ /* 0x000ee20000300800 */
[----:B------:R-:W-:Y:S01]  /*287f0*/  MOV R30, R145 ;  /* 0x00000091001e7202 */ /* 0x000fe20000000f00 */
[----:B------:R-:W-:-:S02]  /*28800*/  IMAD.MOV.U32 R31, RZ, RZ, R144 ;  /* 0x000000ffff1f7224 */ /* 0x000fc400078e0090 */
[----:B------:R-:W2:Y:S01]  /*28810*/  LDSM.16.M88.4 R144, [R159+0x86000] ;  /* 0x086000009f90783b */ /* 0x000ea20000000200 */
[C---:B------:R-:W-:Y:S03]  /*28820*/  HMMA.1688.F32.TF32 R124, R220.reuse, R76, R152 ;  /* 0x0000004cdc7c723c */ /* 0x040fe60000081098 */
[----:B------:R-:W1:Y:S04]  /*28830*/  LDSM.16.M88.4 R148, [R159+0x86800] ;  /* 0x086800009f94783b */ /* 0x000e680000000200 */
[----:B------:R-:W1:Y:S04]  /*28840*/  LDSM.16.M88.4 R152, [R159+0x87000] ;  /* 0x087000009f98783b */ /* 0x000e680000000200 */
[----:B------:R-:W1:Y:S01]  /*28850*/  LDSM.16.M88.4 R156, [R159+0x87800] ;  /* 0x087800009f9c783b */ /* 0x000e620000000200 */
[----:B--2---:R-:W-:Y:S08]  /*28860*/  HMMA.1688.F32.TF32 R208, R220, R144, R228 ;  /* 0x00000090dcd0723c */ /* 0x004ff000000810e4 */
[----:B-1----:R-:W-:Y:S08]  /*28870*/  HMMA.1688.F32.TF32 R228, R236, R148, R24 ;  /* 0x00000094ece4723c */ /* 0x002ff00000081018 */
[C---:B------:R-:W-:Y:S08]  /*28880*/  HMMA.1688.F32.TF32 R88, R204.reuse, R68, R88 ;  /* 0x00000044cc58723c */ /* 0x040ff00000081058 */
[C---:B------:R-:W-:Y:S08]  /*28890*/  HMMA.1688.F32.TF32 R120, R204.reuse, R76, R120 ;  /* 0x0000004ccc78723c */ /* 0x040ff00000081078 */
[----:B----4-:R-:W-:Y:S08]  /*288a0*/  HMMA.1688.F32.TF32 R196, R204, R148, R196 ;  /* 0x00000094ccc4723c */ /* 0x010ff000000810c4 */
[----:B------:R-:W-:Y:S08]  /*288b0*/  HMMA.1688.F32.TF32 R84, R188, R68, R84 ;  /* 0x00000044bc54723c */ /* 0x000ff00000081054 */
[----:B------:R-:W-:Y:S08]  /*288c0*/  HMMA.1688.F32.TF32 R192, R204, R144, R192 ;  /* 0x00000090ccc0723c */ /* 0x000ff000000810c0 */
[C---:B------:R-:W-:Y:S08]  /*288d0*/  HMMA.1688.F32.TF32 R100, R188.reuse, R72, R100 ;  /* 0x00000048bc64723c */ /* 0x040ff00000081064 */
[C---:B------:R-:W-:Y:S08]  /*288e0*/  HMMA.1688.F32.TF32 R116, R188.reuse, R76, R116 ;  /* 0x0000004cbc74723c */ /* 0x040ff00000081074 */
[C---:B------:R-:W-:Y:S08]  /*288f0*/  HMMA.1688.F32.TF32 R180, R188.reuse, R148, R180 ;  /* 0x00000094bcb4723c */ /* 0x040ff000000810b4 */
[----:B------:R-:W-:Y:S08]  /*28900*/  HMMA.1688.F32.TF32 R176, R188, R144, R176 ;  /* 0x00000090bcb0723c */ /* 0x000ff000000810b0 */
[C---:B------:R-:W-:Y:S08]  /*28910*/  HMMA.1688.F32.TF32 R244, R172.reuse, R68, R244 ;  /* 0x00000044acf4723c */ /* 0x040ff000000810f4 */
[C---:B------:R-:W-:Y:S08]  /*28920*/  HMMA.1688.F32.TF32 R112, R172.reuse, R76, R112 ;  /* 0x0000004cac70723c */ /* 0x040ff00000081070 */
[C---:B------:R-:W-:Y:S08]  /*28930*/  HMMA.1688.F32.TF32 R164, R172.reuse, R148, R164 ;  /* 0x00000094aca4723c */ /* 0x040ff000000810a4 */
[C---:B------:R-:W-:Y:S08]  /*28940*/  HMMA.1688.F32.TF32 R160, R172.reuse, R144, R160 ;  /* 0x00000090aca0723c */ /* 0x040ff000000810a0 */
[-C--:B------:R-:W-:Y:S08]  /*28950*/  HMMA.1688.F32.TF32 R168, R172, R152.reuse, R168 ;  /* 0x00000098aca8723c */ /* 0x080ff000000810a8 */
[C---:B------:R-:W-:Y:S08]  /*28960*/  HMMA.1688.F32.TF32 R184, R188.reuse, R152, R184 ;  /* 0x00000098bcb8723c */ /* 0x040ff000000810b8 */
[----:B------:R-:W-:Y:S08]  /*28970*/  HMMA.1688.F32.TF32 R188, R188, R156, R248 ;  /* 0x0000009cbcbc723c */ /* 0x000ff000000810f8 */
[----:B------:R-:W-:Y:S08]  /*28980*/  HMMA.1688.F32.TF32 R232, R236, R152, R20 ;  /* 0x00000098ece8723c */ /* 0x000ff00000081014 */
[C---:B------:R-:W-:Y:S08]  /*28990*/  HMMA.1688.F32.TF32 R20, R4.reuse, R148, R32 ;  /* 0x000000940414723c */ /* 0x040ff00000081020 */
[C---:B---3--:R-:W-:Y:S08]  /*289a0*/  HMMA.1688.F32.TF32 R24, R4.reuse, R144, R12 ;  /* 0x000000900418723c */ /* 0x048ff0000008100c */
[-C--:B------:R-:W-:Y:S11]  /*289b0*/  HMMA.1688.F32.TF32 R12, R4, R152.reuse, R28 ;  /* 0x00000098040c723c */ /* 0x080ff6000008101c */
[----:B------:R-:W-:Y:S04]  /*289c0*/  @!UPT UIADD3 URZ, URZ, URZ, URZ ;  /* 0x0000003f3f3ff290 */ /* 0x000fe8000fffe03f */
[----:B------:R-:W-:Y:S04]  /*289d0*/  STL.64 [R1+0xa0], R24 ;  /* 0x0000a01801007387 */ /* 0x000fe80000100a00 */
[----:B------:R-:W-:Y:S04]  /*289e0*/  STL.64 [R1+0xa8], R26 ;  /* 0x0000a81a01007387 */ /* 0x000fe80000100a00 */
[----:B------:R-:W2:Y:S04]  /*289f0*/  LDL.LU R32, [R1+0x120] ;  /* 0x0001200001207983 */ /* 0x000ea80000300800 */
[----:B------:R-:W-:Y:S04]  /*28a00*/  STL.64 [R1+0x90], R20 ;  /* 0x0000901401007387 */ /* 0x000fe80000100a00 */
[----:B------:R-:W-:Y:S04]  /*28a10*/  STL.64 [R1+0x98], R22 ;  /* 0x0000981601007387 */ /* 0x000fe80000100a00 */
[----:B------:R1:W-:Y:S04]  /*28a20*/  STL.64 [R1+0x80], R12 ;  /* 0x0000800c01007387 */ /* 0x0003e80000100a00 */
[----:B------:R3:W-:Y:S04]  /*28a30*/  STL.64 [R1+0x88], R14 ;  /* 0x0000880e01007387 */ /* 0x0007e80000100a00 */
[----:B------:R-:W2:Y:S04]  /*28a40*/  LDL.LU R33, [R1+0x124] ;  /* 0x0001240001217983 */ /* 0x000ea80000300800 */
[----:B------:R-:W2:Y:S01]  /*28a50*/  LDL.LU R34, [R1+0x128] ;  /* 0x0001280001227983 */ /* 0x000ea20000300800 */
[C---:B------:R-:W-:Y:S03]  /*28a60*/  HMMA.1688.F32.TF32 R200, R204.reuse, R152, R200 ;  /* 0x00000098ccc8723c */ /* 0x040fe600000810c8 */
[----:B------:R-:W2:Y:S04]  /*28a70*/  LDL.LU R35, [R1+0x12c] ;  /* 0x00012c0001237983 */ /* 0x000ea80000300800 */
[----:B-1----:R-:W4:Y:S01]  /*28a80*/  LDL.LU R12, [R1+0x2d0] ;  /* 0x0002d000010c7983 */ /* 0x002f220000300800 */
[-C--:B------:R-:W-:Y:S03]  /*28a90*/  HMMA.1688.F32.TF32 R204, R204, R156.reuse, R40 ;  /* 0x0000009ccccc723c */ /* 0x080fe60000081028 */
[----:B------:R-:W4:Y:S04]  /*28aa0*/  LDL.LU R13, [R1+0x2d4] ;  /* 0x0002d400010d7983 */ /* 0x000f280000300800 */
[----:B---3--:R-:W4:Y:S04]  /*28ab0*/  LDL.LU R14, [R1+0x2d8] ;  /* 0x0002d800010e7983 */ /* 0x008f280000300800 */
[----:B------:R-:W4:Y:S04]  /*28ac0*/  LDL.LU R15, [R1+0x2dc] ;  /* 0x0002dc00010f7983 */ /* 0x000f280000300800 */
[----:B------:R-:W3:Y:S04]  /*28ad0*/  LDL.LU R40, [R1+0x460] ;  /* 0x0004600001287983 */ /* 0x000ee80000300800 */
[----:B------:R-:W3:Y:S04]  /*28ae0*/  LDL.LU R41, [R1+0x464] ;  /* 0x0004640001297983 */ /* 0x000ee80000300800 */
[----:B------:R-:W3:Y:S04]  /*28af0*/  LDL.LU R42, [R1+0x468] ;  /* 0x00046800012a7983 */ /* 0x000ee80000300800 */
[----:B------:R-:W3:Y:S04]  /*28b00*/  LDL.LU R43, [R1+0x46c] ;  /* 0x00046c00012b7983 */ /* 0x000ee80000300800 */
        /* <DEDUP_REMOVED lines=20> */
[----:B------:R-:W4:Y:S01]  /*28c50*/  LDL.LU R54, [R1+0x2f8] ;  /* 0x0002f80001367983 */ /* 0x000f220000300800 */
[C---:B------:R-:W-:Y:S03]  /*28c60*/  HMMA.1688.F32.TF32 R212, R220.reuse, R148, R212 ;  /* 0x00000094dcd4723c */ /* 0x040fe600000810d4 */
        /* <DEDUP_REMOVED lines=23> */
[----:B--2---:R-:W-:Y:S08]  /*28de0*/  HMMA.1688.F32.TF32 R248, R8, R152, R248 ;  /* 0x0000009808f8723c */ /* 0x004ff000000810f8 */
[----:B---3--:R-:W-:Y:S01]  /*28df0*/  HMMA.1688.F32.TF32 R4, R4, R156, R64 ;  /* 0x0000009c0404723c */ /* 0x008fe20000081040 */
[----:B------:R-:W2:Y:S04]  /*28e00*/  LDL.LU.64 R66, [R1+0x19d8] ;  /* 0x0019d80001427983 */ /* 0x000ea80000300a00 */
[----:B------:R-:W2:Y:S03]  /*28e10*/  LDL.LU.64 R64, [R1+0x19d0] ;  /* 0x0019d00001407983 */ /* 0x000ea60000300a00 */
[C---:B----4-:R-:W-:Y:S08]  /*28e20*/  HMMA.1688.F32.TF32 R60, R8.reuse, R144, R60 ;  /* 0x00000090083c723c */ /* 0x050ff0000008103c */
[C---:B------:R-:W-:Y:S07]  /*28e30*/  HMMA.1688.F32.TF32 R56, R8.reuse, R148, R56 ;  /* 0x000000940838723c */ /* 0x040fee0000081038 */
[----:B------:R1:W-:Y:S04]  /*28e40*/  STL.64 [R1+0x70], R4 ;  /* 0x0000700401007387 */ /* 0x0003e80000100a00 */
[----:B------:R3:W-:Y:S04]  /*28e50*/  STL.64 [R1+0x78], R6 ;  /* 0x0000780601007387 */ /* 0x0007e80000100a00 */
[----:B-1----:R-:W4:Y:S04]  /*28e60*/  LDL.LU R4, [R1+0x260] ;  /* 0x0002600001047983 */ /* 0x002f280000300800 */
[----:B------:R-:W4:Y:S04]  /*28e70*/  LDL.LU R5, [R1+0x264] ;  /* 0x0002640001057983 */ /* 0x000f280000300800 */
[----:B---3--:R-:W4:Y:S04]  /*28e80*/  LDL.LU R6, [R1+0x268] ;  /* 0x0002680001067983 */ /* 0x008f280000300800 */
[----:B------:R-:W4:Y:S04]  /*28e90*/  LDL.LU R7, [R1+0x26c] ;  /* 0x00026c0001077983 */ /* 0x000f280000300800 */
[----:B------:R-:W-:Y:S04]  /*28ea0*/  STL.64 [R1+0x1b0], R60 ;  /* 0x0001b03c01007387 */ /* 0x000fe80000100a00 */
[----:B------:R1:W-:Y:S01]  /*28eb0*/  STL.64 [R1+0x1b8], R62 ;  /* 0x0001b83e01007387 */ /* 0x0003e20000100a00 */
[----:B------:R-:W-:Y:S03]  /*28ec0*/  HMMA.1688.F32.TF32 R8, R8, R156, R40 ;  /* 0x0000009c0808723c */ /* 0x000fe60000081028 */
[----:B-1----:R-:W3:Y:S04]  /*28ed0*/  LDL.LU.64 R62, [R1+0x19c8] ;  /* 0x0019c800013e7983 */ /* 0x002ee80000300a00 */
[----:B------:R-:W3:Y:S04]  /*28ee0*/  LDL.LU.64 R60, [R1+0x19c0] ;  /* 0x0019c000013c7983 */ /* 0x000ee80000300a00 */
        /* <DEDUP_REMOVED lines=8> */
[----:B------:R-:W2:Y:S01]  /*28f70*/  LDL.LU.64 R42, [R1+0x1998] ;  /* 0x00199800012a7983 */ /* 0x000ea20000300a00 */
[C---:B------:R-:W-:Y:S08]  /*28f80*/  HMMA.1688.F32.TF32 R52, R16.reuse, R144, R52 ;  /* 0x000000901034723c */ /* 0x040ff00000081034 */
[C---:B------:R-:W-:Y:S08]  /*28f90*/  HMMA.1688.F32.TF32 R20, R16.reuse, R148, R20 ;  /* 0x000000941014723c */ /* 0x040ff00000081014 */
[----:B------:R-:W-:Y:S01]  /*28fa0*/  HMMA.1688.F32.TF32 R12, R16, R152, R12 ;  /* 0x00000098100c723c */ /* 0x000fe2000008100c */
[----:B------:R1:W-:Y:S04]  /*28fb0*/  STL.64 [R1+0x180], R8 ;  /* 0x0001800801007387 */ /* 0x0003e80000100a00 */
[----:B------:R2:W-:Y:S01]  /*28fc0*/  STL.64 [R1+0x188], R10 ;  /* 0x0001880a01007387 */ /* 0x0005e20000100a00 */
[----:B-1----:R-:W-:-:S03]  /*28fd0*/  IMAD.MOV.U32 R8, RZ, RZ, R47 ;  /* 0x000000ffff087224 */ /* 0x002fc600078e002f */
[----:B------:R-:W3:Y:S01]  /*28fe0*/  LDL.LU R47, [R1+0x1990] ;  /* 0x00199000012f7983 */ /* 0x000ee20000300800 */
[----:B--2---:R-:W-:Y:S01]  /*28ff0*/  MOV R9, R42 ;  /* 0x0000002a00097202 */ /* 0x004fe20000000f00 */
[----:B------:R-:W-:Y:S02]  /*29000*/  IMAD.MOV.U32 R10, RZ, RZ, R43 ;  /* 0x000000ffff0a7224 */ /* 0x000fe400078e002b */
[----:B------:R-:W2:Y:S04]  /*29010*/  LDL.LU R42, [R1+0x198c] ;  /* 0x00198c00012a7983 */ /* 0x000ea80000300800 */
[----:B------:R-:W2:Y:S04]  /*29020*/  LDL.LU R43, [R1+0x1988] ;  /* 0x00198800012b7983 */ /* 0x000ea80000300800 */
[----:B------:R-:W-:Y:S04]  /*29030*/  STL.64 [R1+0x2f0], R52 ;  /* 0x0002f03401007387 */ /* 0x000fe80000100a00 */
[----:B------:R1:W-:Y:S04]  /*29040*/  STL.64 [R1+0x2f8], R54 ;  /* 0x0002f83601007387 */ /* 0x0003e80000100a00 */
[----:B-1----:R-:W2:Y:S04]  /*29050*/  LDL.LU.64 R54, [R1+0x1980] ;  /* 0x0019800001367983 */ /* 0x002ea80000300a00 */
[----:B------:R-:W2:Y:S04]  /*29060*/  LDL.LU.64 R52, [R1+0x1978] ;  /* 0x0019780001347983 */ /* 0x000ea80000300a00 */
[----:B------:R-:W-:Y:S04]  /*29070*/  STL.64 [R1+0x2e0], R20 ;  /* 0x0002e01401007387 */ /* 0x000fe80000100a00 */
[----:B------:R1:W-:Y:S04]  /*29080*/  STL.64 [R1+0x2e8], R22 ;  /* 0x0002e81601007387 */ /* 0x0003e80000100a00 */
[----:B-1----:R-:W2:Y:S04]  /*29090*/  LDL.LU.64 R22, [R1+0x1970] ;  /* 0x0019700001167983 */ /* 0x002ea80000300a00 */
[----:B------:R-:W3:Y:S04]  /*290a0*/  LDL.LU.64 R20, [R1+0x1968] ;  /* 0x0019680001147983 */ /* 0x000ee80000300a00 */
[----:B------:R-:W-:Y:S04]  /*290b0*/  STL.64 [R1+0x2d0], R12 ;  /* 0x0002d00c01007387 */ /* 0x000fe80000100a00 */
[----:B------:R1:W-:Y:S04]  /*290c0*/  STL.64 [R1+0x2d8], R14 ;  /* 0x0002d80e01007387 */ /* 0x0003e80000100a00 */
[----:B-1----:R-:W3:Y:S04]  /*290d0*/  LDL.LU.64 R14, [R1+0x1960] ;  /* 0x00196000010e7983 */ /* 0x002ee80000300a00 */
[----:B------:R-:W3:Y:S01]  /*290e0*/  LDL.LU.64 R12, [R1+0x1958] ;  /* 0x00195800010c7983 */ /* 0x000ee20000300a00 */
[-C--:B------:R-:W-:Y:S03]  /*290f0*/  HMMA.1688.F32.TF32 R236, R236, R156.reuse, R240 ;  /* 0x0000009cecec723c */ /* 0x080fe600000810f0 */
[----:B------:R-:W-:Y:S04]  /*29100*/  LDS R240, [R2+0xc000] ;  /* 0x00c0000002f07984 */ /* 0x000fe80000000800 */
[----:B------:R-:W-:Y:S04]  /*29110*/  LDS R242, [R2+0xe000] ;  /* 0x00e0000002f27984 */ /* 0x000fe80000000800 */
[----:B------:R-:W-:Y:S04]  /*29120*/  LDS R241, [R3+0xc000] ;  /* 0x00c0000003f17984 */ /* 0x000fe80000000800 */
[----:B------:R-:W2:Y:S01]  /*29130*/  LDS R243, [R3+0xe000] ;  /* 0x00e0000003f37984 */ /* 0x000ea20000000800 */
[----:B----4-:R-:W-:Y:S01]  /*29140*/  HMMA.1688.F32.TF32 R4, R16, R156, R4 ;  /* 0x0000009c1004723c */ /* 0x010fe20000081004 */
[----:B------:R-:W-:-:S06]  /*29150*/  IMAD.MOV.U32 R11, RZ, RZ, R252 ;  /* 0x000000ffff0b7224 */ /* 0x000fcc00078e00fc */
[----:B------:R-:W-:Y:S11]  /*29160*/  MOV R19, R0 ;  /* 0x0000000000137202 */ /* 0x000ff60000000f00 */
[----:B------:R-:W-:Y:S05]  /*29170*/  @!UPT UIADD3 URZ, URZ, URZ, URZ ;  /* 0x0000003f3f3ff290 */ /* 0x000fea000fffe03f */
[----:B------:R-:W-:Y:S04]  /*29180*/  STL.64 [R1+0x2a0], R4 ;  /* 0x0002a00401007387 */ /* 0x000fe80000100a00 */
[----:B------:R-:W-:Y:S04]  /*29190*/  STL.64 [R1+0x2a8], R6 ;  /* 0x0002a80601007387 */ /* 0x000fe80000100a00 */
[----:B------:R-:W-:Y:S04]  /*291a0*/  LDS R4, [R2+0xc100] ;  /* 0x00c1000002047984 */ /* 0x000fe80000000800 */
[----:B------:R-:W-:Y:S04]  /*291b0*/  LDS R6, [R2+0xe100] ;  /* 0x00e1000002067984 */ /* 0x000fe80000000800 */
[----:B------:R-:W-:Y:S04]  /*291c0*/  LDS R5, [R3+0xc100] ;  /* 0x00c1000003057984 */ /* 0x000fe80000000800 */
[----:B------:R-:W1:Y:S01]  /*291d0*/  LDS R7, [R3+0xe100] ;  /* 0x00e1000003077984 */ /* 0x000e620000000800 */
[C---:B--2---:R-:W-:Y:S08]  /*291e0*/  HMMA.1688.F32.TF32 R24, R240.reuse, R22, R24 ;  /* 0x00000016f018723c */ /* 0x044ff00000081018 */
[----:B---3--:R-:W-:Y:S01]  /*291f0*/  HMMA.1688.F32.TF32 R48, R240, R14, R48 ;  /* 0x0000000ef030723c */ /* 0x008fe20000081030 */
[----:B------:R-:W-:Y:S01]  /*29200*/  MOV R16, R20 ;  /* 0x0000001400107202 */ /* 0x000fe20000000f00 */
[----:B------:R-:W-:-:S02]  /*29210*/  IMAD.MOV.U32 R18, RZ, RZ, R12 ;  /* 0x000000ffff127224 */ /* 0x000fc400078e000c */
[----:B------:R-:W-:Y:S11]  /*29220*/  IMAD.MOV.U32 R17, RZ, RZ, R13 ;  /* 0x000000ffff117224 */ /* 0x000ff600078e000d */
[----:B------:R-:W-:Y:S01]  /*29230*/  @!UPT UIADD3 URZ, URZ, URZ, URZ ;  /* 0x0000003f3f3ff290 */ /* 0x000fe2000fffe03f */
[----:B------:R-:W-:-:S08]  /*29240*/  IMAD.MOV.U32 R252, RZ, RZ, R27 ;  /* 0x000000fffffc7224 */ /* 0x000fd000078e001b */
[----:B------:R-:W-:Y:S01]  /*29250*/  MOV R12, R50 ;  /* 0x00000032000c7202 */ /* 0x000fe20000000f00 */
[----:B------:R-:W-:Y:S02]  /*29260*/  IMAD.MOV.U32 R0, RZ, RZ, R51 ;  /* 0x000000ffff007224 */ /* 0x000fe400078e0033 */
[----:B------:R-:W-:Y:S01]  /*29270*/  IMAD.MOV.U32 R20, RZ, RZ, R48 ;  /* 0x000000ffff147224 */ /* 0x000fe200078e0030 */
[----:B------:R-:W1:Y:S01]  /*29280*/  LDL.LU.64 R50, [R1+0x1950] ;  /* 0x0019500001327983 */ /* 0x000e620000300a00 */
[----:B------:R-:W-:-:S03]  /*29290*/  IMAD.MOV.U32 R13, RZ, RZ, R49 ;  /* 0x000000ffff0d7224 */ /* 0x000fc600078e0031 */
[----:B------:R-:W1:Y:S04]  /*292a0*/  LDL.LU.64 R48, [R1+0x1948] ;  /* 0x0019480001307983 */ /* 0x000e680000300a00 */
[----:B------:R-:W-:Y:S04]  /*292b0*/  STL.64 [R1+0x400], R24 ;  /* 0x0004001801007387 */ /* 0x000fe80000100a00 */
[----:B------:R2:W-:Y:S04]  /*292c0*/  STL [R1+0x408], R26 ;  /* 0x0004081a01007387 */ /* 0x0005e80000100800 */
[----:B--2---:R-:W2:Y:S04]  /*292d0*/  LDL.LU.64 R26, [R1+0x1940] ;  /* 0x00194000011a7983 */ /* 0x004ea80000300a00 */
[----:B------:R-:W3:Y:S01]  /*292e0*/  LDL.LU.64 R24, [R1+0x1938] ;  /* 0x0019380001187983 */ /* 0x000ee20000300a00 */
[C---:B--2---:R-:W-:Y:S11]  /*292f0*/  HMMA.1688.F32.TF32 R28, R240.reuse, R26, R28 ;  /* 0x0000001af01c723c */ /* 0x044ff6000008101c */
[----:B------:R-:W-:Y:S11]  /*29300*/  @!UPT UIADD3 URZ, URZ, URZ, URZ ;  /* 0x0000003f3f3ff290 */ /* 0x000ff6000fffe03f */
[----:B------:R-:W-:Y:S01]  /*29310*/  @!UPT UIADD3 URZ, URZ, URZ, URZ ;  /* 0x0000003f3f3ff290 */ /* 0x000fe2000fffe03f */
[----:B------:R-:W-:Y:S04]  /*29320*/  STL.64 [R1+0x460], R28 ;  /* 0x0004601c01007387 */ /* 0x000fe80000100a00 */
[----:B------:R2:W-:Y:S04]  /*29330*/  STL.64 [R1+0x468], R30 ;  /* 0x0004681e01007387 */ /* 0x0005e80000100a00 */
[----:B--2---:R-:W2:Y:S02]  /*29340*/  LDL.LU.64 R30, [R1+0x1930] ;  /* 0x00193000011e7983 */ /* 0x004ea40000300a00 */
        /* <DEDUP_REMOVED lines=11> */
[----:B--2---:R-:W2:Y:S01]  /*29400*/  LDL.LU.64 R38, [R1+0x1920] ;  /* 0x0019200001267983 */ /* 0x004ea20000300a00 */
[C---:B------:R-:W-:Y:S08]  /*29410*/  HMMA.1688.F32.TF32 R8, R240.reuse, R42, R8 ;  /* 0x0000002af008723c */ /* 0x040ff00000081008 */
[C---:B--2---:R-:W-:Y:S11]  /*29420*/  HMMA.1688.F32.TF32 R16, R240.reuse, R38, R16 ;  /* 0x00000026f010723c */ /* 0x044ff60000081010 */
[----:B------:R-:W-:Y:S11]  /*29430*/  @!UPT UIADD3 URZ, URZ, URZ, URZ ;  /* 0x0000003f3f3ff290 */ /* 0x000ff6000fffe03f */
[----:B------:R-:W-:Y:S02]  /*29440*/  @!UPT UIADD3 URZ, URZ, URZ, URZ ;  /* 0x0000003f3f3ff290 */ /* 0x000fe4000fffe03f */
[----:B------:R-:W-:Y:S01]  /*29450*/  MOV R28, R19 ;  /* 0x00000013001c7202 */ /* 0x000fe20000000f00 */
[----:B------:R-:W-:Y:S01]  /*29460*/  IMAD.MOV.U32 R29, RZ, RZ, R18 ;  /* 0x000000ffff1d7224 */ /* 0x000fe200078e0012 */
[----:B------:R-:W-:Y:S01]  /*29470*/  MOV R33, R16 ;  /* 0x0000001000217202 */ /* 0x000fe20000000f00 */
[----:B------:R-:W-:Y:S02]  /*29480*/  IMAD.MOV.U32 R32, RZ, RZ, R17 ;  /* 0x000000ffff207224 */ /* 0x000fe400078e0011 */
[----:B------:R-:W-:Y:S01]  /*29490*/  STL [R1+0x1880], R28 ;  /* 0x0018801c01007387 */ /* 0x000fe20000100800 */
[C---:B------:R-:W-:Y:S03]  /*294a0*/  HMMA.1688.F32.TF32 R16, R240.reuse, R46, R248 ;  /* 0x0000002ef010723c */ /* 0x040fe600000810f8 */
[----:B------:R-:W-:Y:S04]  /*294b0*/  STL [R1+0x187c], R29 ;  /* 0x00187c1d01007387 */ /* 0x000fe80000100800 */
[----:B------:R-:W-:Y:S04]  /*294c0*/  STL [R1+0x1878], R32 ;  /* 0x0018782001007387 */ /* 0x000fe80000100800 */
[----:B------:R-:W-:Y:S04]  /*294d0*/  STL [R1+0x1874], R33 ;  /* 0x0018742101007387 */ /* 0x000fe80000100800 */
[----:B------:R-:W-:Y:S04]  /*294e0*/  STL.64 [R1+0x680], R8 ;  /* 0x0006800801007387 */ /* 0x000fe80000100a00 */
[----:B------:R2:W-:Y:S02]  /*294f0*/  STL.64 [R1+0x688], R10 ;  /* 0x0006880a01007387 */ /* 0x0005e40000100a00 */
[C---:B--2---:R-:W-:Y:S02]  /*29500*/  HMMA.1688.F32.TF32 R8, R240.reuse, R70, R244 ;  /* 0x00000046f008723c */ /* 0x044fe400000810f4 */
[----:B------:R-:W-:Y:S04]  /*29510*/  STL.64 [R1+0x720], R16 ;  /* 0x0007201001007387 */ /* 0x000fe80000100a00 */
[----:B------:R2:W-:Y:S02]  /*29520*/  STL.64 [R1+0x728], R18 ;  /* 0x0007281201007387 */ /* 0x0005e40000100a00 */
[C---:B--2---:R-:W-:Y:S11]  /*29530*/  HMMA.1688.F32.TF32 R16, R240.reuse, R74, R96 ;  /* 0x0000004af010723c */ /* 0x044ff60000081060 */
[----:B------:R-:W-:Y:S04]  /*29540*/  @!UPT UIADD3 URZ, URZ, URZ, URZ ;  /* 0x0000003f3f3ff290 */ /* 0x000fe8000fffe03f */
[----:B------:R2:W-:Y:S01]  /*29550*/  STL.64 [R1+0x768], R10 ;  /* 0x0007680a01007387 */ /* 0x0005e20000100a00 */
[----:B------:R-:W-:Y:S02]  /*29560*/  IMAD.MOV.U32 R72, RZ, RZ, R8 ;  /* 0x000000ffff487224 */ /* 0x000fe400078e0008 */
[----:B------:R-:W-:Y:S02]  /*29570*/  IMAD.MOV.U32 R73, RZ, RZ, R9 ;  /* 0x000000ffff497224 */ /* 0x000fe400078e0009 */
[C---:B--2---:R-:W-:Y:S03]  /*29580*/  HMMA.1688.F32.TF32 R8, R240.reuse, R78, R112 ;  /* 0x0000004ef008723c */ /* 0x044fe60000081070 */
[----:B------:R-:W-:Y:S04]  /*29590*/  STL [R1+0x1868], R73 ;  /* 0x0018684901007387 */ /* 0x000fe80000100800 */
[----:B------:R-:W-:Y:S04]  /*295a0*/  STL [R1+0x1864], R72 ;  /* 0x0018644801007387 */ /* 0x000fe80000100800 */
[----:B------:R-:W2:Y:S04]  /*295b0*/  LDL.LU R248, [R1+0xe0] ;  /* 0x0000e00001f87983 */ /* 0x000ea80000300800 */
[----:B------:R-:W-:Y:S04]  /*295c0*/  STL.64 [R1+0x7e0], R16 ;  /* 0x0007e01001007387 */ /* 0x000fe80000100a00 */
[----:B------:R-:W-:Y:S04]  /*295d0*/  STL.64 [R1+0x7e8], R18 ;  /* 0x0007e81201007387 */ /* 0x000fe80000100a00 */
[----:B------:R-:W-:Y:S04]  /*295e0*/  STL.64 [R1+0x870], R8 ;  /* 0x0008700801007387 */ /* 0x000fe80000100a00 */
[----:B------:R4:W-:Y:S04]  /*295f0*/  STL.64 [R1+0x878], R10 ;  /* 0x0008780a01007387 */ /* 0x0009e80000100a00 */
[----:B------:R-:W2:Y:S04]  /*29600*/  LDL.LU R249, [R1+0xe4] ;  /* 0x0000e40001f97983 */ /* 0x000ea80000300800 */
[----:B------:R-:W2:Y:S01]  /*29610*/  LDL.LU R250, [R1+0xe8] ;  /* 0x0000e80001fa7983 */ /* 0x000ea20000300800 */
[C---:B----4-:R-:W-:Y:S03]  /*29620*/  HMMA.1688.F32.TF32 R8, R240.reuse, R82, R128 ;  /* 0x00000052f008723c */ /* 0x050fe60000081080 */
[----:B------:R-:W2:Y:S04]  /*29630*/  LDL.LU R251, [R1+0xec] ;  /* 0x0000ec0001fb7983 */ /* 0x000ea80000300800 */
        /* <DEDUP_REMOVED lines=14> */
[----:B------:R-:W-:Y:S04]  /*29720*/  STL.64 [R1+0x8f0], R8 ;  /* 0x0008f00801007387 */ /* 0x000fe80000100a00 */
[----:B------:R1:W-:Y:S04]  /*29730*/  STL.64 [R1+0x8f8], R10 ;  /* 0x0008f80a01007387 */ /* 0x0003e80000100a00 */
[----:B------:R-:W4:Y:S04]  /*29740*/  LDL.LU R129, [R1+0x344] ;  /* 0x0003440001817983 */ /* 0x000f280000300800 */
[----:B------:R-:W4:Y:S04]  /*29750*/  LDL.LU R130, [R1+0x348] ;  /* 0x0003480001827983 */ /* 0x000f280000300800 */
[----:B------:R-:W4:Y:S01]  /*29760*/  LDL.LU R131, [R1+0x34c] ;  /* 0x00034c0001837983 */ /* 0x000f220000300800 */
[C---:B-1----:R-:W-:Y:S11]  /*29770*/  HMMA.1688.F32.TF32 R8, R240.reuse, R146, R160 ;  /* 0x00000092f008723c */ /* 0x042ff600000810a0 */
[----:B------:R-:W-:Y:S11]  /*29780*/  @!UPT UIADD3 URZ, URZ, URZ, URZ ;  /* 0x0000003f3f3ff290 */ /* 0x000ff6000fffe03f */
[----:B------:R-:W-:Y:S01]  /*29790*/  @!UPT UIADD3 URZ, URZ, URZ, URZ ;  /* 0x0000003f3f3ff290 */ /* 0x000fe2000fffe03f */
[----:B------:R1:W-:Y:S01]  /*297a0*/  STL.64 [R1+0x8e8], R10 ;  /* 0x0008e80a01007387 */ /* 0x0003e20000100a00 */
[----:B------:R-:W-:Y:S01]  /*297b0*/  MOV R144, R8 ;  /* 0x0000000800907202 */ /* 0x000fe20000000f00 */
[----:B------:R-:W-:Y:S02]  /*297c0*/  IMAD.MOV.U32 R145, RZ, RZ, R9 ;  /* 0x000000ffff917224 */ /* 0x000fe400078e0009 */
[C---:B-1----:R-:W-:Y:S03]  /*297d0*/  HMMA.1688.F32.TF32 R8, R240.reuse, R150, R164 ;  /* 0x00000096f008723c */ /* 0x042fe600000810a4 */
[----:B------:R-:W-:Y:S04]  /*297e0*/  STL [R1+0x1810], R145 ;  /* 0x0018109101007387 */ /* 0x000fe80000100800 */
[----:B------:R-:W-:Y:S01]  /*297f0*/  STL [R1+0x180c], R144 ;  /* 0x00180c9001007387 */ /* 0x000fe20000100800 */
[C---:B------:R-:W-:Y:S01]  /*29800*/  HMMA.1688.F32.TF32 R160, R240.reuse, R158, R172 ;  /* 0x0000009ef0a0723c */ /* 0x040fe200000810ac */
[----:B---3--:R-:W-:Y:S11]  /*29810*/  MOV R17, R25 ;  /* 0x0000001900117202 */ /* 0x008ff60000000f00 */
[----:B------:R-:W-:Y:S03]  /*29820*/  @!UPT UIADD3 URZ, URZ, URZ, URZ ;  /* 0x0000003f3f3ff290 */ /* 0x000fe6000fffe03f */
[----:B------:R1:W-:Y:S01]  /*29830*/  STL.64 [R1+0x8d8], R10 ;  /* 0x0008d80a01007387 */ /* 0x0003e20000100a00 */
[----:B------:R-:W-:Y:S01]  /*29840*/  IMAD.MOV.U32 R148, RZ, RZ, R8 ;  /* 0x000000ffff947224 */ /* 0x000fe200078e0008 */
[----:B------:R-:W-:Y:S02]  /*29850*/  MOV R149, R9 ;  /* 0x0000000900957202 */ /* 0x000fe40000000f00 */
[----:B-1----:R-:W-:Y:S01]  /*29860*/  HMMA.1688.F32.TF32 R8, R240, R154, R168 ;  /* 0x0000009af008723c */ /* 0x002fe200000810a8 */
[----:B------:R-:W-:Y:S02]  /*29870*/  IMAD.MOV.U32 R18, RZ, RZ, R24 ;  /* 0x000000ffff127224 */ /* 0x000fe400078e0018 */
[----:B------:R-:W-:Y:S01]  /*29880*/  IMAD.MOV.U32 R19, RZ, RZ, R21 ;  /* 0x000000ffff137224 */ /* 0x000fe200078e0015 */
[----:B------:R-:W-:Y:S04]  /*29890*/  STL [R1+0x1808], R149 ;  /* 0x0018089501007387 */ /* 0x000fe80000100800 */
[----:B------:R-:W-:Y:S11]  /*298a0*/  STL [R1+0x1804], R148 ;  /* 0x0018049401007387 */ /* 0x000ff60000100800 */
[----:B------:R-:W-:Y:S05]  /*298b0*/  @!UPT UIADD3 URZ, URZ, URZ, URZ ;  /* 0x0000003f3f3ff290 */ /* 0x000fea000fffe03f */
[----:B------:R-:W-:Y:S02]  /*298c0*/  IMAD.MOV.U32 R153, RZ, RZ, R9 ;  /* 0x000000ffff997224 */ /* 0x000fe400078e0009 */
[----:B------:R-:W-:Y:S01]  /*298d0*/  IMAD.MOV.U32 R152, RZ, RZ, R8 ;  /* 0x000000ffff987224 */ /* 0x000fe200078e0008 */
[----:B------:R-:W-:Y:S04]  /*298e0*/  STL.64 [R1+0x8c8], R10 ;  /* 0x0008c80a01007387 */ /* 0x000fe80000100a00 */
[----:B------:R-:W-:Y:S04]  /*298f0*/  STL [R1+0x17b0], R153 ;  /* 0x0017b09901007387 */ /* 0x000fe80000100800 */
[----:B------:R-:W-:Y:S04]  /*29900*/  STL [R1+0x17ac], R152 ;  /* 0x0017ac9801007387 */ /* 0x000fe80000100800 */
[----:B------:R-:W-:Y:S04]  /*29910*/  STL.64 [R1+0x8b0], R160 ;  /* 0x0008b0a001007387 */ /* 0x000fe80000100a00 */
[----:B------:R1:W-:Y:S01]  /*29920*/  STL.64 [R1+0x8b8], R162 ;  /* 0x0008b8a201007387 */ /* 0x0003e20000100a00 */
[C---:B------:R-:W-:Y:S03]  /*29930*/  HMMA.1688.F32.TF32 R48, R4.reuse, R42, R48 ;  /* 0x0000002a0430723c */ /* 0x040fe60000081030 */
[----:B------:R-:W-:Y:S04]  /*29940*/  LDS R8, [R2+0xc200] ;  /* 0x00c2000002087984 */ /* 0x000fe80000000800 */
[----:B------:R-:W-:Y:S04]  /*29950*/  LDS R10, [R2+0xe200] ;  /* 0x00e20000020a7984 */ /* 0x000fe80000000800 */
[----:B------:R-:W-:Y:S04]  /*29960*/  LDS R9, [R3+0xc200] ;  /* 0x00c2000003097984 */ /* 0x000fe80000000800 */
[----:B------:R-:W3:Y:S01]  /*29970*/  LDS R11, [R3+0xe200] ;  /* 0x00e20000030b7984 */ /* 0x000ee20000000800 */
[C---:B--2---:R-:W-:Y:S08]  /*29980*/  HMMA.1688.F32.TF32 R16, R4.reuse, R38, R16 ;  /* 0x000000260410723c */ /* 0x044ff00000081010 */
[C---:B----4-:R-:W-:Y:S08]  /*29990*/  HMMA.1688.F32.TF32 R128, R4.reuse, R14, R128 ;  /* 0x0000000e0480723c */ /* 0x050ff00000081080 */
[C---:B-1----:R-:W-:Y:S08]  /*299a0*/  HMMA.1688.F32.TF32 R160, R4.reuse, R22, R112 ;  /* 0x0000001604a0723c */ /* 0x042ff00000081070 */
[----:B------:R-:W-:Y:S01]  /*299b0*/  IMAD.MOV.U32 R41, RZ, RZ, R16 ;  /* 0x000000ffff297224 */ /* 0x000fe200078e0010 */
[----:B------:R-:W-:Y:S07]  /*299c0*/  HMMA.1688.F32.TF32 R112, R4, R30, R244 ;  /* 0x0000001e0470723c */ /* 0x000fee00000810f4 */
[----:B------:R-:W-:Y:S01]  /*299d0*/  MOV R156, R128 ;  /* 0x00000080009c7202 */ /* 0x000fe20000000f00 */
[----:B------:R-:W-:Y:S01]  /*299e0*/  IMAD.MOV.U32 R25, RZ, RZ, R129 ;  /* 0x000000ffff197224 */ /* 0x000fe200078e0081 */
[----:B------:R-:W-:Y:S01]  /*299f0*/  MOV R21, R131 ;  /* 0x0000008300157202 */ /* 0x000fe20000000f00 */
[----:B------:R-:W-:-:S02]  /*29a00*/  IMAD.MOV.U32 R24, RZ, RZ, R130 ;  /* 0x000000ffff187224 */ /* 0x000fc400078e0082 */
[----:B------:R-:W-:Y:S01]  /*29a10*/  HMMA.1688.F32.TF32 R128, R4, R26, R96 ;  /* 0x0000001a0480723c */ /* 0x000fe20000081060 */
[----:B------:R-:W-:Y:S01]  /*29a20*/  IMAD.MOV.U32 R40, RZ, RZ, R17 ;  /* 0x000000ffff287224 */ /* 0x000fe200078e0011 */
[----:B------:R-:W-:Y:S01]  /*29a30*/  MOV R37, R18 ;  /* 0x0000001200257202 */ /* 0x000fe20000000f00 */
[----:B------:R-:W-:-:S05]  /*29a40*/  IMAD.MOV.U32 R36, RZ, RZ, R19 ;  /* 0x000000ffff247224 */ /* 0x000fca00078e0013 */
        /* <DEDUP_REMOVED lines=10> */
[----:B------:R-:W-:Y:S04]  /*29af0*/  STL [R1+0x1890], R36 ;  /* 0x0018902401007387 */ /* 0x000fe80000100800 */
[----:B------:R-:W-:Y:S04]  /*29b00*/  STL [R1+0x188c], R37 ;  /* 0x00188c2501007387 */ /* 0x000fe80000100800 */
[----:B------:R-:W-:Y:S04]  /*29b10*/  STL [R1+0x1888], R40 ;  /* 0x0018882801007387 */ /* 0x000fe80000100800 */
[----:B------:R-:W-:Y:S01]  /*29b20*/  STL [R1+0x1884], R41 ;  /* 0x0018842901007387 */ /* 0x000fe20000100800 */
[----:B------:R-:W-:-:S03]  /*29b30*/  IMAD.MOV.U32 R73, RZ, RZ, R19 ;  /* 0x000000ffff497224 */ /* 0x000fc600078e0013 */
[----:B------:R-:W-:Y:S04]  /*29b40*/  STL.64 [R1+0x600], R16 ;  /* 0x0006001001007387 */ /* 0x000fe80000100a00 */
[----:B------:R-:W-:Y:S04]  /*29b50*/  STL.64 [R1+0x520], R48 ;  /* 0x0005203001007387 */ /* 0x000fe80000100a00 */
[----:B------:R-:W-:Y:S04]  /*29b60*/  STL.64 [R1+0x528], R50 ;  /* 0x0005283201007387 */ /* 0x000fe80000100a00 */
[----:B------:R1:W-:Y:S02]  /*29b70*/  STL [R1+0x608], R18 ;  /* 0x0006081201007387 */ /* 0x0003e40000100800 */
[----:B-1----:R-:W-:Y:S02]  /*29b80*/  HMMA.1688.F32.TF32 R16, R4, R70, R84 ;  /* 0x000000460410723c */ /* 0x002fe40000081054 */
[----:B------:R-:W-:Y:S11]  /*29b90*/  STL [R1+0x186c], R73 ;  /* 0x00186c4901007387 */ /* 0x000ff60000100800 */
[----:B------:R-:W-:Y:S10]  /*29ba0*/  @!UPT UIADD3 URZ, URZ, URZ, URZ ;  /* 0x0000003f3f3ff290 */ /* 0x000ff4000fffe03f */
        /* <DEDUP_REMOVED lines=17> */
[----:B------:R-:W4:Y:S04]  /*29cc0*/  LDL.LU R244, [R1+0x1f0] ;  /* 0x0001f00001f47983 */ /* 0x000f280000300800 */
[----:B------:R-:W4:Y:S04]  /*29cd0*/  LDL.LU R245, [R1+0x1f4] ;  /* 0x0001f40001f57983 */ /* 0x000f280000300800 */
[----:B------:R-:W4:Y:S04]  /*29ce0*/  LDL.LU R246, [R1+0x1f8] ;  /* 0x0001f80001f67983 */ /* 0x000f280000300800 */
[----:B------:R-:W4:Y:S01]  /*29cf0*/  LDL.LU R247, [R1+0x1fc] ;  /* 0x0001fc0001f77983 */ /* 0x000f220000300800 */
[----:B------:R-:W-:Y:S01]  /*29d00*/  MOV R76, R16 ;  /* 0x00000010004c7202 */ /* 0x000fe20000000f00 */
[----:B------:R-:W-:-:S02]  /*29d10*/  IMAD.MOV.U32 R77, RZ, RZ, R17 ;  /* 0x000000ffff4d7224 */ /* 0x000fc400078e0011 */
[----:B------:R-:W4:Y:S04]  /*29d20*/  LDL.LU R16, [R1+0x20] ;  /* 0x0000200001107983 */ /* 0x000f280000300800 */
[----:B------:R-:W4:Y:S04]  /*29d30*/  LDL.LU R17, [R1+0x24] ;  /* 0x0000240001117983 */ /* 0x000f280000300800 */
[----:B-1----:R-:W4:Y:S04]  /*29d40*/  LDL.LU R18, [R1+0x28] ;  /* 0x0000280001127983 */ /* 0x002f280000300800 */
[----:B------:R-:W4:Y:S01]  /*29d50*/  LDL.LU R19, [R1+0x2c] ;  /* 0x00002c0001137983 */ /* 0x000f220000300800 */
[C---:B------:R-:W-:Y:S08]  /*29d60*/  HMMA.1688.F32.TF32 R56, R4.reuse, R74, R100 ;  /* 0x0000004a0438723c */ /* 0x040ff00000081064 */
[C---:B------:R-:W-:Y:S01]  /*29d70*/  HMMA.1688.F32.TF32 R48, R4.reuse, R78, R116 ;  /* 0x0000004e0430723c */ /* 0x040fe20000081074 */
[----:B------:R-:W-:Y:S04]  /*29d80*/  STL [R1+0x1820], R77 ;  /* 0x0018204d01007387 */ /* 0x000fe80000100800 */
[----:B------:R-:W-:Y:S03]  /*29d90*/  STL [R1+0x181c], R76 ;  /* 0x00181c4c01007387 */ /* 0x000fe60000100800 */
[C---:B------:R-:W-:Y:S07]  /*29da0*/  HMMA.1688.F32.TF32 R84, R4.reuse, R82, R132 ;  /* 0x000000520454723c */ /* 0x040fee0000081084 */
[----:B------:R-:W-:Y:S04]  /*29db0*/  STL.64 [R1+0x700], R56 ;  /* 0x0007003801007387 */ /* 0x000fe80000100a00 */
[----:B------:R1:W-:Y:S04]  /*29dc0*/  STL.64 [R1+0x708], R58 ;  /* 0x0007083a01007387 */ /* 0x0003e80000100a00 */
[----:B------:R-:W-:Y:S04]  /*29dd0*/  STL.64 [R1+0x740], R48 ;  /* 0x0007403001007387 */ /* 0x000fe80000100a00 */
[----:B------:R1:W-:Y:S02]  /*29de0*/  STL.64 [R1+0x748], R50 ;  /* 0x0007483201007387 */ /* 0x0003e40000100a00 */
[C---:B-1----:R-:W-:Y:S08]  /*29df0*/  HMMA.1688.F32.TF32 R56, R4.reuse, R146, R176 ;  /* 0x000000920438723c */ /* 0x042ff000000810b0 */
[----:B------:R-:W-:Y:S01]  /*29e00*/  HMMA.1688.F32.TF32 R48, R4, R150, R180 ;  /* 0x000000960430723c */ /* 0x000fe200000810b4 */
[----:B------:R-:W-:Y:S04]  /*29e10*/  STL.64 [R1+0x860], R84 ;  /* 0x0008605401007387 */ /* 0x000fe80000100a00 */
[----:B------:R-:W-:Y:S10]  /*29e20*/  STL.64 [R1+0x868], R86 ;  /* 0x0008685601007387 */ /* 0x000ff40000100a00 */
[----:B------:R-:W-:Y:S04]  /*29e30*/  STL.64 [R1+0x850], R56 ;  /* 0x0008503801007387 */ /* 0x000fe80000100a00 */
[----:B------:R1:W-:Y:S04]  /*29e40*/  STL.64 [R1+0x858], R58 ;  /* 0x0008583a01007387 */ /* 0x0003e80000100a00 */
[----:B------:R-:W-:Y:S01]  /*29e50*/  STL [R1+0x840], R48 ;  /* 0x0008403001007387 */ /* 0x000fe20000100800 */
[----:B------:R-:W-:Y:S01]  /*29e60*/  IMAD.MOV.U32 R153, RZ, RZ, R49 ;  /* 0x000000ffff997224 */ /* 0x000fe200078e0031 */
[----:B------:R-:W-:-:S02]  /*29e70*/  MOV R152, R50 ;  /* 0x0000003200987202 */ /* 0x000fc40000000f00 */
[----:B------:R1:W-:Y:S02]  /*29e80*/  STL [R1+0x84c], R51 ;  /* 0x00084c3301007387 */ /* 0x0003e40000100800 */
[C---:B-1----:R-:W-:Y:S08]  /*29e90*/  HMMA.1688.F32.TF32 R56, R4.reuse, R154, R184 ;  /* 0x0000009a0438723c */ /* 0x042ff000000810b8 */
[----:B------:R-:W-:Y:S01]  /*29ea0*/  HMMA.1688.F32.TF32 R48, R4, R158, R188 ;  /* 0x0000009e0430723c */ /* 0x000fe200000810bc */
[----:B------:R-:W-:Y:S04]  /*29eb0*/  STL [R1+0x17b8], R152 ;  /* 0x0017b89801007387 */ /* 0x000fe80000100800 */
[----:B------:R-:W-:Y:S04]  /*29ec0*/  STL [R1+0x17b4], R153 ;  /* 0x0017b49901007387 */ /* 0x000fe80000100800 */
[----:B------:R-:W-:Y:S04]  /*29ed0*/  LDS R4, [R2+0xc300] ;  /* 0x00c3000002047984 */ /* 0x000fe80000000800 */
[----:B------:R-:W-:Y:S04]  /*29ee0*/  LDS R6, [R2+0xe300] ;  /* 0x00e3000002067984 */ /* 0x000fe80000000800 */
[----:B------:R-:W-:Y:S04]  /*29ef0*/  STL.64 [R1+0x830], R56 ;  /* 0x0008303801007387 */ /* 0x000fe80000100a00 */
[----:B------:R-:W-:Y:S04]  /*29f00*/  STL.64 [R1+0x838], R58 ;  /* 0x0008383a01007387 */ /* 0x000fe80000100a00 */
[----:B------:R-:W-:Y:S04]  /*29f10*/  STL.64 [R1+0x810], R48 ;  /* 0x0008103001007387 */ /* 0x000fe80000100a00 */
[----:B------:R3:W-:Y:S04]  /*29f20*/  STL.64 [R1+0x818], R50 ;  /* 0x0008183201007387 */ /* 0x0007e80000100a00 */
[----:B------:R-:W-:Y:S04]  /*29f30*/  LDS R5, [R3+0xc300] ;  /* 0x00c3000003057984 */ /* 0x000fe80000000800 */
[----:B------:R-:W4:Y:S01]  /*29f40*/  LDS R7, [R3+0xe300] ;  /* 0x00e3000003077984 */ /* 0x000f220000000800 */
[C---:B---3--:R-:W-:Y:S11]  /*29f50*/  HMMA.1688.F32.TF32 R48, R8.reuse, R14, R128 ;  /* 0x0000000e0830723c */ /* 0x048ff60000081080 */
[----:B------:R-:W-:Y:S11]  /*29f60*/  @!UPT UIADD3 URZ, URZ, URZ, URZ ;  /* 0x0000003f3f3ff290 */ /* 0x000ff6000fffe03f */
[----:B------:R-:W-:Y:S02]  /*29f70*/  @!UPT UIADD3 URZ, URZ, URZ, URZ ;  /* 0x0000003f3f3ff290 */ /* 0x000fe4000fffe03f */
[----:B------:R-:W-:Y:S01]  /*29f80*/  IMAD.MOV.U32 R178, RZ, RZ, R48 ;  /* 0x000000ffffb27224 */ /* 0x000fe200078e0030 */
[----:B------:R-:W-:Y:S01]  /*29f90*/  MOV R176, R50 ;  /* 0x0000003200b07202 */ /* 0x000fe20000000f00 */
[----:B------:R-:W-:Y:S02]  /*29fa0*/  IMAD.MOV.U32 R177, RZ, RZ, R49 ;  /* 0x000000ffffb17224 */ /* 0x000fe400078e0031 */
[----:B------:R-:W-:Y:S02]  /*29fb0*/  IMAD.MOV.U32 R157, RZ, RZ, R51 ;  /* 0x000000ffff9d7224 */ /* 0x000fe400078e0033 */
[C---:B--2---:R-:W-:Y:S01]  /*29fc0*/  HMMA.1688.F32.TF32 R48, R8.reuse, R22, R112 ;  /* 0x000000160830723c */ /* 0x044fe20000081070 */
[----:B------:R-:W-:Y:S04]  /*29fd0*/  STL [R1+0x18e8], R178 ;  /* 0x0018e8b201007387 */ /* 0x000fe80000100800 */
[----:B------:R-:W-:Y:S03]  /*29fe0*/  STL.64 [R1+0x18e0], R176 ;  /* 0x0018e0b001007387 */ /* 0x000fe60000100a00 */
[C---:B----4-:R-:W-:Y:S08]  /*29ff0*/  HMMA.1688.F32.TF32 R84, R8.reuse, R26, R96 ;  /* 0x0000001a0854723c */ /* 0x050ff00000081060 */
[C---:B------:R-:W-:Y:S07]  /*2a000*/  HMMA.1688.F32.TF32 R56, R8.reuse, R30, R244 ;  /* 0x0000001e0838723c */ /* 0x040fee00000810f4 */
[----:B------:R-:W-:Y:S04]  /*2a010*/  STL.64 [R1+0x120], R48 ;  /* 0x0001203001007387 */ /* 0x000fe80000100a00 */
[----:B------:R2:W-:Y:S02]  /*2a020*/  STL.64 [R1+0x128], R50 ;  /* 0x0001283201007387 */ /* 0x0005e40000100a00 */
[C---:B--2---:R-:W-:Y:S02]  /*2a030*/  HMMA.1688.F32.TF32 R48, R8.reuse, R34, R248 ;  /* 0x000000220830723c */ /* 0x044fe400000810f8 */
[----:B------:R-:W-:Y:S04]  /*2a040*/  STL.64 [R1+0xe0], R84 ;  /* 0x0000e05401007387 */ /* 0x000fe80000100a00 */
[----:B------:R-:W-:Y:S04]  /*2a050*/  STL.64 [R1+0xe8], R86 ;  /* 0x0000e85601007387 */ /* 0x000fe80000100a00 */
[----:B------:R-:W-:Y:S04]  /*2a060*/  STL.64 [R1+0x160], R56 ;  /* 0x0001603801007387 */ /* 0x000fe80000100a00 */
[----:B------:R2:W-:Y:S02]  /*2a070*/  STL.64 [R1+0x168], R58 ;  /* 0x0001683a01007387 */ /* 0x0005e40000100a00 */
[----:B--2---:R-:W-:Y:S08]  /*2a080*/  HMMA.1688.F32.TF32 R56, R8, R38, R16 ;  /* 0x000000260838723c */ /* 0x004ff00000081010 */
[----:B------:R-:W-:Y:S01]  /*2a090*/  IMAD.MOV.U32 R28, RZ, RZ, R48 ;  /* 0x000000ffff1c7224 */ /* 0x000fe200078e0030 */
[----:B------:R-:W-:Y:S01]  /*2a0a0*/  MOV R29, R49 ;  /* 0x00000031001d7202 */ /* 0x000fe20000000f00 */
[----:B------:R-:W-:-:S02]  /*2a0b0*/  IMAD.MOV.U32 R32, RZ, RZ, R50 ;  /* 0x000000ffff207224 */ /* 0x000fc400078e0032 */
[----:B------:R-:W-:Y:S01]  /*2a0c0*/  IMAD.MOV.U32 R33, RZ, RZ, R51 ;  /* 0x000000ffff217224 */ /* 0x000fe200078e0033 */
[C---:B------:R-:W-:Y:S08]  /*2a0d0*/  HMMA.1688.F32.TF32 R16, R8.reuse, R46, R60 ;  /* 0x0000002e0810723c */ /* 0x040ff0000008103c */
[----:B------:R-:W-:Y:S02]  /*2a0e0*/  HMMA.1688.F32.TF32 R48, R8, R42, R52 ;  /* 0x0000002a0830723c */ /* 0x000fe40000081034 */
[----:B------:R-:W-:Y:S04]  /*2a0f0*/  STL.64 [R1+0x1f0], R56 ;  /* 0x0001f03801007387 */ /* 0x000fe80000100a00 */
[----:B------:R-:W-:Y:S09]  /*2a100*/  STL.64 [R1+0x1f8], R58 ;  /* 0x0001f83a01007387 */ /* 0x000ff20000100a00 */
[----:B------:R-:W-:Y:S01]  /*2a110*/  STL.64 [R1+0x450], R16 ;  /* 0x0004501001007387 */ /* 0x000fe20000100a00 */
[----:B------:R-:W-:-:S07]  /*2a120*/  MOV R73, R19 ;  /* 0x0000001300497202 */ /* 0x000fce0000000f00 */
[----:B------:R-:W-:Y:S04]  /*2a130*/  STL.64 [R1+0x240], R48 ;  /* 0x0002403001007387 */ /* 0x000fe80000100a00 */
[----:B------:R-:W-:Y:S04]  /*2a140*/  STL.64 [R1+0x248], R50 ;  /* 0x0002483201007387 */ /* 0x000fe80000100a00 */
[----:B------:R2:W-:Y:S02]  /*2a150*/  STL [R1+0x458], R18 ;  /* 0x0004581201007387 */ /* 0x0005e40000100800 */
[C---:B--2---:R-:W-:Y:S02]  /*2a160*/  HMMA.1688.F32.TF32 R16, R8.reuse, R70, R88 ;  /* 0x000000460810723c */ /* 0x044fe40000081058 */
[----:B------:R-:W-:Y:S06]  /*2a170*/  STL [R1+0x1870], R73 ;  /* 0x0018704901007387 */ /* 0x000fec0000100800 */
[C---:B------:R-:W-:Y:S08]  /*2a180*/  HMMA.1688.F32.TF32 R52, R8.reuse, R74, R104 ;  /* 0x0000004a0834723c */ /* 0x040ff00000081068 */
[----:B------:R-:W-:Y:S07]  /*2a190*/  HMMA.1688.F32.TF32 R48, R8, R78, R120 ;  /* 0x0000004e0830723c */ /* 0x000fee0000081078 */
[----:B------:R2:W-:Y:S01]  /*2a1a0*/  STL.64 [R1+0x598], R18 ;  /* 0x0005981201007387 */ /* 0x0005e20000100a00 */
[----:B------:R-:W-:-:S02]  /*2a1b0*/  IMAD.MOV.U32 R80, RZ, RZ, R16 ;  /* 0x000000ffff507224 */ /* 0x000fc400078e0010 */
[----:B------:R-:W-:Y:S02]  /*2a1c0*/  IMAD.MOV.U32 R81, RZ, RZ, R17 ;  /* 0x000000ffff517224 */ /* 0x000fe400078e0011 */
[----:B--2---:R-:W-:Y:S03]  /*2a1d0*/  HMMA.1688.F32.TF32 R16, R8, R82, R136 ;  /* 0x000000520810723c */ /* 0x004fe60000081088 */
[----:B------:R-:W-:Y:S04]  /*2a1e0*/  STL [R1+0x182c], R81 ;  /* 0x00182c5101007387 */ /* 0x000fe80000100800 */
[----:B------:R-:W-:Y:S04]  /*2a1f0*/  STL [R1+0x1828], R80 ;  /* 0x0018285001007387 */ /* 0x000fe80000100800 */
[----:B------:R-:W-:Y:S04]  /*2a200*/  STL.64 [R1+0x5d0], R52 ;  /* 0x0005d03401007387 */ /* 0x000fe80000100a00 */
[----:B------:R-:W-:Y:S04]  /*2a210*/  STL.64 [R1+0x5d8], R54 ;  /* 0x0005d83601007387 */ /* 0x000fe80000100a00 */
[----:B------:R-:W-:Y:S04]  /*2a220*/  STL.64 [R1+0x670], R48 ;  /* 0x0006703001007387 */ /* 0x000fe80000100a00 */
[----:B------:R2:W-:Y:S01]  /*2a230*/  STL.64 [R1+0x678], R50 ;  /* 0x0006783201007387 */ /* 0x0005e20000100a00 */
[----:B------:R-:W-:-:S03]  /*2a240*/  MOV R152, R18 ;  /* 0x0000001200987202 */ /* 0x000fc60000000f00 */
[----:B------:R3:W-:Y:S01]  /*2a250*/  STL.64 [R1+0x7c0], R16 ;  /* 0x0007c01001007387 */ /* 0x0007e20000100a00 */
[----:B------:R-:W-:Y:S01]  /*2a260*/  IMAD.MOV.U32 R153, RZ, RZ, R19 ;  /* 0x000000ffff997224 */ /* 0x000fe200078e0013 */
[C---:B--2---:R-:W-:Y:S08]  /*2a270*/  HMMA.1688.F32.TF32 R48, R8.reuse, R146, R192 ;  /* 0x000000920830723c */ /* 0x044ff000000810c0 */
[----:B---3--:R-:W-:Y:S01]  /*2a280*/  HMMA.1688.F32.TF32 R16, R8, R150, R196 ;  /* 0x000000960810723c */ /* 0x008fe200000810c4 */
[----:B------:R2:W-:Y:S04]  /*2a290*/  STL [R1+0x17c0], R153 ;  /* 0x0017c09901007387 */ /* 0x0005e80000100800 */
[----:B------:R3:W-:Y:S10]  /*2a2a0*/  STL [R1+0x17bc], R152 ;  /* 0x0017bc9801007387 */ /* 0x0007f40000100800 */
[----:B------:R-:W-:Y:S04]  /*2a2b0*/  STL.64 [R1+0x7b0], R48 ;  /* 0x0007b03001007387 */ /* 0x000fe80000100a00 */
[----:B------:R-:W-:Y:S04]  /*2a2c0*/  STL.64 [R1+0x7b8], R50 ;  /* 0x0007b83201007387 */ /* 0x000fe80000100a00 */
        /* <DEDUP_REMOVED lines=23> */
[----:B--2---:R-:W-:-:S03]  /*2a440*/  IMAD.MOV.U32 R153, RZ, RZ, R18 ;  /* 0x000000ffff997224 */ /* 0x004fc600078e0012 */
[----:B------:R-:W2:Y:S01]  /*2a450*/  LDL.LU R250, [R1+0x1e8] ;  /* 0x0001e80001fa7983 */ /* 0x000ea20000300800 */
[----:B---3--:R-:W-:-:S03]  /*2a460*/  MOV R152, R19 ;  /* 0x0000001300987202 */ /* 0x008fc60000000f00 */
[----:B------:R-:W2:Y:S04]  /*2a470*/  LDL.LU R251, [R1+0x1ec] ;  /* 0x0001ec0001fb7983 */ /* 0x000ea80000300800 */
[----:B------:R-:W3:Y:S04]  /*2a480*/  LDL.LU R16, [R1+0xb0] ;  /* 0x0000b00001107983 */ /* 0x000ee80000300800 */
[----:B------:R-:W3:Y:S04]  /*2a490*/  LDL.LU R17, [R1+0xb4] ;  /* 0x0000b40001117983 */ /* 0x000ee80000300800 */
[----:B------:R-:W3:Y:S04]  /*2a4a0*/  LDL.LU R18, [R1+0xb8] ;  /* 0x0000b80001127983 */ /* 0x000ee80000300800 */
[----:B------:R-:W3:Y:S01]  /*2a4b0*/  LDL.LU R19, [R1+0xbc] ;  /* 0x0000bc0001137983 */ /* 0x000ee20000300800 */
[C---:B------:R-:W-:Y:S08]  /*2a4c0*/  HMMA.1688.F32.TF32 R52, R8.reuse, R154, R200 ;  /* 0x0000009a0834723c */ /* 0x040ff000000810c8 */
[----:B------:R-:W-:Y:S01]  /*2a4d0*/  HMMA.1688.F32.TF32 R48, R8, R158, R204 ;  /* 0x0000009e0830723c */ /* 0x000fe200000810cc */
[----:B------:R1:W-:Y:S04]  /*2a4e0*/  STL [R1+0x17c8], R153 ;  /* 0x0017c89901007387 */ /* 0x0003e80000100800 */
[----:B------:R1:W-:Y:S04]  /*2a4f0*/  STL [R1+0x17c4], R152 ;  /* 0x0017c49801007387 */ /* 0x0003e80000100800 */
[----:B------:R-:W-:Y:S04]  /*2a500*/  LDS R8, [R2+0xc400] ;  /* 0x00c4000002087984 */ /* 0x000fe80000000800 */
[----:B------:R-:W-:Y:S04]  /*2a510*/  LDS R10, [R2+0xe400] ;  /* 0x00e40000020a7984 */ /* 0x000fe80000000800 */
[----:B------:R-:W-:Y:S04]  /*2a520*/  STL.64 [R1+0x790], R52 ;  /* 0x0007903401007387 */ /* 0x000fe80000100a00 */
[----:B------:R1:W-:Y:S03]  /*2a530*/  STL.64 [R1+0x798], R54 ;  /* 0x0007983601007387 */ /* 0x0003e60000100a00 */
[----:B-1----:R-:W-:Y:S01]  /*2a540*/  IMAD.MOV.U32 R153, RZ, RZ, R48 ;  /* 0x000000ffff997224 */ /* 0x002fe200078e0030 */
[----:B------:R1:W-:Y:S01]  /*2a550*/  STL.64 [R1+0x788], R50 ;  /* 0x0007883201007387 */ /* 0x0003e20000100a00 */
[----:B------:R-:W-:-:S03]  /*2a560*/  IMAD.MOV.U32 R152, RZ, RZ, R49 ;  /* 0x000000ffff987224 */ /* 0x000fc600078e0031 */
[----:B------:R-:W-:Y:S04]  /*2a570*/  STL [R1+0x17d0], R153 ;  /* 0x0017d09901007387 */ /* 0x000fe80000100800 */
[----:B------:R-:W-:Y:S04]  /*2a580*/  STL [R1+0x17cc], R152 ;  /* 0x0017cc9801007387 */ /* 0x000fe80000100800 */
[----:B------:R-:W-:Y:S04]  /*2a590*/  LDS R9, [R3+0xc400] ;  /* 0x00c4000003097984 */ /* 0x000fe80000000800 */
[----:B------:R-:W1:Y:S01]  /*2a5a0*/  LDS R11, [R3+0xe400] ;  /* 0x00e40000030b7984 */ /* 0x000e620000000800 */
[C---:B----4-:R-:W-:Y:S08]  /*2a5b0*/  HMMA.1688.F32.TF32 R240, R4.reuse, R14, R160 ;  /* 0x0000000e04f0723c */ /* 0x050ff000000810a0 */
[C---:B------:R-:W-:Y:S08]  /*2a5c0*/  HMMA.1688.F32.TF32 R52, R4.reuse, R22, R128 ;  /* 0x000000160434723c */ /* 0x040ff00000081080 */
[C---:B-1----:R-:W-:Y:S07]  /*2a5d0*/  HMMA.1688.F32.TF32 R48, R4.reuse, R26, R112 ;  /* 0x0000001a0430723c */ /* 0x042fee0000081070 */
[----:B------:R-:W-:Y:S01]  /*2a5e0*/  STL.64 [R1+0x18b0], R242 ;  /* 0x0018b0f201007387 */ /* 0x000fe20000100a00 */
[C---:B------:R-:W-:Y:S08]  /*2a5f0*/  HMMA.1688.F32.TF32 R244, R4.reuse, R38, R244 ;  /* 0x0000002604f4723c */ /* 0x040ff000000810f4 */
[C---:B--2---:R-:W-:Y:S01]  /*2a600*/  HMMA.1688.F32.TF32 R248, R4.reuse, R34, R248 ;  /* 0x0000002204f8723c */ /* 0x044fe200000810f8 */
[----:B------:R-:W-:Y:S07]  /*2a610*/  STL.64 [R1+0x18a8], R240 ;  /* 0x0018a8f001007387 */ /* 0x000fee0000100a00 */
[C---:B---3--:R-:W-:Y:S01]  /*2a620*/  HMMA.1688.F32.TF32 R16, R4.reuse, R42, R16 ;  /* 0x0000002a0410723c */ /* 0x048fe20000081010 */
[----:B------:R-:W-:Y:S04]  /*2a630*/  STL.64 [R1+0x18a0], R54 ;  /* 0x0018a03601007387 */ /* 0x000fe80000100a00 */
[----:B------:R-:W-:Y:S04]  /*2a640*/  STL.64 [R1+0x1898], R52 ;  /* 0x0018983401007387 */ /* 0x000fe80000100a00 */
[----:B------:R-:W-:Y:S04]  /*2a650*/  STL.64 [R1+0x18c0], R50 ;  /* 0x0018c03201007387 */ /* 0x000fe80000100a00 */
[----:B------:R-:W-:Y:S04]  /*2a660*/  STL.64 [R1+0x18b8], R48 ;  /* 0x0018b83001007387 */ /* 0x000fe80000100a00 */
[----:B------:R-:W-:Y:S04]  /*2a670*/  STL.64 [R1+0x18d0], R250 ;  /* 0x0018d0fa01007387 */ /* 0x000fe80000100a00 */
[----:B------:R-:W-:Y:S04]  /*2a680*/  STL.64 [R1+0x18c8], R248 ;  /* 0x0018c8f801007387 */ /* 0x000fe80000100a00 */
[----:B------:R-:W-:Y:S01]  /*2a690*/  STL.64 [R1+0x18f8], R246 ;  /* 0x0018f8f601007387 */ /* 0x000fe20000100a00 */
[----:B------:R-:W-:Y:S01]  /*2a6a0*/  IMAD.MOV.U32 R44, RZ, RZ, R16 ;  /* 0x000000ffff2c7224 */ /* 0x000fe200078e0010 */
[----:B------:R-:W-:Y:S01]  /*2a6b0*/  MOV R73, R19 ;  /* 0x0000001300497202 */ /* 0x000fe20000000f00 */
[----:B------:R-:W-:Y:S01]  /*2a6c0*/  IMAD.MOV.U32 R45, RZ, RZ, R17 ;  /* 0x000000ffff2d7224 */ /* 0x000fe200078e0011 */
[----:B------:R-:W-:Y:S04]  /*2a6d0*/  STL.64 [R1+0x18f0], R244 ;  /* 0x0018f0f401007387 */ /* 0x000fe80000100a00 */
[----:B------:R1:W-:Y:S02]  /*2a6e0*/  STL [R1+0xc8], R18 ;  /* 0x0000c81201007387 */ /* 0x0003e40000100800 */
[C---:B-1----:R-:W-:Y:S08]  /*2a6f0*/  HMMA.1688.F32.TF32 R16, R4.reuse, R46, R64 ;  /* 0x0000002e0410723c */ /* 0x042ff00000081040 */
[C---:B------:R-:W-:Y:S11]  /*2a700*/  HMMA.1688.F32.TF32 R48, R4.reuse, R70, R92 ;  /* 0x000000460430723c */ /* 0x040ff6000008105c */
[----:B------:R-:W-:Y:S04]  /*2a710*/  @!UPT UIADD3 URZ, URZ, URZ, URZ ;  /* 0x0000003f3f3ff290 */ /* 0x000fe8000fffe03f */
[----:B------:R1:W-:Y:S01]  /*2a720*/  STL [R1+0x1ec], R19 ;  /* 0x0001ec1301007387 */ /* 0x0003e20000100800 */
[----:B------:R-:W-:Y:S01]  /*2a730*/  IMAD.MOV.U32 R68, RZ, RZ, R16 ;  /* 0x000000ffff447224 */ /* 0x000fe200078e0010 */
[----:B------:R-:W-:Y:S01]  /*2a740*/  MOV R72, R18 ;  /* 0x0000001200487202 */ /* 0x000fe20000000f00 */
[----:B------:R-:W-:Y:S02]  /*2a750*/  IMAD.MOV.U32 R69, RZ, RZ, R17 ;  /* 0x000000ffff457224 */ /* 0x000fe400078e0011 */
[C---:B-1----:R-:W-:Y:S03]  /*2a760*/  HMMA.1688.F32.TF32 R16, R4.reuse, R74, R108 ;  /* 0x0000004a0410723c */ /* 0x042fe6000008106c */
[----:B------:R-:W-:Y:S04]  /*2a770*/  STL.64 [R1+0x280], R48 ;  /* 0x0002803001007387 */ /* 0x000fe80000100a00 */
[----:B------:R-:W-:Y:S11]  /*2a780*/  STL.64 [R1+0x288], R50 ;  /* 0x0002883201007387 */ /* 0x000ff60000100a00 */
[----:B------:R-:W-:Y:S05]  /*2a790*/  @!UPT UIADD3 URZ, URZ, URZ, URZ ;  /* 0x0000003f3f3ff290 */ /* 0x000fea000fffe03f */
[----:B------:R1:W-:Y:S01]  /*2a7a0*/  STL.64 [R1+0x3d0], R16 ;  /* 0x0003d01001007387 */ /* 0x0003e20000100a00 */
[----:B------:R-:W-:Y:S02]  /*2a7b0*/  IMAD.MOV.U32 R145, RZ, RZ, R18 ;  /* 0x000000ffff917224 */ /* 0x000fe400078e0012 */
[----:B------:R-:W-:Y:S02]  /*2a7c0*/  IMAD.MOV.U32 R144, RZ, RZ, R19 ;  /* 0x000000ffff907224 */ /* 0x000fe400078e0013 */
[C---:B-1----:R-:W-:Y:S03]  /*2a7d0*/  HMMA.1688.F32.TF32 R16, R4.reuse, R78, R124 ;  /* 0x0000004e0410723c */ /* 0x042fe6000008107c */
[----:B------:R-:W-:Y:S04]  /*2a7e0*/  STL [R1+0x1818], R144 ;  /* 0x0018189001007387 */ /* 0x000fe80000100800 */
[----:B------:R-:W-:Y:S01]  /*2a7f0*/  STL [R1+0x1814], R145 ;  /* 0x0018149101007387 */ /* 0x000fe20000100800 */
[C---:B------:R-:W-:Y:S11]  /*2a800*/  HMMA.1688.F32.TF32 R48, R4.reuse, R82, R140 ;  /* 0x000000520430723c */ /* 0x040ff6000008108c */
[----:B------:R-:W-:Y:S04]  /*2a810*/  @!UPT UIADD3 URZ, URZ, URZ, URZ ;  /* 0x0000003f3f3ff290 */ /* 0x000fe8000fffe03f */
[----:B------:R1:W-:Y:S01]  /*2a820*/  STL.64 [R1+0x510], R16 ;  /* 0x0005101001007387 */ /* 0x0003e20000100a00 */
[----:B------:R-:W-:Y:S01]  /*2a830*/  MOV R149, R18 ;  /* 0x0000001200957202 */ /* 0x000fe20000000f00 */
[----:B------:R-:W-:Y:S02]  /*2a840*/  IMAD.MOV.U32 R148, RZ, RZ, R19 ;  /* 0x000000ffff947224 */ /* 0x000fe400078e0013 */
[----:B-1----:R-:W-:Y:S03]  /*2a850*/  HMMA.1688.F32.TF32 R16, R4, R146, R208 ;  /* 0x000000920410723c */ /* 0x002fe600000810d0 */
[----:B------:R-:W-:Y:S04]  /*2a860*/  STL [R1+0x1830], R148 ;  /* 0x0018309401007387 */ /* 0x000fe80000100800 */
[----:B------:R-:W-:Y:S04]  /*2a870*/  STL [R1+0x1824], R149 ;  /* 0x0018249501007387 */ /* 0x000fe80000100800 */
[----:B------:R-:W-:Y:S04]  /*2a880*/  STL.64 [R1+0x6f0], R48 ;  /* 0x0006f03001007387 */ /* 0x000fe80000100a00 */
[----:B------:R-:W-:Y:S08]  /*2a890*/  STL.64 [R1+0x6f8], R50 ;  /* 0x0006f83201007387 */ /* 0x000ff00000100a00 */
[----:B------:R1:W-:Y:S01]  /*2a8a0*/  STL.64 [R1+0x6e0], R16 ;  /* 0x0006e01001007387 */ /* 0x0003e20000100a00 */
[----:B------:R-:W-:Y:S01]  /*2a8b0*/  IMAD.MOV.U32 R153, RZ, RZ, R18 ;  /* 0x000000ffff997224 */ /* 0x000fe200078e0012 */
[----:B------:R-:W-:-:S02]  /*2a8c0*/  MOV R152, R19 ;  /* 0x0000001300987202 */ /* 0x000fc40000000f00 */
[C---:B-1----:R-:W-:Y:S02]  /*2a8d0*/  HMMA.1688.F32.TF32 R16, R4.reuse, R150, R212 ;  /* 0x000000960410723c */ /* 0x042fe400000810d4 */
        /* <DEDUP_REMOVED lines=50> */
[C---:B-1----:R-:W-:Y:S08]  /*2ac00*/  HMMA.1688.F32.TF32 R16, R4.reuse, R154, R216 ;  /* 0x0000009a0410723c */ /* 0x042ff000000810d8 */
[----:B------:R-:W-:Y:S11]  /*2ac10*/  HMMA.1688.F32.TF32 R4, R4, R158, R220 ;  /* 0x0000009e0404723c */ /* 0x000ff600000810dc */
[----:B------:R-:W-:Y:S05]  /*2ac20*/  @!UPT UIADD3 URZ, URZ, URZ, URZ ;  /* 0x0000003f3f3ff290 */ /* 0x000fea000fffe03f */
[----:B------:R-:W-:Y:S02]  /*2ac30*/  IMAD.MOV.U32 R153, RZ, RZ, R16 ;  /* 0x000000ffff997224 */ /* 0x000fe400078e0010 */
[----:B------:R-:W-:Y:S01]  /*2ac40*/  IMAD.MOV.U32 R152, RZ, RZ, R17 ;  /* 0x000000ffff987224 */ /* 0x000fe200078e0011 */
[----:B------:R-:W-:Y:S04]  /*2ac50*/  STL.64 [R1+0x6b8], R18 ;  /* 0x0006b81201007387 */ /* 0x000fe80000100a00 */
[----:B------:R-:W-:Y:S04]  /*2ac60*/  STL [R1+0x17e0], R153 ;  /* 0x0017e09901007387 */ /* 0x000fe80000100800 */
[----:B------:R-:W-:Y:S04]  /*2ac70*/  STL [R1+0x17dc], R152 ;  /* 0x0017dc9801007387 */ /* 0x000fe80000100800 */
[----:B------:R-:W-:Y:S04]  /*2ac80*/  STL.64 [R1+0x6a0], R4 ;  /* 0x0006a00401007387 */ /* 0x000fe80000100a00 */
[----:B------:R1:W-:Y:S04]  /*2ac90*/  STL.64 [R1+0x6a8], R6 ;  /* 0x0006a80601007387 */ /* 0x0003e80000100a00 */
[----:B------:R-:W-:Y:S04]  /*2aca0*/  LDS R16, [R2+0xc500] ;  /* 0x00c5000002107984 */ /* 0x000fe80000000800 */
[----:B------:R-:W-:Y:S04]  /*2acb0*/  LDS R18, [R2+0xe500] ;  /* 0x00e5000002127984 */ /* 0x000fe80000000800 */
[----:B------:R-:W-:Y:S04]  /*2acc0*/  LDS R17, [R3+0xc500] ;  /* 0x00c5000003117984 */ /* 0x000fe80000000800 */
[----:B------:R-:W1:Y:S01]  /*2acd0*/  LDS R19, [R3+0xe500] ;  /* 0x00e5000003137984 */ /* 0x000e620000000800 */
[C---:B--2---:R-:W-:Y:S08]  /*2ace0*/  HMMA.1688.F32.TF32 R48, R8.reuse, R46, R164 ;  /* 0x0000002e0830723c */ /* 0x044ff000000810a4 */
[C---:B---3--:R-:W-:Y:S08]  /*2acf0*/  HMMA.1688.F32.TF32 R100, R8.reuse, R22, R100 ;  /* 0x000000160864723c */ /* 0x048ff00000081064 */
[C---:B----4-:R-:W-:Y:S11]  /*2ad00*/  HMMA.1688.F32.TF32 R124, R8.reuse, R14, R116 ;  /* 0x0000000e087c723c */ /* 0x050ff60000081074 */
[----:B------:R-:W-:Y:S11]  /*2ad10*/  @!UPT UIADD3 URZ, URZ, URZ, URZ ;  /* 0x0000003f3f3ff290 */ /* 0x000ff6000fffe03f */
[----:B------:R-:W-:Y:S01]  /*2ad20*/  @!UPT UIADD3 URZ, URZ, URZ, URZ ;  /* 0x0000003f3f3ff290 */ /* 0x000fe2000fffe03f */
[----:B------:R-:W-:Y:S04]  /*2ad30*/  STL.64 [R1+0x1908], R126 ;  /* 0x0019087e01007387 */ /* 0x000fe80000100a00 */
[----:B------:R-:W-:Y:S01]  /*2ad40*/  STL.64 [R1+0x1900], R124 ;  /* 0x0019007c01007387 */ /* 0x000fe20000100a00 */
[----:B-1----:R-:W-:Y:S03]  /*2ad50*/  HMMA.1688.F32.TF32 R4, R8, R70, R128 ;  /* 0x000000460804723c */ /* 0x002fe60000081080 */
[----:B------:R-:W-:Y:S04]  /*2ad60*/  STL.64 [R1+0x1918], R102 ;  /* 0x0019186601007387 */ /* 0x000fe80000100a00 */
[----:B------:R-:W-:Y:S04]  /*2ad70*/  STL.64 [R1+0x1910], R100 ;  /* 0x0019106401007387 */ /* 0x000fe80000100a00 */
[----:B------:R-:W-:Y:S04]  /*2ad80*/  STL.64 [R1+0x30], R48 ;  /* 0x0000303001007387 */ /* 0x000fe80000100a00 */
[----:B------:R1:W-:Y:S09]  /*2ad90*/  STL.64 [R1+0x38], R50 ;  /* 0x0000383201007387 */ /* 0x0003f20000100a00 */
[----:B------:R-:W-:Y:S01]  /*2ada0*/  MOV R77, R4 ;  /* 0x00000004004d7202 */ /* 0x000fe20000000f00 */
[----:B------:R-:W-:Y:S01]  /*2adb0*/  IMAD.MOV.U32 R76, RZ, RZ, R5 ;  /* 0x000000ffff4c7224 */ /* 0x000fe200078e0005 */
[----:B------:R-:W-:Y:S01]  /*2adc0*/  MOV R145, R7 ;  /* 0x0000000700917202 */ /* 0x000fe20000000f00 */
[----:B------:R-:W-:-:S02]  /*2add0*/  IMAD.MOV.U32 R144, RZ, RZ, R6 ;  /* 0x000000ffff907224 */ /* 0x000fc400078e0006 */
[C---:B------:R-:W-:Y:S08]  /*2ade0*/  HMMA.1688.F32.TF32 R4, R8.reuse, R78, R96 ;  /* 0x0000004e0804723c */ /* 0x040ff00000081060 */
[C---:B-1----:R-:W-:Y:S01]  /*2adf0*/  HMMA.1688.F32.TF32 R48, R8.reuse, R74, R112 ;  /* 0x0000004a0830723c */ /* 0x042fe20000081070 */
[----:B------:R-:W-:Y:S04]  /*2ae00*/  STL [R1+0x1840], R145 ;  /* 0x0018409101007387 */ /* 0x000fe80000100800 */
[----:B------:R-:W-:Y:S04]  /*2ae10*/  STL [R1+0x183c], R144 ;  /* 0x00183c9001007387 */ /* 0x000fe80000100800 */
[----:B------:R-:W-:Y:S04]  /*2ae20*/  STL [R1+0x1838], R77 ;  /* 0x0018384d01007387 */ /* 0x000fe80000100800 */
[----:B------:R-:W-:Y:S04]  /*2ae30*/  STL [R1+0x1834], R76 ;  /* 0x0018344c01007387 */ /* 0x000fe80000100800 */
[----:B------:R-:W2:Y:S06]  /*2ae40*/  LDL.LU R132, [R1+0x10] ;  /* 0x0000100001847983 */ /* 0x000eac0000300800 */
[----:B------:R-:W-:Y:S04]  /*2ae50*/  STL.64 [R1+0x1d0], R48 ;  /* 0x0001d03001007387 */ /* 0x000fe80000100a00 */
[----:B------:R1:W-:Y:S04]  /*2ae60*/  STL.64 [R1+0x1d8], R50 ;  /* 0x0001d83201007387 */ /* 0x0003e80000100a00 */
        /* <DEDUP_REMOVED lines=13> */
[C---:B------:R-:W-:Y:S03]  /*2af40*/  HMMA.1688.F32.TF32 R60, R8.reuse, R34, R84 ;  /* 0x00000022083c723c */ /* 0x040fe60000081054 */
[----:B------:R-:W3:Y:S04]  /*2af50*/  LDL.LU R112, [R1+0x440] ;  /* 0x0004400001707983 */ /* 0x000ee80000300800 */
[----:B------:R-:W3:Y:S04]  /*2af60*/  LDL.LU R113, [R1+0x444] ;  /* 0x0004440001717983 */ /* 0x000ee80000300800 */
[----:B------:R-:W3:Y:S04]  /*2af70*/  LDL.LU R114, [R1+0x448] ;  /* 0x0004480001727983 */ /* 0x000ee80000300800 */
[----:B------:R-:W3:Y:S04]  /*2af80*/  LDL.LU R115, [R1+0x44c] ;  /* 0x00044c0001737983 */ /* 0x000ee80000300800 */
[----:B------:R-:W3:Y:S04]  /*2af90*/  LDL.LU R84, [R1+0x4b0] ;  /* 0x0004b00001547983 */ /* 0x000ee80000300800 */
[----:B------:R-:W3:Y:S04]  /*2afa0*/  LDL.LU R85, [R1+0x4b4] ;  /* 0x0004b40001557983 */ /* 0x000ee80000300800 */
[----:B------:R-:W3:Y:S04]  /*2afb0*/  LDL.LU R86, [R1+0x4b8] ;  /* 0x0004b80001567983 */ /* 0x000ee80000300800 */
[----:B------:R-:W3:Y:S01]  /*2afc0*/  LDL.LU R87, [R1+0x4bc] ;  /* 0x0004bc0001577983 */ /* 0x000ee20000300800 */
[C---:B------:R-:W-:Y:S03]  /*2afd0*/  HMMA.1688.F32.TF32 R64, R8.reuse, R38, R172 ;  /* 0x000000260840723c */ /* 0x040fe600000810ac */
[----:B------:R-:W3:Y:S04]  /*2afe0*/  LDL.LU R116, [R1+0x580] ;  /* 0x0005800001747983 */ /* 0x000ee80000300800 */
[----:B------:R-:W3:Y:S04]  /*2aff0*/  LDL.LU R117, [R1+0x584] ;  /* 0x0005840001757983 */ /* 0x000ee80000300800 */
[----:B------:R-:W3:Y:S04]  /*2b000*/  LDL.LU R118, [R1+0x588] ;  /* 0x0005880001767983 */ /* 0x000ee80000300800 */
        /* <DEDUP_REMOVED lines=14> */
[----:B-1----:R-:W-:Y:S01]  /*2b0f0*/  HMMA.1688.F32.TF32 R48, R8, R146, R224 ;  /* 0x000000920830723c */ /* 0x002fe200000810e0 */
[----:B------:R-:W-:Y:S01]  /*2b100*/  MOV R36, R52 ;  /* 0x0000003400247202 */ /* 0x000fe20000000f00 */
[----:B------:R-:W-:Y:S01]  /*2b110*/  IMAD.MOV.U32 R37, RZ, RZ, R53 ;  /* 0x000000ffff257224 */ /* 0x000fe200078e0035 */
[----:B------:R-:W-:Y:S01]  /*2b120*/  MOV R41, R55 ;  /* 0x0000003700297202 */ /* 0x000fe20000000f00 */
[----:B------:R-:W-:-:S04]  /*2b130*/  IMAD.MOV.U32 R40, RZ, RZ, R54 ;  /* 0x000000ffff287224 */ /* 0x000fc800078e0036 */
[C---:B--2---:R-:W-:Y:S11]  /*2b140*/  HMMA.1688.F32.TF32 R4, R8.reuse, R82, R132 ;  /* 0x000000520804723c */ /* 0x044ff60000081084 */
[----:B------:R-:W-:Y:S11]  /*2b150*/  @!UPT UIADD3 URZ, URZ, URZ, URZ ;  /* 0x0000003f3f3ff290 */ /* 0x000ff6000fffe03f */
[----:B------:R-:W-:Y:S01]  /*2b160*/  @!UPT UIADD3 URZ, URZ, URZ, URZ ;  /* 0x0000003f3f3ff290 */ /* 0x000fe2000fffe03f */
[----:B------:R1:W-:Y:S01]  /*2b170*/  STL.64 [R1+0x650], R4 ;  /* 0x0006500401007387 */ /* 0x0003e20000100a00 */
[----:B------:R-:W-:Y:S02]  /*2b180*/  IMAD.MOV.U32 R153, RZ, RZ, R6 ;  /* 0x000000ffff997224 */ /* 0x000fe400078e0006 */
[----:B------:R-:W-:Y:S02]  /*2b190*/  IMAD.MOV.U32 R152, RZ, RZ, R7 ;  /* 0x000000ffff987224 */ /* 0x000fe400078e0007 */
[C---:B-1----:R-:W-:Y:S01]  /*2b1a0*/  HMMA.1688.F32.TF32 R4, R8.reuse, R150, R228 ;  /* 0x000000960804723c */ /* 0x042fe200000810e4 */
[----:B------:R1:W-:Y:S04]  /*2b1b0*/  STL [R1+0x17e8], R153 ;  /* 0x0017e89901007387 */ /* 0x0003e80000100800 */
[----:B------:R2:W-:Y:S04]  /*2b1c0*/  STL [R1+0x17e4], R152 ;  /* 0x0017e49801007387 */ /* 0x0005e80000100800 */
[----:B------:R-:W-:Y:S04]  /*2b1d0*/  STL.64 [R1+0x640], R48 ;  /* 0x0006403001007387 */ /* 0x000fe80000100a00 */
[----:B------:R2:W-:Y:S10]  /*2b1e0*/  STL.64 [R1+0x648], R50 ;  /* 0x0006483201007387 */ /* 0x0005f40000100a00 */
[----:B------:R3:W-:Y:S01]  /*2b1f0*/  STL.64 [R1+0x638], R6 ;  /* 0x0006380601007387 */ /* 0x0007e20000100a00 */
[----:B-1----:R-:W-:Y:S01]  /*2b200*/  MOV R153, R4 ;  /* 0x0000000400997202 */ /* 0x002fe20000000f00 */
[----:B--2---:R-:W-:Y:S01]  /*2b210*/  IMAD.MOV.U32 R152, RZ, RZ, R5 ;  /* 0x000000ffff987224 */ /* 0x004fe200078e0005 */
[C---:B------:R-:W-:Y:S08]  /*2b220*/  HMMA.1688.F32.TF32 R48, R8.reuse, R154, R232 ;  /* 0x0000009a0830723c */ /* 0x040ff000000810e8 */
[----:B---3--:R-:W-:Y:S01]  /*2b230*/  HMMA.1688.F32.TF32 R4, R8, R158, R236 ;  /* 0x0000009e0804723c */ /* 0x008fe200000810ec */
[----:B------:R1:W-:Y:S04]  /*2b240*/  STL [R1+0x17f0], R153 ;  /* 0x0017f09901007387 */ /* 0x0003e80000100800 */
[----:B------:R2:W-:Y:S03]  /*2b250*/  STL [R1+0x17ec], R152 ;  /* 0x0017ec9801007387 */ /* 0x0005e60000100800 */
[C---:B------:R-:W-:Y:S07]  /*2b260*/  HMMA.1688.F32.TF32 R108, R16.reuse, R30, R84 ;  /* 0x0000001e106c723c */ /* 0x040fee0000081054 */
[----:B------:R3:W-:Y:S04]  /*2b270*/  STL.64 [R1+0x610], R48 ;  /* 0x0006103001007387 */ /* 0x0007e80000100a00 */
[----:B------:R3:W-:Y:S05]  /*2b280*/  STL.64 [R1+0x618], R50 ;  /* 0x0006183201007387 */ /* 0x0007ea0000100a00 */
[----:B-1----:R-:W-:Y:S01]  /*2b290*/  IMAD.MOV.U32 R153, RZ, RZ, R6 ;  /* 0x000000ffff997224 */ /* 0x002fe200078e0006 */
[----:B--2---:R-:W-:Y:S01]  /*2b2a0*/  MOV R152, R7 ;  /* 0x0000000700987202 */ /* 0x004fe20000000f00 */
[----:B------:R-:W-:Y:S01]  /*2b2b0*/  STL.64 [R1+0x5f0], R4 ;  /* 0x0005f00401007387 */ /* 0x000fe20000100a00 */
[C---:B------:R-:W-:Y:S03]  /*2b2c0*/  HMMA.1688.F32.TF32 R84, R16.reuse, R46, R96 ;  /* 0x0000002e1054723c */ /* 0x040fe60000081060 */
[----:B------:R-:W-:Y:S04]  /*2b2d0*/  STL [R1+0x17f8], R153 ;  /* 0x0017f89901007387 */ /* 0x000fe80000100800 */
[----:B------:R-:W-:Y:S01]  /*2b2e0*/  STL [R1+0x17f4], R152 ;  /* 0x0017f49801007387 */ /* 0x000fe20000100800 */
[C---:B----4-:R-:W-:Y:S03]  /*2b2f0*/  HMMA.1688.F32.TF32 R180, R16.reuse, R14, R116 ;  /* 0x0000000e10b4723c */ /* 0x050fe60000081074 */
[----:B------:R-:W2:Y:S04]  /*2b300*/  LDL.LU R96, [R1+0x370] ;  /* 0x0003700001607983 */ /* 0x000ea80000300800 */
[----:B------:R-:W2:Y:S04]  /*2b310*/  LDL.LU R97, [R1+0x374] ;  /* 0x0003740001617983 */ /* 0x000ea80000300800 */
[----:B------:R-:W2:Y:S04]  /*2b320*/  LDL.LU R98, [R1+0x378] ;  /* 0x0003780001627983 */ /* 0x000ea80000300800 */
[----:B------:R-:W2:Y:S01]  /*2b330*/  LDL.LU R99, [R1+0x37c] ;  /* 0x00037c0001637983 */ /* 0x000ea20000300800 */
[C---:B------:R-:W-:Y:S03]  /*2b340*/  HMMA.1688.F32.TF32 R120, R16.reuse, R42, R128 ;  /* 0x0000002a1078723c */ /* 0x040fe60000081080 */
[----:B------:R-:W-:Y:S04]  /*2b350*/  LDS R4, [R2+0xc700] ;  /* 0x00c7000002047984 */ /* 0x000fe80000000800 */
[----:B------:R-:W-:Y:S01]  /*2b360*/  LDS R6, [R2+0xe700] ;  /* 0x00e7000002067984 */ /* 0x000fe20000000800 */
[C---:B------:R-:W-:Y:S03]  /*2b370*/  HMMA.1688.F32.TF32 R116, R16.reuse, R38, R164 ;  /* 0x000000261074723c */ /* 0x040fe600000810a4 */
        /* <DEDUP_REMOVED lines=28> */
[----:B---3--:R-:W3:Y:S04]  /*2b540*/  LDL.LU R48, [R1+0x220] ;  /* 0x0002200001307983 */ /* 0x008ee80000300800 */
[----:B------:R-:W3:Y:S04]  /*2b550*/  LDL.LU R49, [R1+0x224] ;  /* 0x0002240001317983 */ /* 0x000ee80000300800 */
        /* <DEDUP_REMOVED lines=35> */
[----:B------:R-:W-:Y:S04]  /*2b790*/  LDS R5, [R3+0xc700] ;  /* 0x00c7000003057984 */ /* 0x000fe80000000800 */
[----:B------:R-:W-:Y:S01]  /*2b7a0*/  LDS R7, [R3+0xe700] ;  /* 0x00e7000003077984 */ /* 0x000fe20000000800 */
[C---:B------:R-:W-:Y:S08]  /*2b7b0*/  HMMA.1688.F32.TF32 R172, R16.reuse, R26, R172 ;  /* 0x0000001a10ac723c */ /* 0x040ff000000810ac */
[----:B------:R-:W-:Y:S08]  /*2b7c0*/  HMMA.1688.F32.TF32 R112, R16, R34, R112 ;  /* 0x000000221070723c */ /* 0x000ff00000081070 */
[C---:B------:R-:W-:Y:S08]  /*2b7d0*/  HMMA.1688.F32.TF32 R160, R8.reuse, R26, R160 ;  /* 0x0000001a08a0723c */ /* 0x040ff000000810a0 */
[----:B------:R-:W-:Y:S01]  /*2b7e0*/  HMMA.1688.F32.TF32 R56, R8, R30, R56 ;  /* 0x0000001e0838723c */ /* 0x000fe20000081038 */
[----:B------:R-:W-:Y:S04]  /*2b7f0*/  LDS R8, [R2+0xc600] ;  /* 0x00c6000002087984 */ /* 0x000fe80000000800 */
[----:B------:R-:W-:Y:S04]  /*2b800*/  LDS R10, [R2+0xe600] ;  /* 0x00e60000020a7984 */ /* 0x000fe80000000800 */
[----:B------:R-:W-:Y:S04]  /*2b810*/  LDS R9, [R3+0xc600] ;  /* 0x00c6000003097984 */ /* 0x000fe80000000800 */
[----:B------:R-:W1:Y:S01]  /*2b820*/  LDS R11, [R3+0xe600] ;  /* 0x00e60000030b7984 */ /* 0x000e620000000800 */
[C---:B---3--:R-:W-:Y:S11]  /*2b830*/  HMMA.1688.F32.TF32 R48, R16.reuse, R70, R48 ;  /* 0x000000461030723c */ /* 0x048ff60000081030 */
[----:B------:R-:W-:Y:S11]  /*2b840*/  @!UPT UIADD3 URZ, URZ, URZ, URZ ;  /* 0x0000003f3f3ff290 */ /* 0x000ff6000fffe03f */
[----:B------:R-:W-:Y:S02]  /*2b850*/  @!UPT UIADD3 URZ, URZ, URZ, URZ ;  /* 0x0000003f3f3ff290 */ /* 0x000fe4000fffe03f */
[----:B------:R-:W-:Y:S01]  /*2b860*/  IMAD.MOV.U32 R148, RZ, RZ, R48 ;  /* 0x000000ffff947224 */ /* 0x000fe200078e0030 */
[----:B------:R-:W-:Y:S01]  /*2b870*/  MOV R80, R50 ;  /* 0x0000003200507202 */ /* 0x000fe20000000f00 */
[----:B------:R-:W-:Y:S02]  /*2b880*/  IMAD.MOV.U32 R81, RZ, RZ, R49 ;  /* 0x000000ffff517224 */ /* 0x000fe400078e0031 */
[----:B------:R-:W-:Y:S02]  /*2b890*/  IMAD.MOV.U32 R149, RZ, RZ, R51 ;  /* 0x000000ffff957224 */ /* 0x000fe400078e0033 */
[C---:B--2---:R-:W-:Y:S03]  /*2b8a0*/  HMMA.1688.F32.TF32 R48, R16.reuse, R74, R52 ;  /* 0x0000004a1030723c */ /* 0x044fe60000081034 */
[----:B------:R-:W-:Y:S04]  /*2b8b0*/  STL [R1+0x1850], R149 ;  /* 0x0018509501007387 */ /* 0x000fe80000100800 */
[----:B------:R-:W-:Y:S04]  /*2b8c0*/  STL [R1+0x184c], R80 ;  /* 0x00184c5001007387 */ /* 0x000fe80000100800 */
[----:B------:R-:W-:Y:S01]  /*2b8d0*/  STL [R1+0x1848], R81 ;  /* 0x0018485101007387 */ /* 0x000fe20000100800 */
[C---:B------:R-:W-:Y:S03]  /*2b8e0*/  HMMA.1688.F32.TF32 R52, R16.reuse, R82, R204 ;  /* 0x000000521034723c */ /* 0x040fe600000810cc */
[----:B------:R-:W-:Y:S05]  /*2b8f0*/  STL [R1+0x1844], R148 ;  /* 0x0018449401007387 */ /* 0x000fea0000100800 */
[C---:B----4-:R-:W-:Y:S03]  /*2b900*/  HMMA.1688.F32.TF32 R100, R16.reuse, R78, R240 ;  /* 0x0000004e1064723c */ /* 0x050fe600000810f0 */
[----:B------:R-:W-:Y:S04]  /*2b910*/  STL.64 [R1+0x50], R48 ;  /* 0x0000503001007387 */ /* 0x000fe80000100a00 */
[----:B------:R2:W-:Y:S02]  /*2b920*/  STL.64 [R1+0x58], R50 ;  /* 0x0000583201007387 */ /* 0x0005e40000100a00 */
[C---:B--2---:R-:W-:Y:S11]  /*2b930*/  HMMA.1688.F32.TF32 R48, R16.reuse, R146, R200 ;  /* 0x000000921030723c */ /* 0x044ff600000810c8 */
[----:B------:R-:W-:Y:S03]  /*2b940*/  @!UPT UIADD3 URZ, URZ, URZ, URZ ;  /* 0x0000003f3f3ff290 */ /* 0x000fe6000fffe03f */
[----:B------:R-:W-:Y:S04]  /*2b950*/  STL.64 [R1+0x1c0], R100 ;  /* 0x0001c06401007387 */ /* 0x000fe80000100a00 */
[----:B------:R-:W-:Y:S04]  /*2b960*/  STL.64 [R1+0x1c8], R102 ;  /* 0x0001c86601007387 */ /* 0x000fe80000100a00 */
[----:B------:R-:W-:Y:S04]  /*2b970*/  STL.64 [R1+0x580], R52 ;  /* 0x0005803401007387 */ /* 0x000fe80000100a00 */
[----:B------:R2:W-:Y:S04]  /*2b980*/  STL.64 [R1+0x588], R54 ;  /* 0x0005883601007387 */ /* 0x0005e80000100a00 */
[----:B------:R3:W-:Y:S01]  /*2b990*/  STL.64 [R1+0x578], R50 ;  /* 0x0005783201007387 */ /* 0x0007e20000100a00 */
[----:B------:R-:W-:Y:S01]  /*2b9a0*/  IMAD.MOV.U32 R153, RZ, RZ, R48 ;  /* 0x000000ffff997224 */ /* 0x000fe200078e0030 */
[----:B------:R-:W-:Y:S01]  /*2b9b0*/  MOV R152, R49 ;  /* 0x0000003100987202 */ /* 0x000fe20000000f00 */
[C---:B--2---:R-:W-:Y:S08]  /*2b9c0*/  HMMA.1688.F32.TF32 R52, R16.reuse, R150, R196 ;  /* 0x000000961034723c */ /* 0x044ff000000810c4 */
[C---:B---3--:R-:W-:Y:S08]  /*2b9d0*/  HMMA.1688.F32.TF32 R48, R16.reuse, R154, R192 ;  /* 0x0000009a1030723c */ /* 0x048ff000000810c0 */
[----:B------:R-:W-:Y:S01]  /*2b9e0*/  HMMA.1688.F32.TF32 R16, R16, R158, R136 ;  /* 0x0000009e1010723c */ /* 0x000fe20000081088 */
[----:B------:R-:W-:Y:S04]  /*2b9f0*/  STL [R1+0x1800], R153 ;  /* 0x0018009901007387 */ /* 0x000fe80000100800 */
[----:B------:R2:W-:Y:S04]  /*2ba00*/  STL [R1+0x17fc], R152 ;  /* 0x0017fc9801007387 */ /* 0x0005e80000100800 */
[----:B------:R-:W-:Y:S04]  /*2ba10*/  STL.64 [R1+0x560], R52 ;  /* 0x0005603401007387 */ /* 0x000fe80000100a00 */
[----:B------:R-:W-:Y:S03]  /*2ba20*/  STL.64 [R1+0x568], R54 ;  /* 0x0005683601007387 */ /* 0x000fe60000100a00 */
[----:B--2---:R-:W-:-:S02]  /*2ba30*/  IMAD.MOV.U32 R152, RZ, RZ, R51 ;  /* 0x000000ffff987224 */ /* 0x004fc400078e0033 */
[----:B------:R-:W-:Y:S01]  /*2ba40*/  IMAD.MOV.U32 R153, RZ, RZ, R50 ;  /* 0x000000ffff997224 */ /* 0x000fe200078e0032 */
[----:B------:R2:W-:Y:S04]  /*2ba50*/  STL.64 [R1+0x550], R48 ;  /* 0x0005503001007387 */ /* 0x0005e80000100a00 */
[----:B------:R-:W-:Y:S04]  /*2ba60*/  STL [R1+0x1858], R152 ;  /* 0x0018589801007387 */ /* 0x000fe80000100800 */
[----:B------:R-:W-:Y:S04]  /*2ba70*/  STL [R1+0x1854], R153 ;  /* 0x0018549901007387 */ /* 0x000fe80000100800 */
        /* <DEDUP_REMOVED lines=10> */
[----:B--2---:R-:W2:Y:S04]  /*2bb20*/  LDL.LU R48, [R1+0x2f0] ;  /* 0x0002f00001307983 */ /* 0x004ea80000300800 */
[----:B------:R-:W2:Y:S04]  /*2bb30*/  LDL.LU R49, [R1+0x2f4] ;  /* 0x0002f40001317983 */ /* 0x000ea80000300800 */
[----:B------:R-:W2:Y:S04]  /*2bb40*/  LDL.LU R50, [R1+0x2f8] ;  /* 0x0002f80001327983 */ /* 0x000ea80000300800 */
[----:B------:R-:W2:Y:S04]  /*2bb50*/  LDL.LU R51, [R1+0x2fc] ;  /* 0x0002fc0001337983 */ /* 0x000ea80000300800 */
[----:B------:R-:W2:Y:S04]  /*2bb60*/  LDL.LU R248, [R1+0x3a0] ;  /* 0x0003a00001f87983 */ /* 0x000ea80000300800 */
[----:B------:R-:W2:Y:S04]  /*2bb70*/  LDL.LU R249, [R1+0x3a4] ;  /* 0x0003a40001f97983 */ /* 0x000ea80000300800 */
[----:B------:R-:W2:Y:S04]  /*2bb80*/  LDL.LU R250, [R1+0x3a8] ;  /* 0x0003a80001fa7983 */ /* 0x000ea80000300800 */
[----:B------:R-:W2:Y:S01]  /*2bb90*/  LDL.LU R251, [R1+0x3ac] ;  /* 0x0003ac0001fb7983 */ /* 0x000ea20000300800 */
[C---:B-1----:R-:W-:Y:S03]  /*2bba0*/  HMMA.1688.F32.TF32 R16, R8.reuse, R70, R96 ;  /* 0x000000460810723c */ /* 0x042fe60000081060 */
        /* <DEDUP_REMOVED lines=59> */
[----:B------:R-:W-:Y:S01]  /*2bf60*/  MOV R145, R16 ;  /* 0x0000001000917202 */ /* 0x000fe20000000f00 */
[----:B------:R-:W-:-:S02]  /*2bf70*/  IMAD.MOV.U32 R144, RZ, RZ, R17 ;  /* 0x000000ffff907224 */ /* 0x000fc400078e0011 */
[----:B------:R-:W4:Y:S01]  /*2bf80*/  LDL.LU R16, [R1+0x1a0] ;  /* 0x0001a00001107983 */ /* 0x000f220000300800 */
[----:B------:R-:W-:Y:S01]  /*2bf90*/  IMAD.MOV.U32 R77, RZ, RZ, R18 ;  /* 0x000000ffff4d7224 */ /* 0x000fe200078e0012 */
[----:B------:R-:W-:Y:S02]  /*2bfa0*/  MOV R76, R19 ;  /* 0x00000013004c7202 */ /* 0x000fe40000000f00 */
        /* <DEDUP_REMOVED lines=20> */
[----:B------:R-:W-:Y:S04]  /*2c0f0*/  STL [R1+0x1860], R144 ;  /* 0x0018609001007387 */ /* 0x000fe80000100800 */
[----:B------:R1:W-:Y:S01]  /*2c100*/  STL [R1+0x185c], R145 ;  /* 0x00185c9101007387 */ /* 0x0003e20000100800 */
[C---:B------:R-:W-:Y:S08]  /*2c110*/  HMMA.1688.F32.TF32 R188, R8.reuse, R14, R188 ;  /* 0x0000000e08bc723c */ /* 0x040ff000000810bc */
[C---:B------:R-:W-:Y:S08]  /*2c120*/  HMMA.1688.F32.TF32 R184, R8.reuse, R26, R184 ;  /* 0x0000001a08b8723c */ /* 0x040ff000000810b8 */
[C---:B------:R-:W-:Y:S08]  /*2c130*/  HMMA.1688.F32.TF32 R128, R8.reuse, R30, R128 ;  /* 0x0000001e0880723c */ /* 0x040ff00000081080 */
[----:B------:R-:W-:Y:S08]  /*2c140*/  HMMA.1688.F32.TF32 R132, R8, R34, R132 ;  /* 0x000000220884723c */ /* 0x000ff00000081084 */
[C---:B--2---:R-:W-:Y:S08]  /*2c150*/  HMMA.1688.F32.TF32 R48, R4.reuse, R146, R48 ;  /* 0x000000920430723c */ /* 0x044ff00000081030 */
[C---:B---3--:R-:W-:Y:S08]  /*2c160*/  HMMA.1688.F32.TF32 R164, R4.reuse, R46, R164 ;  /* 0x0000002e04a4723c */ /* 0x048ff000000810a4 */
[C---:B------:R-:W-:Y:S08]  /*2c170*/  HMMA.1688.F32.TF32 R96, R4.reuse, R70, R96 ;  /* 0x000000460460723c */ /* 0x040ff00000081060 */
[C---:B----4-:R-:W-:Y:S08]  /*2c180*/  HMMA.1688.F32.TF32 R228, R4.reuse, R42, R228 ;  /* 0x0000002a04e4723c */ /* 0x050ff000000810e4 */
[----:B------:R-:W-:Y:S08]  /*2c190*/  HMMA.1688.F32.TF32 R208, R4, R34, R208 ;  /* 0x0000002204d0723c */ /* 0x000ff000000810d0 */
[C---:B------:R-:W-:Y:S08]  /*2c1a0*/  HMMA.1688.F32.TF32 R176, R8.reuse, R146, R176 ;  /* 0x0000009208b0723c */ /* 0x040ff000000810b0 */
[C---:B------:R-:W-:Y:S08]  /*2c1b0*/  HMMA.1688.F32.TF32 R100, R8.reuse, R74, R100 ;  /* 0x0000004a0864723c */ /* 0x040ff00000081064 */
[C---:B------:R-:W-:Y:S08]  /*2c1c0*/  HMMA.1688.F32.TF32 R124, R8.reuse, R78, R124 ;  /* 0x0000004e087c723c */ /* 0x040ff0000008107c */
[----:B------:R-:W-:Y:S08]  /*2c1d0*/  HMMA.1688.F32.TF32 R244, R8, R82, R244 ;  /* 0x0000005208f4723c */ /* 0x000ff000000810f4 */
[----:B------:R-:W-:Y:S01]  /*2c1e0*/  MOV R81, R102 ;  /* 0x0000006600517202 */ /* 0x000fe20000000f00 */
[----:B------:R-:W-:-:S02]  /*2c1f0*/  IMAD.MOV.U32 R148, RZ, RZ, R103 ;  /* 0x000000ffff947224 */ /* 0x000fc400078e0067 */
[----:B------:R-:W-:Y:S01]  /*2c200*/  IMAD.MOV.U32 R149, RZ, RZ, R100 ;  /* 0x000000ffff957224 */ /* 0x000fe200078e0064 */
[----:B------:R-:W2:Y:S01]  /*2c210*/  LDL.LU.64 R102, [R1+0x1918] ;  /* 0x0019180001667983 */ /* 0x000ea20000300a00 */
[----:B------:R-:W-:Y:S01]  /*2c220*/  HMMA.1688.F32.TF32 R16, R8, R150, R16 ;  /* 0x000000960810723c */ /* 0x000fe20000081010 */
[----:B------:R-:W-:Y:S02]  /*2c230*/  IMAD.MOV.U32 R80, RZ, RZ, R101 ;  /* 0x000000ffff507224 */ /* 0x000fe400078e0065 */
[----:B-1----:R-:W-:Y:S01]  /*2c240*/  MOV R145, R125 ;  /* 0x0000007d00917202 */ /* 0x002fe20000000f00 */
[----:B------:R-:W2:Y:S01]  /*2c250*/  LDL.LU.64 R100, [R1+0x1910] ;  /* 0x0019100001647983 */ /* 0x000ea20000300a00 */
[----:B------:R-:W-:Y:S02]  /*2c260*/  IMAD.MOV.U32 R152, RZ, RZ, R126 ;  /* 0x000000ffff987224 */ /* 0x000fe400078e007e */
[----:B------:R-:W-:Y:S02]  /*2c270*/  IMAD.MOV.U32 R153, RZ, RZ, R127 ;  /* 0x000000ffff997224 */ /* 0x000fe400078e007f */
[----:B------:R-:W-:Y:S01]  /*2c280*/  IMAD.MOV.U32 R144, RZ, RZ, R124 ;  /* 0x000000ffff907224 */ /* 0x000fe200078e007c */
[----:B------:R-:W3:Y:S04]  /*2c290*/  LDL.LU.64 R126, [R1+0x1908] ;  /* 0x00190800017e7983 */ /* 0x000ee80000300a00 */
[----:B------:R-:W3:Y:S04]  /*2c2a0*/  LDL.LU.64 R124, [R1+0x1900] ;  /* 0x00190000017c7983 */ /* 0x000ee80000300a00 */
[----:B------:R-:W-:Y:S04]  /*2c2b0*/  STL.64 [R1+0x4e0], R244 ;  /* 0x0004e0f401007387 */ /* 0x000fe80000100a00 */
[----:B------:R1:W-:Y:S04]  /*2c2c0*/  STL.64 [R1+0x4e8], R246 ;  /* 0x0004e8f601007387 */ /* 0x0003e80000100a00 */
[----:B-1----:R-:W4:Y:S04]  /*2c2d0*/  LDL.LU.64 R246, [R1+0x18f8] ;  /* 0x0018f80001f67983 */ /* 0x002f280000300a00 */
[----:B------:R-:W4:Y:S04]  /*2c2e0*/  LDL.LU.64 R244, [R1+0x18f0] ;  /* 0x0018f00001f47983 */ /* 0x000f280000300a00 */
[----:B------:R-:W-:Y:S04]  /*2c2f0*/  STL.64 [R1+0x4d0], R176 ;  /* 0x0004d0b001007387 */ /* 0x000fe80000100a00 */
[----:B------:R1:W-:Y:S01]  /*2c300*/  STL.64 [R1+0x4d8], R178 ;  /* 0x0004d8b201007387 */ /* 0x0003e20000100a00 */
[C---:B------:R-:W-:Y:S03]  /*2c310*/  HMMA.1688.F32.TF32 R204, R4.reuse, R14, R204 ;  /* 0x0000000e04cc723c */ /* 0x040fe600000810cc */
[----:B------:R-:W-:Y:S04]  /*2c320*/  LDS R179, [R3+0x12100] ;  /* 0x0121000003b37984 */ /* 0x000fe80000000800 */
[----:B------:R-:W-:Y:S04]  /*2c330*/  LDS R14, [R2+0x12700] ;  /* 0x01270000020e7984 */ /* 0x000fe80000000800 */
[----:B-1----:R-:W2:Y:S04]  /*2c340*/  LDL.LU R178, [R1+0x18e8] ;  /* 0x0018e80001b27983 */ /* 0x002ea80000300800 */
[----:B------:R-:W3:Y:S04]  /*2c350*/  LDL.LU.64 R176, [R1+0x18e0] ;  /* 0x0018e00001b07983 */ /* 0x000ee80000300a00 */
[----:B------:R-:W-:Y:S04]  /*2c360*/  STL.64 [R1+0x4c0], R16 ;  /* 0x0004c01001007387 */ /* 0x000fe80000100a00 */
[----:B------:R1:W-:Y:S01]  /*2c370*/  STL.64 [R1+0x4c8], R18 ;  /* 0x0004c81201007387 */ /* 0x0003e20000100a00 */
[----:B------:R-:W-:Y:S03]  /*2c380*/  HMMA.1688.F32.TF32 R220, R4, R22, R220 ;  /* 0x0000001604dc723c */ /* 0x000fe600000810dc */
[----:B------:R-:W-:Y:S05]  /*2c390*/  LDS R15, [R3+0x12700] ;  /* 0x01270000030f7984 */ /* 0x000fea0000000800 */
[C---:B-1----:R-:W-:Y:S01]  /*2c3a0*/  HMMA.1688.F32.TF32 R16, R8.reuse, R154, R236 ;  /* 0x0000009a0810723c */ /* 0x042fe200000810ec */
[----:B------:R-:W-:Y:S04]  /*2c3b0*/  LDS R236, [R2+0x10400] ;  /* 0x0104000002ec7984 */ /* 0x000fe80000000800 */
[----:B------:R-:W-:Y:S03]  /*2c3c0*/  LDS R238, [R2+0x12400] ;  /* 0x0124000002ee7984 */ /* 0x000fe60000000800 */
[----:B------:R-:W-:Y:S01]  /*2c3d0*/  HMMA.1688.F32.TF32 R8, R8, R158, R232 ;  /* 0x0000009e0808723c */ /* 0x000fe200000810e8 */
[----:B------:R-:W-:Y:S04]  /*2c3e0*/  LDS R237, [R3+0x10400] ;  /* 0x0104000003ed7984 */ /* 0x000fe80000000800 */
[----:B------:R-:W-:Y:S10]  /*2c3f0*/  LDS R239, [R3+0x12400] ;  /* 0x0124000003ef7984 */ /* 0x000ff40000000800 */
[----:B------:R-:W-:Y:S04]  /*2c400*/  STL.64 [R1+0x360], R16 ;  /* 0x0003601001007387 */ /* 0x000fe80000100a00 */
[----:B------:R-:W-:Y:S04]  /*2c410*/  STL.64 [R1+0x368], R18 ;  /* 0x0003681201007387 */ /* 0x000fe80000100a00 */
[----:B------:R-:W-:Y:S04]  /*2c420*/  STL.64 [R1+0x1b0], R8 ;  /* 0x0001b00801007387 */ /* 0x000fe80000100a00 */
[----:B------:R1:W-:Y:S02]  /*2c430*/  STL.64 [R1+0x1b8], R10 ;  /* 0x0001b80a01007387 */ /* 0x0003e40000100a00 */
[C---:B-1----:R-:W-:Y:S08]  /*2c440*/  HMMA.1688.F32.TF32 R8, R4.reuse, R82, R248 ;  /* 0x000000520408723c */ /* 0x042ff000000810f8 */
[C---:B------:R-:W-:Y:S08]  /*2c450*/  HMMA.1688.F32.TF32 R16, R4.reuse, R150, R52 ;  /* 0x000000960410723c */ /* 0x040ff00000081034 */
[C---:B------:R-:W-:Y:S07]  /*2c460*/  HMMA.1688.F32.TF32 R224, R4.reuse, R26, R224 ;  /* 0x0000001a04e0723c */ /* 0x040fee00000810e0 */
[----:B------:R-:W-:Y:S01]  /*2c470*/  STL.64 [R1+0x330], R8 ;  /* 0x0003300801007387 */ /* 0x000fe20000100a00 */
[C---:B------:R-:W-:Y:S03]  /*2c480*/  HMMA.1688.F32.TF32 R200, R4.reuse, R30, R200 ;  /* 0x0000001e04c8723c */ /* 0x040fe600000810c8 */
[----:B------:R1:W-:Y:S05]  /*2c490*/  STL.64 [R1+0x338], R10 ;  /* 0x0003380a01007387 */ /* 0x0003ea0000100a00 */
[C---:B------:R-:W-:Y:S08]  /*2c4a0*/  HMMA.1688.F32.TF32 R212, R4.reuse, R38, R212 ;  /* 0x0000002604d4723c */ /* 0x040ff000000810d4 */
[C---:B-1----:R-:W-:Y:S08]  /*2c4b0*/  HMMA.1688.F32.TF32 R8, R4.reuse, R154, R240 ;  /* 0x0000009a0408723c */ /* 0x042ff000000810f0 */
[C---:B------:R-:W-:Y:S08]  /*2c4c0*/  HMMA.1688.F32.TF32 R104, R4.reuse, R74, R104 ;  /* 0x0000004a0468723c */ /* 0x040ff00000081068 */
[C---:B------:R-:W-:Y:S01]  /*2c4d0*/  HMMA.1688.F32.TF32 R232, R4.reuse, R78, R216 ;  /* 0x0000004e04e8723c */ /* 0x040fe200000810d8 */
[----:B------:R1:W-:Y:S07]  /*2c4e0*/  STL.64 [R1+0x320], R48 ;  /* 0x0003203001007387 */ /* 0x0003ee0000100a00 */
[----:B------:R-:W-:Y:S01]  /*2c4f0*/  HMMA.1688.F32.TF32 R4, R4, R158, R196 ;  /* 0x0000009e0404723c */ /* 0x000fe200000810c4 */
[----:B------:R1:W-:Y:S04]  /*2c500*/  STL.64 [R1+0x328], R50 ;  /* 0x0003283201007387 */ /* 0x0003e80000100a00 */
[----:B------:R-:W-:Y:S04]  /*2c510*/  STL.64 [R1+0x310], R16 ;  /* 0x0003101001007387 */ /* 0x000fe80000100a00 */
[----:B------:R-:W-:Y:S04]  /*2c520*/  STL.64 [R1+0x318], R18 ;  /* 0x0003181201007387 */ /* 0x000fe80000100a00 */
[----:B------:R-:W4:Y:S04]  /*2c530*/  LDL.LU R52, [R1+0x400] ;  /* 0x0004000001347983 */ /* 0x000f280000300800 */
[----:B------:R-:W-:Y:S04]  /*2c540*/  STL.64 [R1+0x300], R8 ;  /* 0x0003000801007387 */ /* 0x000fe80000100a00 */
[----:B------:R-:W-:Y:S01]  /*2c550*/  STL.64 [R1+0x308], R10 ;  /* 0x0003080a01007387 */ /* 0x000fe20000100a00 */
[----:B------:R-:W-:-:S03]  /*2c560*/  MOV R55, R252 ;  /* 0x000000fc00377202 */ /* 0x000fc60000000f00 */
[----:B------:R-:W-:Y:S04]  /*2c570*/  STL.64 [R1+0x2c0], R4 ;  /* 0x0002c00401007387 */ /* 0x000fe80000100a00 */
[----:B------:R-:W-:Y:S04]  /*2c580*/  STL.64 [R1+0x2c8], R6 ;  /* 0x0002c80601007387 */ /* 0x000fe80000100a00 */
[----:B------:R-:W4:Y:S04]  /*2c590*/  LDL.LU R53, [R1+0x404] ;  /* 0x0004040001357983 */ /* 0x000f280000300800 */
[----:B------:R-:W4:Y:S04]  /*2c5a0*/  LDL.LU R54, [R1+0x408] ;  /* 0x0004080001367983 */ /* 0x000f280000300800 */
[----:B------:R-:W4:Y:S01]  /*2c5b0*/  LDL.LU R252, [R1+0x18d8] ;  /* 0x0018d80001fc7983 */ /* 0x000f220000300800 */
[----:B------:R-:W-:-:S02]  /*2c5c0*/  IMAD.MOV.U32 R243, RZ, RZ, R157 ;  /* 0x000000fffff37224 */ /* 0x000fc400078e009d */
[----:B-1----:R-:W-:Y:S01]  /*2c5d0*/  IMAD.MOV.U32 R48, RZ, RZ, R156 ;  /* 0x000000ffff307224 */ /* 0x002fe200078e009c */
        /* <DEDUP_REMOVED lines=8> */
[----:B------:R-:W-:Y:S01]  /*2c660*/  MOV R248, R20 ;  /* 0x0000001400f87202 */ /* 0x000fe20000000f00 */
[----:B------:R-:W-:Y:S01]  /*2c670*/  IMAD.MOV.U32 R249, RZ, RZ, R13 ;  /* 0x000000fffff97224 */ /* 0x000fe200078e000d */
[----:B------:R-:W-:Y:S01]  /*2c680*/  MOV R251, R0 ;  /* 0x0000000000fb7202 */ /* 0x000fe20000000f00 */
[----:B------:R-:W-:Y:S01]  /*2c690*/  IMAD.MOV.U32 R250, RZ, RZ, R12 ;  /* 0x000000fffffa7224 */ /* 0x000fe200078e000c */
[----:B------:R-:W-:Y:S01]  /*2c6a0*/  MOV R49, R25 ;  /* 0x0000001900317202 */ /* 0x000fe20000000f00 */
[----:B------:R-:W-:Y:S01]  /*2c6b0*/  IMAD.MOV.U32 R50, RZ, RZ, R24 ;  /* 0x000000ffff327224 */ /* 0x000fe200078e0018 */
[----:B------:R-:W-:Y:S01]  /*2c6c0*/  LDS R216, [R2+0x10300] ;  /* 0x0103000002d87984 */ /* 0x000fe20000000800 */
[----:B------:R-:W-:-:S03]  /*2c6d0*/  IMAD.MOV.U32 R51, RZ, RZ, R21 ;  /* 0x000000ffff337224 */ /* 0x000fc600078e0015 */
        /* <DEDUP_REMOVED lines=13> */
[----:B--2---:R-:W-:-:S03]  /*2c7b0*/  IMAD.MOV.U32 R240, RZ, RZ, R178 ;  /* 0x000000fffff07224 */ /* 0x004fc600078e00b2 */
[----:B------:R-:W-:Y:S01]  /*2c7c0*/  LDS R178, [R2+0x12100] ;  /* 0x0121000002b27984 */ /* 0x000fe20000000800 */
[----:B---3--:R-:W-:Y:S01]  /*2c7d0*/  IMAD.MOV.U32 R241, RZ, RZ, R177 ;  /* 0x000000fffff17224 */ /* 0x008fe200078e00b1 */
[----:B------:R-:W-:Y:S02]  /*2c7e0*/  MOV R242, R176 ;  /* 0x000000b000f27202 */ /* 0x000fe40000000f00 */
[----:B------:R-:W-:Y:S04]  /*2c7f0*/  LDS R177, [R3+0x10100] ;  /* 0x0101000003b17984 */ /* 0x000fe80000000800 */
[----:B------:R-:W-:Y:S04]  /*2c800*/  LDS R176, [R2+0x10100] ;  /* 0x0101000002b07984 */ /* 0x000fe80000000800 */
[----:B----4-:R-:W1:Y:S04]  /*2c810*/  LDSM.16.M88.4 R16, [R252+0x80080] ;  /* 0x08008000fc10783b */ /* 0x010e680000000200 */
[----:B------:R-:W2:Y:S04]  /*2c820*/  LDSM.16.M88.4 R20, [R252+0x80880] ;  /* 0x08088000fc14783b */ /* 0x000ea80000000200 */
[----:B------:R-:W3:Y:S01]  /*2c830*/  LDSM.16.M88.4 R24, [R252+0x81080] ;  /* 0x08108000fc18783b */ /* 0x000ee20000000200 */
[-C--:B-1----:R-:W-:Y:S08]  /*2c840*/  HMMA.1688.F32.TF32 R248, R156, R16.reuse, R248 ;  /* 0x000000109cf8723c */ /* 0x082ff000000810f8 */
[-C--:B------:R-:W-:Y:S08]  /*2c850*/  HMMA.1688.F32.TF32 R48, R176, R16.reuse, R48 ;  /* 0x00000010b030723c */ /* 0x080ff00000081030 */
[-C--:B------:R-:W-:Y:S07]  /*2c860*/  HMMA.1688.F32.TF32 R240, R196, R16.reuse, R240 ;  /* 0x00000010c4f0723c */ /* 0x080fee00000810f0 */
[----:B------:R-:W-:Y:S04]  /*2c870*/  STL.64 [R1+0x2e0], R248 ;  /* 0x0002e0f801007387 */ /* 0x000fe80000100a00 */
[----:B------:R1:W-:Y:S05]  /*2c880*/  STL.64 [R1+0x2e8], R250 ;  /* 0x0002e8fa01007387 */ /* 0x0003ea0000100a00 */
[----:B------:R-:W-:Y:S01]  /*2c890*/  IMAD.MOV.U32 R0, RZ, RZ, R51 ;  /* 0x000000ffff007224 */ /* 0x000fe200078e0033 */
[----:B-1----:R-:W4:Y:S04]  /*2c8a0*/  LDL.LU.64 R250, [R1+0x18d0] ;  /* 0x0018d00001fa7983 */ /* 0x002f280000300a00 */
[----:B------:R-:W4:Y:S04]  /*2c8b0*/  LDL.LU.64 R248, [R1+0x18c8] ;  /* 0x0018c80001f87983 */ /* 0x000f280000300a00 */
[----:B------:R-:W-:Y:S04]  /*2c8c0*/  STL.64 [R1+0x2d0], R48 ;  /* 0x0002d03001007387 */ /* 0x000fe80000100a00 */
[----:B------:R1:W-:Y:S04]  /*2c8d0*/  STL [R1+0x2d8], R50 ;  /* 0x0002d83201007387 */ /* 0x0003e80000100800 */
[----:B-1----:R-:W3:Y:S04]  /*2c8e0*/  LDL.LU.64 R50, [R1+0x18c0] ;  /* 0x0018c00001327983 */ /* 0x002ee80000300a00 */
[----:B------:R-:W3:Y:S04]  /*2c8f0*/  LDL.LU.64 R48, [R1+0x18b8] ;  /* 0x0018b80001307983 */ /* 0x000ee80000300a00 */
[----:B------:R-:W-:Y:S04]  /*2c900*/  STL [R1+0x16d8], R0 ;  /* 0x0016d80001007387 */ /* 0x000fe80000100800 */
[----:B------:R-:W-:Y:S04]  /*2c910*/  STL.64 [R1+0x390], R240 ;  /* 0x000390f001007387 */ /* 0x000fe80000100a00 */
[----:B------:R1:W-:Y:S04]  /*2c920*/  STL.64 [R1+0x398], R242 ;  /* 0x000398f201007387 */ /* 0x0003e80000100a00 */
[----:B-1----:R-:W3:Y:S04]  /*2c930*/  LDL.LU.64 R242, [R1+0x18b0] ;  /* 0x0018b00001f27983 */ /* 0x002ee80000300a00 */
[----:B------:R-:W3:Y:S01]  /*2c940*/  LDL.LU.64 R240, [R1+0x18a8] ;  /* 0x0018a80001f07983 */ /* 0x000ee20000300a00 */
[-C--:B------:R-:W-:Y:S08]  /*2c950*/  HMMA.1688.F32.TF32 R124, R236, R16.reuse, R124 ;  /* 0x00000010ec7c723c */ /* 0x080ff0000008107c */
[-C--:B------:R-:W-:Y:S08]  /*2c960*/  HMMA.1688.F32.TF32 R180, R4, R16.reuse, R180 ;  /* 0x0000001004b4723c */ /* 0x080ff000000810b4 */
[-C--:B------:R-:W-:Y:S08]  /*2c970*/  HMMA.1688.F32.TF32 R188, R8, R16.reuse, R188 ;  /* 0x0000001008bc723c */ /* 0x080ff000000810bc */
[----:B------:R-:W-:Y:S08]  /*2c980*/  HMMA.1688.F32.TF32 R204, R12, R16, R204 ;  /* 0x000000100ccc723c */ /* 0x000ff000000810cc */
[----:B--2---:R-:W-:Y:S08]  /*2c990*/  HMMA.1688.F32.TF32 R52, R156, R20, R52 ;  /* 0x000000149c34723c */ /* 0x004ff00000081034 */
[----:B---3--:R-:W-:Y:S11]  /*2c9a0*/  HMMA.1688.F32.TF32 R240, R216, R16, R240 ;  /* 0x00000010d8f0723c */ /* 0x008ff600000810f0 */
        /* <DEDUP_REMOVED lines=35> */
[----:B------:R-:W2:Y:S01]  /*2cbe0*/  LDL.LU.64 R52, [R1+0x1898] ;  /* 0x0018980001347983 */ /* 0x000ea20000300a00 */
[----:B------:R-:W-:Y:S08]  /*2cbf0*/  HMMA.1688.F32.TF32 R100, R236, R20, R100 ;  /* 0x00000014ec64723c */ /* 0x000ff00000081064 */
[C---:B---3--:R-:W-:Y:S08]  /*2cc00*/  HMMA.1688.F32.TF32 R124, R176.reuse, R24, R124 ;  /* 0x00000018b07c723c */ /* 0x048ff0000008107c */
[-C--:B----4-:R-:W-:Y:S11]  /*2cc10*/  HMMA.1688.F32.TF32 R204, R176, R20.reuse, R204 ;  /* 0x00000014b0cc723c */ /* 0x090ff600000810cc */
[----:B------:R-:W-:Y:S11]  /*2cc20*/  @!UPT UIADD3 URZ, URZ, URZ, URZ ;  /* 0x0000003f3f3ff290 */ /* 0x000ff6000fffe03f */
[----:B------:R-:W-:Y:S01]  /*2cc30*/  @!UPT UIADD3 URZ, URZ, URZ, URZ ;  /* 0x0000003f3f3ff290 */ /* 0x000fe2000fffe03f */
[----:B------:R-:W-:Y:S04]  /*2cc40*/  STL.64 [R1+0x250], R204 ;  /* 0x000250cc01007387 */ /* 0x000fe80000100a00 */
[----:B------:R1:W-:Y:S02]  /*2cc50*/  STL.64 [R1+0x258], R206 ;  /* 0x000258ce01007387 */ /* 0x0003e40000100a00 */
[-C--:B-1----:R-:W-:Y:S08]  /*2cc60*/  HMMA.1688.F32.TF32 R204, R196, R20.reuse, R188 ;  /* 0x00000014c4cc723c */ /* 0x082ff000000810bc */
[-C--:B--2---:R-:W-:Y:S08]  /*2cc70*/  HMMA.1688.F32.TF32 R188, R216, R20.reuse, R52 ;  /* 0x00000014d8bc723c */ /* 0x084ff00000081034 */
        /* <DEDUP_REMOVED lines=10> */
[----:B-1----:R-:W-:Y:S08]  /*2cd20*/  HMMA.1688.F32.TF32 R100, R12, R20, R220 ;  /* 0x000000140c64723c */ /* 0x002ff000000810dc */
[-C--:B--2---:R-:W-:Y:S01]  /*2cd30*/  HMMA.1688.F32.TF32 R52, R156, R24.reuse, R180 ;  /* 0x000000189c34723c */ /* 0x084fe200000810b4 */
[----:B------:R-:W-:Y:S04]  /*2cd40*/  STL.64 [R1+0x800], R168 ;  /* 0x000800a801007387 */ /* 0x000fe80000100a00 */
[----:B------:R-:W-:Y:S10]  /*2cd50*/  STL.64 [R1+0x808], R170 ;  /* 0x000808aa01007387 */ /* 0x000ff40000100a00 */
[----:B------:R-:W-:Y:S04]  /*2cd60*/  STL.64 [R1+0x900], R100 ;  /* 0x0009006401007387 */ /* 0x000fe80000100a00 */
[----:B------:R1:W-:Y:S04]  /*2cd70*/  STL.64 [R1+0x908], R102 ;  /* 0x0009086601007387 */ /* 0x0003e80000100a00 */
[----:B------:R-:W-:Y:S04]  /*2cd80*/  STL.64 [R1+0x180], R52 ;  /* 0x0001803401007387 */ /* 0x000fe80000100a00 */
[----:B------:R2:W-:Y:S01]  /*2cd90*/  STL.64 [R1+0x188], R54 ;  /* 0x0001883601007387 */ /* 0x0005e20000100a00 */
[-C--:B-1----:R-:W-:Y:S08]  /*2cda0*/  HMMA.1688.F32.TF32 R100, R196, R24.reuse, R240 ;  /* 0x00000018c464723c */ /* 0x082ff000000810f0 */
[-C--:B--2---:R-:W-:Y:S08]  /*2cdb0*/  HMMA.1688.F32.TF32 R52, R216, R24.reuse, R48 ;  /* 0x00000018d834723c */ /* 0x084ff00000081030 */
[-C--:B------:R-:W-:Y:S01]  /*2cdc0*/  HMMA.1688.F32.TF32 R48, R236, R24.reuse, R160 ;  /* 0x00000018ec30723c */ /* 0x080fe200000810a0 */
[----:B------:R-:W-:Y:S04]  /*2cdd0*/  STL.64 [R1+0x190], R124 ;  /* 0x0001907c01007387 */ /* 0x000fe80000100a00 */
[----:B------:R-:W-:Y:S04]  /*2cde0*/  STL.64 [R1+0x198], R126 ;  /* 0x0001987e01007387 */ /* 0x000fe80000100a00 */
[----:B------:R1:W-:Y:S04]  /*2cdf0*/  STL.64 [R1+0x220], R100 ;  /* 0x0002206401007387 */ /* 0x0003e80000100a00 */
[----:B------:R2:W-:Y:S04]  /*2ce00*/  STL.64 [R1+0x228], R102 ;  /* 0x0002286601007387 */ /* 0x0005e80000100a00 */
[----:B-1----:R-:W3:Y:S04]  /*2ce10*/  LDL.LU R100, [R1+0x160] ;  /* 0x0001600001647983 */ /* 0x002ee80000300800 */
[----:B------:R-:W-:Y:S04]  /*2ce20*/  STL.64 [R1+0x2b0], R52 ;  /* 0x0002b03401007387 */ /* 0x000fe80000100a00 */
[----:B------:R-:W-:Y:S04]  /*2ce30*/  STL.64 [R1+0x2b8], R54 ;  /* 0x0002b83601007387 */ /* 0x000fe80000100a00 */
[----:B------:R-:W-:Y:S04]  /*2ce40*/  STL.64 [R1+0x420], R48 ;  /* 0x0004203001007387 */ /* 0x000fe80000100a00 */
[----:B------:R1:W-:Y:S04]  /*2ce50*/  STL.64 [R1+0x428], R50 ;  /* 0x0004283201007387 */ /* 0x0003e80000100a00 */
[----:B------:R-:W3:Y:S04]  /*2ce60*/  LDL.LU R101, [R1+0x164] ;  /* 0x0001640001657983 */ /* 0x000ee80000300800 */
[----:B--2---:R-:W3:Y:S01]  /*2ce70*/  LDL.LU R102, [R1+0x168] ;  /* 0x0001680001667983 */ /* 0x004ee20000300800 */
[----:B-1----:R-:W-:Y:S03]  /*2ce80*/  HMMA.1688.F32.TF32 R48, R4, R24, R172 ;  /* 0x000000180430723c */ /* 0x002fe600000810ac */
[----:B------:R-:W3:Y:S04]  /*2ce90*/  LDL.LU R103, [R1+0x16c] ;  /* 0x00016c0001677983 */ /* 0x000ee80000300800 */
[----:B------:R-:W2:Y:S04]  /*2cea0*/  LDL.LU R168, [R1+0x210] ;  /* 0x0002100001a87983 */ /* 0x000ea80000300800 */
[----:B------:R-:W2:Y:S04]  /*2ceb0*/  LDL.LU R169, [R1+0x214] ;  /* 0x0002140001a97983 */ /* 0x000ea80000300800 */
[----:B------:R-:W2:Y:S04]  /*2cec0*/  LDL.LU R170, [R1+0x218] ;  /* 0x0002180001aa7983 */ /* 0x000ea80000300800 */
[----:B------:R-:W2:Y:S01]  /*2ced0*/  LDL.LU R171, [R1+0x21c] ;  /* 0x00021c0001ab7983 */ /* 0x000ea20000300800 */
[----:B------:R-:W-:-:S03]  /*2cee0*/  IMAD.MOV.U32 R180, RZ, RZ, R36 ;  /* 0x000000ffffb47224 */ /* 0x000fc600078e0024 */
[----:B------:R-:W4:Y:S01]  /*2cef0*/  LDL.LU R192, [R1+0x4f0] ;  /* 0x0004f00001c07983 */ /* 0x000f220000300800 */
[----:B------:R-:W-:-:S03]  /*2cf00*/  MOV R181, R37 ;  /* 0x0000002500b57202 */ /* 0x000fc60000000f00 */
[----:B------:R-:W4:Y:S01]  /*2cf10*/  LDL.LU R193, [R1+0x4f4] ;  /* 0x0004f40001c17983 */ /* 0x000f220000300800 */
[----:B------:R-:W-:-:S03]  /*2cf20*/  IMAD.MOV.U32 R182, RZ, RZ, R40 ;  /* 0x000000ffffb67224 */ /* 0x000fc600078e0028 */
[----:B------:R-:W4:Y:S01]  /*2cf30*/  LDL.LU R194, [R1+0x4f8] ;  /* 0x0004f80001c27983 */ /* 0x000f220000300800 */
[----:B------:R-:W-:-:S03]  /*2cf40*/  IMAD.MOV.U32 R183, RZ, RZ, R41 ;  /* 0x000000ffffb77224 */ /* 0x000fc600078e0029 */
[----:B------:R-:W4:Y:S04]  /*2cf50*/  LDL.LU R195, [R1+0x4fc] ;  /* 0x0004fc0001c37983 */ /* 0x000f280000300800 */
[----:B------:R-:W2:Y:S04]  /*2cf60*/  LDL.LU R36, [R1+0x1890] ;  /* 0x0018900001247983 */ /* 0x000ea80000300800 */
[----:B------:R-:W2:Y:S04]  /*2cf70*/  LDL.LU R37, [R1+0x188c] ;  /* 0x00188c0001257983 */ /* 0x000ea80000300800 */
[----:B------:R-:W2:Y:S04]  /*2cf80*/  LDL.LU R40, [R1+0x1888] ;  /* 0x0018880001287983 */ /* 0x000ea80000300800 */
[----:B------:R-:W2:Y:S04]  /*2cf90*/  LDL.LU R41, [R1+0x1884] ;  /* 0x0018840001297983 */ /* 0x000ea80000300800 */
[----:B------:R-:W2:Y:S04]  /*2cfa0*/  LDL.LU R204, [R1+0x340] ;  /* 0x0003400001cc7983 */ /* 0x000ea80000300800 */
[----:B------:R-:W-:Y:S04]  /*2cfb0*/  STL.64 [R1+0x530], R48 ;  /* 0x0005303001007387 */ /* 0x000fe80000100a00 */
[----:B------:R1:W-:Y:S04]  /*2cfc0*/  STL.64 [R1+0x538], R50 ;  /* 0x0005383201007387 */ /* 0x0003e80000100a00 */
[----:B------:R-:W2:Y:S04]  /*2cfd0*/  LDL.LU R205, [R1+0x344] ;  /* 0x0003440001cd7983 */ /* 0x000ea80000300800 */
[----:B------:R-:W2:Y:S04]  /*2cfe0*/  LDL.LU R206, [R1+0x348] ;  /* 0x0003480001ce7983 */ /* 0x000ea80000300800 */
[----:B------:R-:W2:Y:S01]  /*2cff0*/  LDL.LU R207, [R1+0x34c] ;  /* 0x00034c0001cf7983 */ /* 0x000ea20000300800 */
[----:B------:R-:W-:-:S03]  /*2d000*/  MOV R124, R28 ;  /* 0x0000001c007c7202 */ /* 0x000fc60000000f00 */
[----:B------:R-:W2:Y:S01]  /*2d010*/  LDL.LU R52, [R1+0x5b0] ;  /* 0x0005b00001347983 */ /* 0x000ea20000300800 */
[----:B------:R-:W-:-:S03]  /*2d020*/  IMAD.MOV.U32 R125, RZ, RZ, R29 ;  /* 0x000000ffff7d7224 */ /* 0x000fc600078e001d */
[----:B------:R-:W2:Y:S04]  /*2d030*/  LDL.LU R53, [R1+0x5b4] ;  /* 0x0005b40001357983 */ /* 0x000ea80000300800 */
[----:B------:R-:W2:Y:S04]  /*2d040*/  LDL.LU R54, [R1+0x5b8] ;  /* 0x0005b80001367983 */ /* 0x000ea80000300800 */
[----:B------:R-:W2:Y:S04]  /*2d050*/  LDL.LU R55, [R1+0x5bc] ;  /* 0x0005bc0001377983 */ /* 0x000ea80000300800 */
[----:B------:R-:W2:Y:S04]  /*2d060*/  LDL.LU R28, [R1+0x1880] ;  /* 0x00188000011c7983 */ /* 0x000ea80000300800 */
[----:B------:R-:W3:Y:S01]  /*2d070*/  LDL.LU R29, [R1+0x187c] ;  /* 0x00187c00011d7983 */ /* 0x000ee20000300800 */
[----:B------:R-:W-:Y:S01]  /*2d080*/  IMAD.MOV.U32 R126, RZ, RZ, R32 ;  /* 0x000000ffff7e7224 */ /* 0x000fe200078e0020 */
[----:B------:R-:W-:-:S02]  /*2d090*/  MOV R127, R33 ;  /* 0x00000021007f7202 */ /* 0x000fc40000000f00 */
[----:B------:R-:W4:Y:S04]  /*2d0a0*/  LDL.LU R32, [R1+0x1878] ;  /* 0x0018780001207983 */ /* 0x000f280000300800 */
[----:B------:R-:W4:Y:S01]  /*2d0b0*/  LDL.LU R33, [R1+0x1874] ;  /* 0x0018740001217983 */ /* 0x000f220000300800 */
[-C--:B------:R-:W-:Y:S08]  /*2d0c0*/  HMMA.1688.F32.TF32 R160, R8, R24.reuse, R184 ;  /* 0x0000001808a0723c */ /* 0x080ff000000810b8 */
[----:B-1----:R-:W-:Y:S11]  /*2d0d0*/  HMMA.1688.F32.TF32 R48, R12, R24, R224 ;  /* 0x000000180c30723c */ /* 0x002ff600000810e0 */
[----:B------:R-:W-:Y:S04]  /*2d0e0*/  @!UPT UIADD3 URZ, URZ, URZ, URZ ;  /* 0x0000003f3f3ff290 */ /* 0x000fe8000fffe03f */
[----:B------:R-:W-:Y:S04]  /*2d0f0*/  STL.64 [R1+0x750], R160 ;  /* 0x000750a001007387 */ /* 0x000fe80000100a00 */
[----:B------:R-:W-:Y:S04]  /*2d100*/  STL.64 [R1+0x758], R162 ;  /* 0x000758a201007387 */ /* 0x000fe80000100a00 */
[----:B------:R-:W-:Y:S04]  /*2d110*/  STL.64 [R1+0x8a0], R48 ;  /* 0x0008a03001007387 */ /* 0x000fe80000100a00 */
[----:B------:R-:W-:Y:S01]  /*2d120*/  STL.64 [R1+0x8a8], R50 ;  /* 0x0008a83201007387 */ /* 0x000fe20000100a00 */
[----:B--2---:R-:W-:-:S02]  /*2d130*/  IMAD.MOV.U32 R191, RZ, RZ, R28 ;  /* 0x000000ffffbf7224 */ /* 0x004fc400078e001c */
[----:B---3--:R-:W-:Y:S02]  /*2d140*/  IMAD.MOV.U32 R190, RZ, RZ, R29 ;  /* 0x000000ffffbe7224 */ /* 0x008fe400078e001d */
[----:B------:R-:W4:Y:S02]  /*2d150*/  LDSM.16.M88.4 R28, [R252+0x81880] ;  /* 0x08188000fc1c783b */ /* 0x000f240000000200 */
[-C--:B----4-:R-:W-:Y:S08]  /*2d160*/  HMMA.1688.F32.TF32 R48, R156, R28.reuse, R192 ;  /* 0x0000001c9c30723c */ /* 0x090ff000000810c0 */
[-C--:B------:R-:W-:Y:S08]  /*2d170*/  HMMA.1688.F32.TF32 R168, R176, R28.reuse, R168 ;  /* 0x0000001cb0a8723c */ /* 0x080ff000000810a8 */
[-C--:B------:R-:W-:Y:S07]  /*2d180*/  HMMA.1688.F32.TF32 R160, R196, R28.reuse, R100 ;  /* 0x0000001cc4a0723c */ /* 0x080fee0000081064 */
[----:B------:R-:W-:Y:S04]  /*2d190*/  STL.64 [R1+0x120], R48 ;  /* 0x0001203001007387 */ /* 0x000fe80000100a00 */
[----:B------:R1:W-:Y:S02]  /*2d1a0*/  STL.64 [R1+0x128], R50 ;  /* 0x0001283201007387 */ /* 0x0003e40000100a00 */
[-C--:B-1----:R-:W-:Y:S02]  /*2d1b0*/  HMMA.1688.F32.TF32 R48, R216, R28.reuse, R180 ;  /* 0x0000001cd830723c */ /* 0x082fe400000810b4 */
[----:B------:R-:W-:Y:S04]  /*2d1c0*/  STL.64 [R1+0x130], R168 ;  /* 0x000130a801007387 */ /* 0x000fe80000100a00 */
[----:B------:R-:W-:Y:S02]  /*2d1d0*/  STL.64 [R1+0x138], R170 ;  /* 0x000138aa01007387 */ /* 0x000fe40000100a00 */
[-C--:B------:R-:W-:Y:S02]  /*2d1e0*/  HMMA.1688.F32.TF32 R100, R236, R28.reuse, R56 ;  /* 0x0000001cec64723c */ /* 0x080fe40000081038 */
[----:B------:R-:W-:Y:S04]  /*2d1f0*/  STL.64 [R1+0x170], R160 ;  /* 0x000170a001007387 */ /* 0x000fe80000100a00 */
[----:B------:R-:W-:Y:S02]  /*2d200*/  STL.64 [R1+0x178], R162 ;  /* 0x000178a201007387 */ /* 0x000fe40000100a00 */
[-C--:B------:R-:W-:Y:S07]  /*2d210*/  HMMA.1688.F32.TF32 R56, R4, R28.reuse, R108 ;  /* 0x0000001c0438723c */ /* 0x080fee000008106c */
[----:B------:R-:W-:Y:S04]  /*2d220*/  STL.64 [R1+0x230], R48 ;  /* 0x0002303001007387 */ /* 0x000fe80000100a00 */
[----:B------:R1:W-:Y:S02]  /*2d230*/  STL.64 [R1+0x238], R50 ;  /* 0x0002383201007387 */ /* 0x0003e40000100a00 */
[----:B-1----:R-:W-:Y:S02]  /*2d240*/  HMMA.1688.F32.TF32 R48, R8, R28, R128 ;  /* 0x0000001c0830723c */ /* 0x002fe40000081080 */
[----:B------:R-:W-:Y:S04]  /*2d250*/  STL.64 [R1+0x370], R100 ;  /* 0x0003706401007387 */ /* 0x000fe80000100a00 */
[----:B------:R-:W-:Y:S04]  /*2d260*/  STL.64 [R1+0x378], R102 ;  /* 0x0003786601007387 */ /* 0x000fe80000100a00 */
[----:B------:R-:W2:Y:S04]  /*2d270*/  LDL.LU R180, [R1+0x1f0] ;  /* 0x0001f00001b47983 */ /* 0x000ea80000300800 */
[----:B------:R-:W-:Y:S04]  /*2d280*/  STL.64 [R1+0x4a0], R56 ;  /* 0x0004a03801007387 */ /* 0x000fe80000100a00 */
[----:B------:R1:W-:Y:S05]  /*2d290*/  STL.64 [R1+0x4a8], R58 ;  /* 0x0004a83a01007387 */ /* 0x0003ea0000100a00 */
[----:B------:R-:W-:Y:S04]  /*2d2a0*/  STL.64 [R1+0x620], R48 ;  /* 0x0006203001007387 */ /* 0x000fe80000100a00 */
[----:B------:R-:W-:Y:S04]  /*2d2b0*/  STL.64 [R1+0x628], R50 ;  /* 0x0006283201007387 */ /* 0x000fe80000100a00 */
[----:B------:R-:W2:Y:S04]  /*2d2c0*/  LDL.LU R181, [R1+0x1f4] ;  /* 0x0001f40001b57983 */ /* 0x000ea80000300800 */
[----:B------:R-:W2:Y:S04]  /*2d2d0*/  LDL.LU R182, [R1+0x1f8] ;  /* 0x0001f80001b67983 */ /* 0x000ea80000300800 */
[----:B------:R-:W2:Y:S01]  /*2d2e0*/  LDL.LU R183, [R1+0x1fc] ;  /* 0x0001fc0001b77983 */ /* 0x000ea20000300800 */
[----:B------:R-:W-:Y:S01]  /*2d2f0*/  IMAD.MOV.U32 R188, RZ, RZ, R33 ;  /* 0x000000ffffbc7224 */ /* 0x000fe200078e0021 */
[----:B------:R-:W-:-:S02]  /*2d300*/  MOV R189, R32 ;  /* 0x0000002000bd7202 */ /* 0x000fc40000000f00 */
[----:B------:R-:W3:Y:S01]  /*2d310*/  LDSM.16.M88.4 R32, [R252+0x82080] ;  /* 0x08208000fc20783b */ /* 0x000ee20000000200 */
[----:B-1----:R-:W-:Y:S01]  /*2d320*/  HMMA.1688.F32.TF32 R56, R12, R28, R200 ;  /* 0x0000001c0c38723c */ /* 0x002fe200000810c8 */
[----:B------:R-:W-:Y:S01]  /*2d330*/  MOV R242, R37 ;  /* 0x0000002500f27202 */ /* 0x000fe20000000f00 */
[----:B------:R-:W-:Y:S02]  /*2d340*/  IMAD.MOV.U32 R243, RZ, RZ, R36 ;  /* 0x000000fffff37224 */ /* 0x000fe400078e0024 */
[----:B------:R-:W1:Y:S04]  /*2d350*/  LDSM.16.M88.4 R36, [R252+0x82880] ;  /* 0x08288000fc24783b */ /* 0x000e680000000200 */
[-C--:B---3--:R-:W-:Y:S08]  /*2d360*/  HMMA.1688.F32.TF32 R48, R176, R32.reuse, R204 ;  /* 0x00000020b030723c */ /* 0x088ff000000810cc */
[----:B------:R-:W-:Y:S07]  /*2d370*/  HMMA.1688.F32.TF32 R52, R156, R32, R52 ;  /* 0x000000209c34723c */ /* 0x000fee0000081034 */
[----:B------:R-:W-:Y:S04]  /*2d380*/  STL.64 [R1+0x820], R56 ;  /* 0x0008203801007387 */ /* 0x000fe80000100a00 */
[----:B------:R-:W-:Y:S04]  /*2d390*/  STL.64 [R1+0x828], R58 ;  /* 0x0008283a01007387 */ /* 0x000fe80000100a00 */
[----:B------:R-:W-:Y:S01]  /*2d3a0*/  STL.64 [R1+0x100], R48 ;  /* 0x0001003001007387 */ /* 0x000fe20000100a00 */
[----:B------:R-:W-:-:S07]  /*2d3b0*/  MOV R0, R51 ;  /* 0x0000003300007202 */ /* 0x000fce0000000f00 */
[----:B------:R-:W-:Y:S04]  /*2d3c0*/  STL.64 [R1+0xe0], R52 ;  /* 0x0000e03401007387 */ /* 0x000fe80000100a00 */
[----:B------:R3:W-:Y:S04]  /*2d3d0*/  STL.64 [R1+0xe8], R54 ;  /* 0x0000e83601007387 */ /* 0x0007e80000100a00 */
[----:B------:R4:W-:Y:S01]  /*2d3e0*/  STL [R1+0x108], R50 ;  /* 0x0001083201007387 */ /* 0x0009e20000100800 */
[-C--:B---3--:R-:W-:Y:S08]  /*2d3f0*/  HMMA.1688.F32.TF32 R52, R196, R32.reuse, R124 ;  /* 0x00000020c434723c */ /* 0x088ff0000008107c */
[-C--:B----4-:R-:W-:Y:S01]  /*2d400*/  HMMA.1688.F32.TF32 R48, R216, R32.reuse, R248 ;  /* 0x00000020d830723c */ /* 0x090fe200000810f8 */
[----:B------:R-:W-:Y:S04]  /*2d410*/  STL [R1+0x17a8], R0 ;  /* 0x0017a80001007387 */ /* 0x000fe80000100800 */
[----:B------:R-:W3:Y:S10]  /*2d420*/  LDL.LU R124, [R1+0x680] ;  /* 0x00068000017c7983 */ /* 0x000ef40000300800 */
[----:B------:R-:W-:Y:S04]  /*2d430*/  STL.64 [R1+0x110], R52 ;  /* 0x0001103401007387 */ /* 0x000fe80000100a00 */
[----:B------:R4:W-:Y:S04]  /*2d440*/  STL.64 [R1+0x118], R54 ;  /* 0x0001183601007387 */ /* 0x0009e80000100a00 */
[----:B------:R-:W-:Y:S04]  /*2d450*/  STL.64 [R1+0x160], R48 ;  /* 0x0001603001007387 */ /* 0x000fe80000100a00 */
[----:B------:R1:W-:Y:S01]  /*2d460*/  STL.64 [R1+0x168], R50 ;  /* 0x0001683201007387 */ /* 0x0003e20000100a00 */
[-C--:B----4-:R-:W-:Y:S03]  /*2d470*/  HMMA.1688.F32.TF32 R52, R236, R32.reuse, R60 ;  /* 0x00000020ec34723c */ /* 0x090fe6000008103c */
[----:B------:R-:W3:Y:S04]  /*2d480*/  LDL.LU R125, [R1+0x684] ;  /* 0x00068400017d7983 */ /* 0x000ee80000300800 */
[----:B------:R-:W3:Y:S01]  /*2d490*/  LDL.LU R126, [R1+0x688] ;  /* 0x00068800017e7983 */ /* 0x000ee20000300800 */
[-C--:B-1----:R-:W-:Y:S03]  /*2d4a0*/  HMMA.1688.F32.TF32 R48, R4, R32.reuse, R112 ;  /* 0x000000200430723c */ /* 0x082fe60000081070 */
[----:B------:R-:W3:Y:S05]  /*2d4b0*/  LDL.LU R127, [R1+0x68c] ;  /* 0x00068c00017f7983 */ /* 0x000eea0000300800 */
[-C--:B------:R-:W-:Y:S07]  /*2d4c0*/  HMMA.1688.F32.TF32 R56, R8, R32.reuse, R132 ;  /* 0x000000200838723c */ /* 0x080fee0000081084 */
[----:B------:R-:W-:Y:S04]  /*2d4d0*/  STL.64 [R1+0x290], R52 ;  /* 0x0002903401007387 */ /* 0x000fe80000100a00 */
[----:B------:R1:W-:Y:S04]  /*2d4e0*/  STL.64 [R1+0x298], R54 ;  /* 0x0002983601007387 */ /* 0x0003e80000100a00 */
[----:B------:R-:W-:Y:S04]  /*2d4f0*/  STL.64 [R1+0x410], R48 ;  /* 0x0004103001007387 */ /* 0x000fe80000100a00 */
[----:B------:R4:W-:Y:S01]  /*2d500*/  STL.64 [R1+0x418], R50 ;  /* 0x0004183201007387 */ /* 0x0009e20000100a00 */
[----:B-1----:R-:W-:Y:S08]  /*2d510*/  HMMA.1688.F32.TF32 R52, R12, R32, R208 ;  /* 0x000000200c34723c */ /* 0x002ff000000810d0 */
[----:B----4-:R-:W-:Y:S01]  /*2d520*/  HMMA.1688.F32.TF32 R48, R156, R36, R188 ;  /* 0x000000249c30723c */ /* 0x010fe200000810bc */
[----:B------:R-:W-:Y:S01]  /*2d530*/  IMAD.MOV.U32 R240, RZ, RZ, R41 ;  /* 0x000000fffff07224 */ /* 0x000fe200078e0029 */
[----:B------:R-:W-:Y:S01]  /*2d540*/  STL.64 [R1+0x500], R56 ;  /* 0x0005003801007387 */ /* 0x000fe20000100a00 */
[----:B------:R-:W-:-:S03]  /*2d550*/  IMAD.MOV.U32 R241, RZ, RZ, R40 ;  /* 0x000000fffff17224 */ /* 0x000fc600078e0028 */
[----:B------:R-:W-:Y:S01]  /*2d560*/  STL.64 [R1+0x508], R58 ;  /* 0x0005083a01007387 */ /* 0x000fe20000100a00 */
[----:B------:R-:W-:-:S03]  /*2d570*/  MOV R47, R73 ;  /* 0x00000049002f7202 */ /* 0x000fc60000000f00 */
[----:B------:R-:W3:Y:S01]  /*2d580*/  LDSM.16.M88.4 R40, [R252+0x83080] ;  /* 0x08308000fc28783b */ /* 0x000ee20000000200 */
[----:B------:R-:W-:Y:S01]  /*2d590*/  MOV R70, R72 ;  /* 0x0000004800467202 */ /* 0x000fe20000000f00 */
[----:B------:R-:W-:Y:S01]  /*2d5a0*/  IMAD.MOV.U32 R172, RZ, RZ, R149 ;  /* 0x000000ffffac7224 */ /* 0x000fe200078e0095 */
[----:B------:R-:W-:Y:S01]  /*2d5b0*/  MOV R173, R80 ;  /* 0x0000005000ad7202 */ /* 0x000fe20000000f00 */
[----:B------:R-:W-:Y:S02]  /*2d5c0*/  IMAD.MOV.U32 R174, RZ, RZ, R81 ;  /* 0x000000ffffae7224 */ /* 0x000fe400078e0051 */
[----:B------:R-:W-:Y:S01]  /*2d5d0*/  IMAD.MOV.U32 R175, RZ, RZ, R148 ;  /* 0x000000ffffaf7224 */ /* 0x000fe200078e0094 */
[----:B------:R-:W-:Y:S01]  /*2d5e0*/  MOV R115, R76 ;  /* 0x0000004c00737202 */ /* 0x000fe20000000f00 */
[----:B------:R-:W-:Y:S01]  /*2d5f0*/  IMAD.MOV.U32 R114, RZ, RZ, R77 ;  /* 0x000000ffff727224 */ /* 0x000fe200078e004d */
[----:B------:R-:W-:Y:S04]  /*2d600*/  LDSM.16.M88.4 R56, [R252+0x85080] ;  /* 0x08508000fc38783b */ /* 0x000fe80000000200 */
[----:B------:R-:W-:Y:S01]  /*2d610*/  STL.64 [R1+0x80], R48 ;  /* 0x0000803001007387 */ /* 0x000fe20000100a00 */
[----:B------:R-:W-:-:S03]  /*2d620*/  IMAD.MOV.U32 R0, RZ, RZ, R51 ;  /* 0x000000ffff007224 */ /* 0x000fc600078e0033 */
[----:B------:R-:W-:Y:S04]  /*2d630*/  STL.64 [R1+0x770], R52 ;  /* 0x0007703401007387 */ /* 0x000fe80000100a00 */
[----:B------:R-:W-:Y:S04]  /*2d640*/  STL.64 [R1+0x778], R54 ;  /* 0x0007783601007387 */ /* 0x000fe80000100a00 */
[----:B------:R1:W-:Y:S04]  /*2d650*/  STL [R1+0x88], R50 ;  /* 0x0000883201007387 */ /* 0x0003e80000100800 */
[----:B------:R-:W-:Y:S01]  /*2d660*/  LDSM.16.M88.4 R52, [R252+0x84880] ;  /* 0x08488000fc34783b */ /* 0x000fe20000000200 */
[----:B-1----:R-:W-:Y:S03]  /*2d670*/  HMMA.1688.F32.TF32 R48, R176, R36, R240 ;  /* 0x00000024b030723c */ /* 0x002fe600000810f0 */
[----:B------:R-:W4:Y:S04]  /*2d680*/  LDL.LU R240, [R1+0x520] ;  /* 0x0005200001f07983 */ /* 0x000f280000300800 */
[----:B------:R-:W4:Y:S04]  /*2d690*/  LDL.LU R241, [R1+0x524] ;  /* 0x0005240001f17983 */ /* 0x000f280000300800 */
[----:B------:R-:W4:Y:S04]  /*2d6a0*/  LDL.LU R242, [R1+0x528] ;  /* 0x0005280001f27983 */ /* 0x000f280000300800 */
[----:B------:R-:W4:Y:S09]  /*2d6b0*/  LDL.LU R243, [R1+0x52c] ;  /* 0x00052c0001f37983 */ /* 0x000f320000300800 */
[----:B------:R-:W-:Y:S01]  /*2d6c0*/  IMAD.MOV.U32 R33, RZ, RZ, R48 ;  /* 0x000000ffff217224 */ /* 0x000fe200078e0030 */
[----:B------:R-:W-:Y:S01]  /*2d6d0*/  MOV R32, R49 ;  /* 0x0000003100207202 */ /* 0x000fe20000000f00 */
[----:B------:R-:W-:-:S02]  /*2d6e0*/  IMAD.MOV.U32 R25, RZ, RZ, R50 ;  /* 0x000000ffff197224 */ /* 0x000fc400078e0032 */
[----:B------:R-:W-:Y:S01]  /*2d6f0*/  IMAD.MOV.U32 R24, RZ, RZ, R51 ;  /* 0x000000ffff187224 */ /* 0x000fe200078e0033 */
[----:B------:R-:W-:Y:S04]  /*2d700*/  STL.64 [R1+0x1728], R26 ;  /* 0x0017281a01007387 */ /* 0x000fe80000100a00 */
[----:B------:R1:W-:Y:S04]  /*2d710*/  STL.64 [R1+0x1720], R24 ;  /* 0x0017201801007387 */ /* 0x0003e80000100a00 */
[----:B------:R-:W-:Y:S04]  /*2d720*/  STL.64 [R1+0x1708], R34 ;  /* 0x0017082201007387 */ /* 0x000fe80000100a00 */
[----:B------:R2:W-:Y:S01]  /*2d730*/  STL.64 [R1+0x1700], R32 ;  /* 0x0017002001007387 */ /* 0x0005e20000100a00 */
[-C--:B-1----:R-:W-:Y:S08]  /*2d740*/  HMMA.1688.F32.TF32 R24, R216, R36.reuse, R244 ;  /* 0x00000024d818723c */ /* 0x082ff000000810f4 */
[-C--:B--2---:R-:W-:Y:S11]  /*2d750*/  HMMA.1688.F32.TF32 R48, R196, R36.reuse, R180 ;  /* 0x00000024c430723c */ /* 0x084ff600000810b4 */
[----:B------:R-:W-:Y:S11]  /*2d760*/  @!UPT UIADD3 URZ, URZ, URZ, URZ ;  /* 0x0000003f3f3ff290 */ /* 0x000ff6000fffe03f */
[----:B------:R-:W-:Y:S02]  /*2d770*/  @!UPT UIADD3 URZ, URZ, URZ, URZ ;  /* 0x0000003f3f3ff290 */ /* 0x000fe4000fffe03f */
[----:B------:R-:W-:Y:S01]  /*2d780*/  MOV R29, R50 ;  /* 0x00000032001d7202 */ /* 0x000fe20000000f00 */
[----:B------:R-:W-:Y:S01]  /*2d790*/  IMAD.MOV.U32 R28, RZ, RZ, R51 ;  /* 0x000000ffff1c7224 */ /* 0x000fe200078e0033 */
[----:B------:R-:W-:Y:S04]  /*2d7a0*/  STL.64 [R1+0xa0], R48 ;  /* 0x0000a03001007387 */ /* 0x000fe80000100a00 */
[----:B------:R-:W-:Y:S04]  /*2d7b0*/  STL.64 [R1+0x1718], R30 ;  /* 0x0017181e01007387 */ /* 0x000fe80000100a00 */
[----:B------:R1:W-:Y:S01]  /*2d7c0*/  STL.64 [R1+0x1710], R28 ;  /* 0x0017101c01007387 */ /* 0x0003e20000100a00 */
[-C--:B------:R-:W-:Y:S03]  /*2d7d0*/  HMMA.1688.F32.TF32 R32, R4, R36.reuse, R116 ;  /* 0x000000240420723c */ /* 0x080fe60000081074 */
[----:B------:R-:W-:Y:S05]  /*2d7e0*/  LDSM.16.M88.4 R48, [R252+0x84080] ;  /* 0x08408000fc30783b */ /* 0x000fea0000000200 */
[-C--:B-1----:R-:W-:Y:S01]  /*2d7f0*/  HMMA.1688.F32.TF32 R28, R236, R36.reuse, R64 ;  /* 0x00000024ec1c723c */ /* 0x082fe20000081040 */
[----:B------:R-:W-:Y:S04]  /*2d800*/  STL.64 [R1+0xf0], R24 ;  /* 0x0000f01801007387 */ /* 0x000fe80000100a00 */
[----:B------:R1:W-:Y:S03]  /*2d810*/  STL.64 [R1+0xf8], R26 ;  /* 0x0000f81a01007387 */ /* 0x0003e60000100a00 */
[-C--:B-1----:R-:W-:Y:S01]  /*2d820*/  HMMA.1688.F32.TF32 R24, R8, R36.reuse, R136 ;  /* 0x000000240818723c */ /* 0x082fe20000081088 */
[----:B------:R-:W-:Y:S11]  /*2d830*/  LDSM.16.M88.4 R136, [R252+0x87880] ;  /* 0x08788000fc88783b */ /* 0x000ff60000000200 */
[----:B------:R-:W-:Y:S03]  /*2d840*/  @!UPT UIADD3 URZ, URZ, URZ, URZ ;  /* 0x0000003f3f3ff290 */ /* 0x000fe6000fffe03f */
[----:B------:R-:W-:Y:S04]  /*2d850*/  STL.64 [R1+0x210], R28 ;  /* 0x0002101c01007387 */ /* 0x000fe80000100a00 */
[----:B------:R1:W-:Y:S02]  /*2d860*/  STL.64 [R1+0x218], R30 ;  /* 0x0002181e01007387 */ /* 0x0003e40000100a00 */
[----:B-1----:R-:W-:Y:S02]  /*2d870*/  HMMA.1688.F32.TF32 R28, R12, R36, R212 ;  /* 0x000000240c1c723c */ /* 0x002fe400000810d4 */
[----:B------:R-:W-:Y:S04]  /*2d880*/  STL.64 [R1+0x380], R32 ;  /* 0x0003802001007387 */ /* 0x000fe80000100a00 */
[----:B------:R-:W-:Y:S04]  /*2d890*/  STL.64 [R1+0x388], R34 ;  /* 0x0003882201007387 */ /* 0x000fe80000100a00 */
[----:B------:R-:W-:Y:S04]  /*2d8a0*/  STL.64 [R1+0x1730], R38 ;  /* 0x0017302601007387 */ /* 0x000fe80000100a00 */
[----:B------:R-:W-:Y:S04]  /*2d8b0*/  STL.64 [R1+0x480], R24 ;  /* 0x0004801801007387 */ /* 0x000fe80000100a00 */
[----:B------:R3:W-:Y:S05]  /*2d8c0*/  STL.64 [R1+0x488], R26 ;  /* 0x0004881a01007387 */ /* 0x0007ea0000100a00 */
[----:B------:R-:W-:Y:S04]  /*2d8d0*/  STL.64 [R1+0x5b0], R28 ;  /* 0x0005b01c01007387 */ /* 0x000fe80000100a00 */
[----:B------:R-:W-:Y:S04]  /*2d8e0*/  STL.64 [R1+0x5b8], R30 ;  /* 0x0005b81e01007387 */ /* 0x000fe80000100a00 */
[----:B------:R-:W2:Y:S04]  /*2d8f0*/  LDL.LU R46, [R1+0xc8] ;  /* 0x0000c800012e7983 */ /* 0x000ea80000300800 */
[----:B------:R-:W2:Y:S04]  /*2d900*/  LDL.LU R73, [R1+0x1870] ;  /* 0x0018700001497983 */ /* 0x000ea80000300800 */
[----:B------:R-:W4:Y:S04]  /*2d910*/  LDL.LU R204, [R1+0x240] ;  /* 0x0002400001cc7983 */ /* 0x000f280000300800 */
[----:B------:R-:W4:Y:S04]  /*2d920*/  LDL.LU R205, [R1+0x244] ;  /* 0x0002440001cd7983 */ /* 0x000f280000300800 */
[----:B------:R-:W4:Y:S04]  /*2d930*/  LDL.LU R206, [R1+0x248] ;  /* 0x0002480001ce7983 */ /* 0x000f280000300800 */
[----:B------:R-:W4:Y:S01]  /*2d940*/  LDL.LU R207, [R1+0x24c] ;  /* 0x00024c0001cf7983 */ /* 0x000f220000300800 */
[----:B---3--:R-:W-:Y:S03]  /*2d950*/  HMMA.1688.F32.TF32 R24, R156, R40, R124 ;  /* 0x000000289c18723c */ /* 0x008fe6000008107c */
[----:B------:R-:W-:Y:S11]  /*2d960*/  STL.64 [R1+0x1750], R18 ;  /* 0x0017501201007387 */ /* 0x000ff60000100a00 */
[----:B------:R-:W-:Y:S10]  /*2d970*/  @!UPT UIADD3 URZ, URZ, URZ, URZ ;  /* 0x0000003f3f3ff290 */ /* 0x000ff4000fffe03f */
[----:B------:R-:W-:Y:S02]  /*2d980*/  IMAD.MOV.U32 R17, RZ, RZ, R26 ;  /* 0x000000ffff117224 */ /* 0x000fe400078e001a */
[----:B------:R-:W-:Y:S01]  /*2d990*/  IMAD.MOV.U32 R16, RZ, RZ, R27 ;  /* 0x000000ffff107224 */ /* 0x000fe200078e001b */
[----:B------:R-:W-:Y:S01]  /*2d9a0*/  MOV R20, R25 ;  /* 0x0000001900147202 */ /* 0x000fe20000000f00 */
[----:B------:R-:W-:-:S03]  /*2d9b0*/  IMAD.MOV.U32 R21, RZ, RZ, R24 ;  /* 0x000000ffff157224 */ /* 0x000fc600078e0018 */
[----:B------:R-:W-:Y:S04]  /*2d9c0*/  STL.64 [R1+0x1748], R16 ;  /* 0x0017481001007387 */ /* 0x000fe80000100a00 */
[----:B------:R-:W-:Y:S04]  /*2d9d0*/  STL.64 [R1+0x1740], R22 ;  /* 0x0017401601007387 */ /* 0x000fe80000100a00 */
[----:B------:R1:W-:Y:S04]  /*2d9e0*/  STL.64 [R1+0x1738], R20 ;  /* 0x0017381401007387 */ /* 0x0003e80000100a00 */
[----:B------:R-:W3:Y:S04]  /*2d9f0*/  LDL.LU R180, [R1+0x450] ;  /* 0x0004500001b47983 */ /* 0x000ee80000300800 */
[----:B------:R-:W3:Y:S04]  /*2da00*/  LDL.LU R181, [R1+0x454] ;  /* 0x0004540001b57983 */ /* 0x000ee80000300800 */
[----:B------:R-:W3:Y:S01]  /*2da10*/  LDL.LU R182, [R1+0x458] ;  /* 0x0004580001b67983 */ /* 0x000ee20000300800 */
[----:B--2---:R-:W-:-:S03]  /*2da20*/  IMAD.MOV.U32 R183, RZ, RZ, R73 ;  /* 0x000000ffffb77224 */ /* 0x004fc600078e0049 */
[----:B------:R-:W2:Y:S01]  /*2da30*/  LDL.LU R73, [R1+0x186c] ;  /* 0x00186c0001497983 */ /* 0x000ea20000300800 */
[-C--:B----4-:R-:W-:Y:S03]  /*2da40*/  HMMA.1688.F32.TF32 R248, R176, R40.reuse, R240 ;  /* 0x00000028b0f8723c */ /* 0x090fe600000810f0 */
[----:B------:R-:W4:Y:S04]  /*2da50*/  LDL.LU R240, [R1+0x720] ;  /* 0x0007200001f07983 */ /* 0x000f280000300800 */
[----:B------:R-:W4:Y:S04]  /*2da60*/  LDL.LU R241, [R1+0x724] ;  /* 0x0007240001f17983 */ /* 0x000f280000300800 */
[----:B------:R-:W4:Y:S04]  /*2da70*/  LDL.LU R242, [R1+0x728] ;  /* 0x0007280001f27983 */ /* 0x000f280000300800 */
[----:B------:R-:W4:Y:S04]  /*2da80*/  LDL.LU R243, [R1+0x72c] ;  /* 0x00072c0001f37983 */ /* 0x000f280000300800 */
[----:B------:R-:W3:Y:S04]  /*2da90*/  LDL.LU R188, [R1+0x600] ;  /* 0x0006000001bc7983 */ /* 0x000ee80000300800 */
[----:B------:R-:W3:Y:S04]  /*2daa0*/  LDL.LU R189, [R1+0x604] ;  /* 0x0006040001bd7983 */ /* 0x000ee80000300800 */
[----:B------:R-:W3:Y:S01]  /*2dab0*/  LDL.LU R190, [R1+0x608] ;  /* 0x0006080001be7983 */ /* 0x000ee20000300800 */
[-C--:B------:R-:W-:Y:S08]  /*2dac0*/  HMMA.1688.F32.TF32 R244, R196, R40.reuse, R204 ;  /* 0x00000028c4f4723c */ /* 0x080ff000000810cc */
[----:B-1----:R-:W-:Y:S01]  /*2dad0*/  HMMA.1688.F32.TF32 R20, R216, R40, R44 ;  /* 0x00000028d814723c */ /* 0x002fe2000008102c */
[----:B------:R-:W4:Y:S01]  /*2dae0*/  LDSM.16.M88.4 R44, [R252+0x83880] ;  /* 0x08388000fc2c783b */ /* 0x000f220000000200 */
[----:B--2---:R-:W-:-:S03]  /*2daf0*/  IMAD.MOV.U32 R191, RZ, RZ, R73 ;  /* 0x000000ffffbf7224 */ /* 0x004fc600078e0049 */
[----:B------:R-:W2:Y:S04]  /*2db00*/  LDL.LU R73, [R1+0x1868] ;  /* 0x0018680001497983 */ /* 0x000ea80000300800 */
[----:B------:R-:W2:Y:S04]  /*2db10*/  LDL.LU R72, [R1+0x1864] ;  /* 0x0018640001487983 */ /* 0x000ea80000300800 */
[----:B------:R-:W2:Y:S04]  /*2db20*/  LDL.LU R71, [R1+0x1ec] ;  /* 0x0001ec0001477983 */ /* 0x000ea80000300800 */
[----:B------:R-:W2:Y:S04]  /*2db30*/  LDL.LU R124, [R1+0x30] ;  /* 0x00003000017c7983 */ /* 0x000ea80000300800 */
[----:B------:R-:W2:Y:S04]  /*2db40*/  LDL.LU R125, [R1+0x34] ;  /* 0x00003400017d7983 */ /* 0x000ea80000300800 */
[----:B------:R-:W2:Y:S04]  /*2db50*/  LDL.LU R126, [R1+0x38] ;  /* 0x00003800017e7983 */ /* 0x000ea80000300800 */
[----:B------:R-:W2:Y:S01]  /*2db60*/  LDL.LU R127, [R1+0x3c] ;  /* 0x00003c00017f7983 */ /* 0x000ea20000300800 */
[-C--:B------:R-:W-:Y:S03]  /*2db70*/  HMMA.1688.F32.TF32 R16, R236, R40.reuse, R92 ;  /* 0x00000028ec10723c */ /* 0x080fe6000008105c */
[----:B------:R-:W2:Y:S04]  /*2db80*/  LDL.LU R74, [R1+0x768] ;  /* 0x00076800014a7983 */ /* 0x000ea80000300800 */
[----:B------:R-:W2:Y:S01]  /*2db90*/  LDL.LU R75, [R1+0x76c] ;  /* 0x00076c00014b7983 */ /* 0x000ea20000300800 */
[-C--:B------:R-:W-:Y:S03]  /*2dba0*/  HMMA.1688.F32.TF32 R24, R4, R40.reuse, R120 ;  /* 0x000000280418723c */ /* 0x080fe60000081078 */
        /* <DEDUP_REMOVED lines=8> */
[-C--:B-1----:R-:W-:Y:S03]  /*2dc30*/  HMMA.1688.F32.TF32 R20, R8, R40.reuse, R140 ;  /* 0x000000280814723c */ /* 0x082fe6000008108c */
[----:B------:R-:W1:Y:S05]  /*2dc40*/  LDSM.16.M88.4 R120, [R252+0x85880] ;  /* 0x08588000fc78783b */ /* 0x000e6a0000000200 */
[----:B---3--:R-:W-:Y:S01]  /*2dc50*/  HMMA.1688.F32.TF32 R16, R12, R40, R228 ;  /* 0x000000280c10723c */ /* 0x008fe200000810e4 */
[----:B------:R-:W-:Y:S04]  /*2dc60*/  STL.64 [R1+0x340], R24 ;  /* 0x0003401801007387 */ /* 0x000fe80000100a00 */
[----:B------:R3:W-:Y:S03]  /*2dc70*/  STL.64 [R1+0x348], R26 ;  /* 0x0003481a01007387 */ /* 0x0007e60000100a00 */
[-C--:B----4-:R-:W-:Y:S01]  /*2dc80*/  HMMA.1688.F32.TF32 R240, R156, R44.reuse, R240 ;  /* 0x0000002c9cf0723c */ /* 0x090fe200000810f0 */
[----:B------:R-:W-:Y:S07]  /*2dc90*/  STL.64 [R1+0x1758], R42 ;  /* 0x0017582a01007387 */ /* 0x000fee0000100a00 */
[-C--:B------:R-:W-:Y:S01]  /*2dca0*/  HMMA.1688.F32.TF32 R60, R176, R44.reuse, R188 ;  /* 0x0000002cb03c723c */ /* 0x080fe200000810bc */
[----:B------:R-:W-:Y:S04]  /*2dcb0*/  STL.64 [R1+0x3f0], R20 ;  /* 0x0003f01401007387 */ /* 0x000fe80000100a00 */
[----:B------:R4:W-:Y:S03]  /*2dcc0*/  STL.64 [R1+0x3f8], R22 ;  /* 0x0003f81601007387 */ /* 0x0009e60000100a00 */
[-C--:B------:R-:W-:Y:S01]  /*2dcd0*/  HMMA.1688.F32.TF32 R64, R196, R44.reuse, R180 ;  /* 0x0000002cc440723c */ /* 0x080fe200000810b4 */
[----:B------:R-:W-:Y:S04]  /*2dce0*/  STL.64 [R1+0x4f0], R16 ;  /* 0x0004f01001007387 */ /* 0x000fe80000100a00 */
[----:B------:R1:W-:Y:S04]  /*2dcf0*/  STL.64 [R1+0x4f8], R18 ;  /* 0x0004f81201007387 */ /* 0x0003e80000100a00 */
[----:B------:R-:W-:Y:S04]  /*2dd00*/  STL.64 [R1+0x1768], R242 ;  /* 0x001768f201007387 */ /* 0x000fe80000100a00 */
[----:B------:R-:W-:Y:S01]  /*2dd10*/  STL.64 [R1+0x1760], R240 ;  /* 0x001760f001007387 */ /* 0x000fe20000100a00 */
[-C--:B---3--:R-:W-:Y:S03]  /*2dd20*/  HMMA.1688.F32.TF32 R24, R4, R44.reuse, R84 ;  /* 0x0000002c0418723c */ /* 0x088fe60000081054 */
[----:B------:R-:W-:Y:S04]  /*2dd30*/  STL.64 [R1+0x1778], R62 ;  /* 0x0017783e01007387 */ /* 0x000fe80000100a00 */
[----:B------:R-:W-:Y:S04]  /*2dd40*/  STL.64 [R1+0x1770], R60 ;  /* 0x0017703c01007387 */ /* 0x000fe80000100a00 */
[----:B------:R-:W-:Y:S01]  /*2dd50*/  STL.64 [R1+0x1788], R66 ;  /* 0x0017884201007387 */ /* 0x000fe20000100a00 */
[-C--:B----4-:R-:W-:Y:S03]  /*2dd60*/  HMMA.1688.F32.TF32 R20, R8, R44.reuse, R88 ;  /* 0x0000002c0814723c */ /* 0x090fe60000081058 */
[----:B------:R-:W-:Y:S05]  /*2dd70*/  STL.64 [R1+0x1780], R64 ;  /* 0x0017804001007387 */ /* 0x000fea0000100a00 */
[-C--:B--2---:R-:W-:Y:S08]  /*2dd80*/  HMMA.1688.F32.TF32 R68, R216, R44.reuse, R68 ;  /* 0x0000002cd844723c */ /* 0x084ff00000081044 */
[-C--:B-1----:R-:W-:Y:S11]  /*2dd90*/  HMMA.1688.F32.TF32 R16, R236, R44.reuse, R124 ;  /* 0x0000002cec10723c */ /* 0x082ff6000008107c */
[----:B------:R-:W-:Y:S04]  /*2dda0*/  @!UPT UIADD3 URZ, URZ, URZ, URZ ;  /* 0x0000003f3f3ff290 */ /* 0x000fe8000fffe03f */
[----:B------:R-:W-:Y:S04]  /*2ddb0*/  STL.64 [R1+0x1798], R70 ;  /* 0x0017984601007387 */ /* 0x000fe80000100a00 */
[----:B------:R-:W-:Y:S04]  /*2ddc0*/  STL.64 [R1+0x1790], R68 ;  /* 0x0017904401007387 */ /* 0x000fe80000100a00 */
[----:B------:R-:W-:Y:S04]  /*2ddd0*/  STL.64 [R1+0xd0], R16 ;  /* 0x0000d01001007387 */ /* 0x000fe80000100a00 */
[----:B------:R1:W-:Y:S02]  /*2dde0*/  STL.64 [R1+0xd8], R18 ;  /* 0x0000d81201007387 */ /* 0x0003e40000100a00 */
[----:B-1----:R-:W-:Y:S02]  /*2ddf0*/  HMMA.1688.F32.TF32 R16, R12, R44, R164 ;  /* 0x0000002c0c10723c */ /* 0x002fe400000810a4 */
[----:B------:R1:W-:Y:S04]  /*2de00*/  STL.64 [R1+0x240], R24 ;  /* 0x0002401801007387 */ /* 0x0003e80000100a00 */
[----:B------:R2:W-:Y:S04]  /*2de10*/  STL.64 [R1+0x248], R26 ;  /* 0x0002481a01007387 */ /* 0x0005e80000100a00 */
[----:B------:R-:W-:Y:S01]  /*2de20*/  STL.64 [R1+0x17a0], R46 ;  /* 0x0017a02e01007387 */ /* 0x000fe20000100a00 */
[----:B------:R-:W-:-:S03]  /*2de30*/  IMAD.MOV.U32 R124, RZ, RZ, R144 ;  /* 0x000000ffff7c7224 */ /* 0x000fc600078e0090 */
[----:B------:R-:W-:Y:S01]  /*2de40*/  STL.64 [R1+0x3b0], R20 ;  /* 0x0003b01401007387 */ /* 0x000fe20000100a00 */
[----:B------:R-:W-:-:S03]  /*2de50*/  IMAD.MOV.U32 R125, RZ, RZ, R145 ;  /* 0x000000ffff7d7224 */ /* 0x000fc600078e0091 */
[----:B------:R-:W-:Y:S05]  /*2de60*/  STL.64 [R1+0x3b8], R22 ;  /* 0x0003b81601007387 */ /* 0x000fea0000100a00 */
[----:B------:R-:W-:Y:S04]  /*2de70*/  STL.64 [R1+0x440], R16 ;  /* 0x0004401001007387 */ /* 0x000fe80000100a00 */
[----:B------:R3:W-:Y:S04]  /*2de80*/  STL.64 [R1+0x448], R18 ;  /* 0x0004481201007387 */ /* 0x0007e80000100a00 */
[----:B------:R-:W4:Y:S04]  /*2de90*/  LDL.LU R144, [R1+0x1860] ;  /* 0x0018600001907983 */ /* 0x000f280000300800 */
[----:B------:R-:W2:Y:S01]  /*2dea0*/  LDL.LU R145, [R1+0x185c] ;  /* 0x00185c0001917983 */ /* 0x000ea20000300800 */
[----:B------:R-:W-:Y:S01]  /*2deb0*/  MOV R126, R152 ;  /* 0x00000098007e7202 */ /* 0x000fe20000000f00 */
[----:B------:R-:W-:-:S02]  /*2dec0*/  IMAD.MOV.U32 R127, RZ, RZ, R153 ;  /* 0x000000ffff7f7224 */ /* 0x000fc400078e0099 */
        /* <DEDUP_REMOVED lines=38> */
[----:B----4-:R-:W-:Y:S01]  /*2e130*/  IMAD.MOV.U32 R113, RZ, RZ, R144 ;  /* 0x000000ffff717224 */ /* 0x010fe200078e0090 */
[----:B--2---:R-:W-:-:S02]  /*2e140*/  MOV R112, R145 ;  /* 0x0000009100707202 */ /* 0x004fc40000000f00 */
[----:B------:R-:W2:Y:S04]  /*2e150*/  LDL.LU R145, [R1+0x1840] ;  /* 0x0018400001917983 */ /* 0x000ea80000300800 */
[----:B------:R-:W4:Y:S04]  /*2e160*/  LDL.LU R144, [R1+0x183c] ;  /* 0x00183c0001907983 */ /* 0x000f280000300800 */
[----:B------:R-:W4:Y:S04]  /*2e170*/  LDL.LU R77, [R1+0x1838] ;  /* 0x00183800014d7983 */ /* 0x000f280000300800 */
[----:B------:R-:W4:Y:S01]  /*2e180*/  LDL.LU R76, [R1+0x1834] ;  /* 0x00183400014c7983 */ /* 0x000f220000300800 */
[----:B---3--:R-:W-:Y:S01]  /*2e190*/  IMAD.MOV.U32 R135, RZ, RZ, R149 ;  /* 0x000000ffff877224 */ /* 0x008fe200078e0095 */
[----:B------:R-:W-:Y:S01]  /*2e1a0*/  MOV R134, R80 ;  /* 0x0000005000867202 */ /* 0x000fe20000000f00 */
[----:B------:R-:W-:-:S02]  /*2e1b0*/  IMAD.MOV.U32 R133, RZ, RZ, R81 ;  /* 0x000000ffff857224 */ /* 0x000fc400078e0051 */
[----:B------:R-:W-:Y:S02]  /*2e1c0*/  IMAD.MOV.U32 R132, RZ, RZ, R148 ;  /* 0x000000ffff847224 */ /* 0x000fe400078e0094 */
[----:B------:R-:W3:Y:S04]  /*2e1d0*/  LDL.LU R148, [R1+0x1830] ;  /* 0x0018300001947983 */ /* 0x000ee80000300800 */
[----:B------:R-:W3:Y:S04]  /*2e1e0*/  LDL.LU R81, [R1+0x182c] ;  /* 0x00182c0001517983 */ /* 0x000ee80000300800 */
[----:B------:R-:W3:Y:S04]  /*2e1f0*/  LDL.LU R80, [R1+0x1828] ;  /* 0x0018280001507983 */ /* 0x000ee80000300800 */
[----:B------:R-:W3:Y:S01]  /*2e200*/  LDL.LU R149, [R1+0x1824] ;  /* 0x0018240001957983 */ /* 0x000ee20000300800 */
[----:B--2---:R-:W-:-:S02]  /*2e210*/  IMAD.MOV.U32 R211, RZ, RZ, R145 ;  /* 0x000000ffffd37224 */ /* 0x004fc400078e0091 */
[----:B----4-:R-:W-:Y:S02]  /*2e220*/  IMAD.MOV.U32 R210, RZ, RZ, R144 ;  /* 0x000000ffffd27224 */ /* 0x010fe400078e0090 */
[----:B------:R-:W-:Y:S02]  /*2e230*/  IMAD.MOV.U32 R208, RZ, RZ, R77 ;  /* 0x000000ffffd07224 */ /* 0x000fe400078e004d */
[----:B------:R-:W2:Y:S01]  /*2e240*/  LDL.LU R77, [R1+0x1820] ;  /* 0x00182000014d7983 */ /* 0x000ea20000300800 */
[----:B------:R-:W-:-:S03]  /*2e250*/  MOV R209, R76 ;  /* 0x0000004c00d17202 */ /* 0x000fc60000000f00 */
[----:B------:R-:W2:Y:S04]  /*2e260*/  LDL.LU R76, [R1+0x181c] ;  /* 0x00181c00014c7983 */ /* 0x000ea80000300800 */
[----:B------:R-:W4:Y:S04]  /*2e270*/  LDL.LU R144, [R1+0x1818] ;  /* 0x0018180001907983 */ /* 0x000f280000300800 */
[----:B------:R-:W2:Y:S04]  /*2e280*/  LDL.LU R145, [R1+0x1814] ;  /* 0x0018140001917983 */ /* 0x000ea80000300800 */
[----:B------:R-:W2:Y:S04]  /*2e290*/  LDL.LU R82, [R1+0x598] ;  /* 0x0005980001527983 */ /* 0x000ea80000300800 */
[----:B------:R-:W2:Y:S04]  /*2e2a0*/  LDL.LU R83, [R1+0x59c] ;  /* 0x00059c0001537983 */ /* 0x000ea80000300800 */
[----:B------:R-:W2:Y:S04]  /*2e2b0*/  LDL.LU R78, [R1+0x698] ;  /* 0x00069800014e7983 */ /* 0x000ea80000300800 */
[----:B------:R-:W2:Y:S04]  /*2e2c0*/  LDL.LU R79, [R1+0x69c] ;  /* 0x00069c00014f7983 */ /* 0x000ea80000300800 */
[----:B-1----:R-:W2:Y:S04]  /*2e2d0*/  LDL.LU R24, [R1+0x280] ;  /* 0x0002800001187983 */ /* 0x002ea80000300800 */
[----:B------:R-:W2:Y:S04]  /*2e2e0*/  LDL.LU R25, [R1+0x284] ;  /* 0x0002840001197983 */ /* 0x000ea80000300800 */
[----:B------:R-:W2:Y:S04]  /*2e2f0*/  LDL.LU R26, [R1+0x288] ;  /* 0x00028800011a7983 */ /* 0x000ea80000300800 */
[----:B------:R-:W2:Y:S01]  /*2e300*/  LDL.LU R27, [R1+0x28c] ;  /* 0x00028c00011b7983 */ /* 0x000ea20000300800 */
[-C--:B------:R-:W-:Y:S03]  /*2e310*/  HMMA.1688.F32.TF32 R16, R236, R48.reuse, R208 ;  /* 0x00000030ec10723c */ /* 0x080fe600000810d0 */
[----:B------:R-:W2:Y:S04]  /*2e320*/  LDL.LU R200, [R1+0x7e0] ;  /* 0x0007e00001c87983 */ /* 0x000ea80000300800 */
[----:B------:R-:W2:Y:S04]  /*2e330*/  LDL.LU R201, [R1+0x7e4] ;  /* 0x0007e40001c97983 */ /* 0x000ea80000300800 */
[----:B------:R-:W2:Y:S04]  /*2e340*/  LDL.LU R202, [R1+0x7e8] ;  /* 0x0007e80001ca7983 */ /* 0x000ea80000300800 */
[----:B------:R-:W2:Y:S04]  /*2e350*/  LDL.LU R203, [R1+0x7ec] ;  /* 0x0007ec0001cb7983 */ /* 0x000ea80000300800 */
[----:B------:R-:W2:Y:S04]  /*2e360*/  LDL.LU R100, [R1+0x3d0] ;  /* 0x0003d00001647983 */ /* 0x000ea80000300800 */
[----:B------:R-:W2:Y:S01]  /*2e370*/  LDL.LU R101, [R1+0x3d4] ;  /* 0x0003d40001657983 */ /* 0x000ea20000300800 */
[----:B---3--:R-:W-:Y:S01]  /*2e380*/  MOV R171, R148 ;  /* 0x0000009400ab7202 */ /* 0x008fe20000000f00 */
[----:B------:R-:W-:Y:S01]  /*2e390*/  HMMA.1688.F32.TF32 R20, R8, R48, R112 ;  /* 0x000000300814723c */ /* 0x000fe20000081070 */
[----:B------:R-:W-:-:S02]  /*2e3a0*/  IMAD.MOV.U32 R170, RZ, RZ, R149 ;  /* 0x000000ffffaa7224 */ /* 0x000fc400078e0095 */
[----:B------:R-:W-:Y:S02]  /*2e3b0*/  IMAD.MOV.U32 R30, RZ, RZ, R153 ;  /* 0x000000ffff1e7224 */ /* 0x000fe400078e0099 */
[----:B------:R-:W-:Y:S02]  /*2e3c0*/  IMAD.MOV.U32 R31, RZ, RZ, R152 ;  /* 0x000000ffff1f7224 */ /* 0x000fe400078e0098 */
[----:B----4-:R-:W-:Y:S01]  /*2e3d0*/  IMAD.MOV.U32 R103, RZ, RZ, R144 ;  /* 0x000000ffff677224 */ /* 0x010fe200078e0090 */
[----:B--2---:R-:W-:Y:S02]  /*2e3e0*/  MOV R102, R145 ;  /* 0x0000009100667202 */ /* 0x004fe40000000f00 */
        /* <DEDUP_REMOVED lines=8> */
[----:B------:R-:W2:Y:S04]  /*2e470*/  LDL.LU R149, [R1+0x1808] ;  /* 0x0018080001957983 */ /* 0x000ea80000300800 */
[----:B------:R-:W2:Y:S04]  /*2e480*/  LDL.LU R148, [R1+0x1804] ;  /* 0x0018040001947983 */ /* 0x000ea80000300800 */
[----:B------:R-:W2:Y:S04]  /*2e490*/  LDL.LU R146, [R1+0x8e8] ;  /* 0x0008e80001927983 */ /* 0x000ea80000300800 */
[----:B------:R-:W2:Y:S01]  /*2e4a0*/  LDL.LU R147, [R1+0x8ec] ;  /* 0x0008ec0001937983 */ /* 0x000ea20000300800 */
[-C--:B------:R-:W-:Y:S03]  /*2e4b0*/  HMMA.1688.F32.TF32 R84, R216, R48.reuse, R24 ;  /* 0x00000030d854723c */ /* 0x080fe60000081018 */
[----:B------:R-:W2:Y:S04]  /*2e4c0*/  LDL.LU R180, [R1+0x8f0] ;  /* 0x0008f00001b47983 */ /* 0x000ea80000300800 */
[----:B------:R-:W2:Y:S01]  /*2e4d0*/  LDL.LU R181, [R1+0x8f4] ;  /* 0x0008f40001b57983 */ /* 0x000ea20000300800 */
[----:B------:R-:W-:Y:S03]  /*2e4e0*/  HMMA.1688.F32.TF32 R24, R4, R48, R132 ;  /* 0x000000300418723c */ /* 0x000fe60000081084 */
[----:B------:R-:W2:Y:S04]  /*2e4f0*/  LDL.LU R182, [R1+0x8f8] ;  /* 0x0008f80001b67983 */ /* 0x000ea80000300800 */
[----:B------:R-:W2:Y:S04]  /*2e500*/  LDL.LU R183, [R1+0x8fc] ;  /* 0x0008fc0001b77983 */ /* 0x000ea80000300800 */
[----:B------:R-:W2:Y:S04]  /*2e510*/  LDL.LU R150, [R1+0x8d8] ;  /* 0x0008d80001967983 */ /* 0x000ea80000300800 */
[----:B------:R-:W2:Y:S04]  /*2e520*/  LDL.LU R151, [R1+0x8dc] ;  /* 0x0008dc0001977983 */ /* 0x000ea80000300800 */
[----:B------:R-:W-:Y:S04]  /*2e530*/  STL.64 [R1+0x90], R16 ;  /* 0x0000901001007387 */ /* 0x000fe80000100a00 */
[----:B------:R1:W-:Y:S01]  /*2e540*/  STL.64 [R1+0x98], R18 ;  /* 0x0000981201007387 */ /* 0x0003e20000100a00 */
[----:B------:R-:W-:Y:S03]  /*2e550*/  HMMA.1688.F32.TF32 R88, R156, R52, R200 ;  /* 0x000000349c58723c */ /* 0x000fe600000810c8 */
[----:B------:R-:W-:Y:S05]  /*2e560*/  LDSM.16.M88.4 R132, [R252+0x87080] ;  /* 0x08708000fc84783b */ /* 0x000fea0000000200 */
[----:B-1----:R-:W-:Y:S01]  /*2e570*/  HMMA.1688.F32.TF32 R16, R12, R48, R96 ;  /* 0x000000300c10723c */ /* 0x002fe20000081060 */
[----:B------:R-:W-:Y:S04]  /*2e580*/  STL.64 [R1+0x200], R24 ;  /* 0x0002001801007387 */ /* 0x000fe80000100a00 */
[----:B------:R-:W-:Y:S04]  /*2e590*/  STL.64 [R1+0x208], R26 ;  /* 0x0002081a01007387 */ /* 0x000fe80000100a00 */
[----:B------:R-:W-:Y:S04]  /*2e5a0*/  STL.64 [R1+0x350], R20 ;  /* 0x0003501401007387 */ /* 0x000fe80000100a00 */
[----:B------:R-:W-:Y:S10]  /*2e5b0*/  STL.64 [R1+0x358], R22 ;  /* 0x0003581601007387 */ /* 0x000ff40000100a00 */
        /* <DEDUP_REMOVED lines=16> */
[-C--:B------:R-:W-:Y:S01]  /*2e6c0*/  HMMA.1688.F32.TF32 R20, R8, R56.reuse, R124 ;  /* 0x000000380814723c */ /* 0x080fe2000008107c */
[----:B------:R-:W1:Y:S06]  /*2e6d0*/  LDSM.16.M88.4 R124, [R252+0x86080] ;  /* 0x08608000fc7c783b */ /* 0x000e6c0000000200 */
[----:B------:R-:W-:Y:S04]  /*2e6e0*/  STL.64 [R1+0x10], R16 ;  /* 0x0000101001007387 */ /* 0x000fe80000100a00 */
[----:B------:R1:W-:Y:S02]  /*2e6f0*/  STL.64 [R1+0x18], R18 ;  /* 0x0000181201007387 */ /* 0x0003e40000100a00 */
[----:B-1----:R-:W-:Y:S02]  /*2e700*/  HMMA.1688.F32.TF32 R16, R12, R56, R232 ;  /* 0x000000380c10723c */ /* 0x002fe400000810e8 */
[----:B------:R-:W-:Y:S04]  /*2e710*/  STL.64 [R1+0x140], R24 ;  /* 0x0001401801007387 */ /* 0x000fe80000100a00 */
[----:B------:R-:W-:Y:S04]  /*2e720*/  STL.64 [R1+0x148], R26 ;  /* 0x0001481a01007387 */ /* 0x000fe80000100a00 */
[----:B------:R-:W-:Y:S04]  /*2e730*/  STL.64 [R1+0x280], R20 ;  /* 0x0002801401007387 */ /* 0x000fe80000100a00 */
[----:B------:R-:W-:Y:S09]  /*2e740*/  STL.64 [R1+0x288], R22 ;  /* 0x0002881601007387 */ /* 0x000ff20000100a00 */
[----:B------:R1:W-:Y:S04]  /*2e750*/  STL.64 [R1+0x3a0], R16 ;  /* 0x0003a01001007387 */ /* 0x0003e80000100a00 */
[----:B------:R1:W-:Y:S04]  /*2e760*/  STL.64 [R1+0x3a8], R18 ;  /* 0x0003a81201007387 */ /* 0x0003e80000100a00 */
[----:B------:R-:W2:Y:S04]  /*2e770*/  LDL.LU R28, [R1+0x550] ;  /* 0x00055000011c7983 */ /* 0x000ea80000300800 */
[----:B------:R-:W2:Y:S04]  /*2e780*/  LDL.LU R29, [R1+0x554] ;  /* 0x00055400011d7983 */ /* 0x000ea80000300800 */
[----:B------:R-:W1:Y:S04]  /*2e790*/  LDL.LU R153, [R1+0x1800] ;  /* 0x0018000001997983 */ /* 0x000e680000300800 */
[----:B------:R-:W2:Y:S04]  /*2e7a0*/  LDL.LU R152, [R1+0x17fc] ;  /* 0x0017fc0001987983 */ /* 0x000ea80000300800 */
[----:B------:R-:W3:Y:S04]  /*2e7b0*/  LDL.LU R36, [R1+0x560] ;  /* 0x0005600001247983 */ /* 0x000ee80000300800 */
[----:B------:R-:W3:Y:S04]  /*2e7c0*/  LDL.LU R37, [R1+0x564] ;  /* 0x0005640001257983 */ /* 0x000ee80000300800 */
[----:B------:R-:W3:Y:S04]  /*2e7d0*/  LDL.LU R38, [R1+0x568] ;  /* 0x0005680001267983 */ /* 0x000ee80000300800 */
[----:B------:R-:W3:Y:S01]  /*2e7e0*/  LDL.LU R39, [R1+0x56c] ;  /* 0x00056c0001277983 */ /* 0x000ee20000300800 */
[----:B-1----:R-:W-:-:S03]  /*2e7f0*/  MOV R16, R153 ;  /* 0x0000009900107202 */ /* 0x002fc60000000f00 */
[----:B------:R-:W3:Y:S01]  /*2e800*/  LDL.LU R153, [R1+0x17f8] ;  /* 0x0017f80001997983 */ /* 0x000ee20000300800 */
[----:B--2---:R-:W-:-:S03]  /*2e810*/  IMAD.MOV.U32 R17, RZ, RZ, R152 ;  /* 0x000000ffff117224 */ /* 0x004fc600078e0098 */
[----:B------:R-:W2:Y:S04]  /*2e820*/  LDL.LU R152, [R1+0x17f4] ;  /* 0x0017f40001987983 */ /* 0x000ea80000300800 */
[----:B------:R-:W4:Y:S04]  /*2e830*/  LDL.LU R18, [R1+0x578] ;  /* 0x0005780001127983 */ /* 0x000f280000300800 */
[----:B------:R-:W4:Y:S04]  /*2e840*/  LDL.LU R19, [R1+0x57c] ;  /* 0x00057c0001137983 */ /* 0x000f280000300800 */
[----:B------:R-:W4:Y:S04]  /*2e850*/  LDL.LU R248, [R1+0x5f0] ;  /* 0x0005f00001f87983 */ /* 0x000f280000300800 */
[----:B------:R-:W4:Y:S01]  /*2e860*/  LDL.LU R249, [R1+0x5f4] ;  /* 0x0005f40001f97983 */ /* 0x000f220000300800 */
[----:B---3--:R-:W-:-:S03]  /*2e870*/  IMAD.MOV.U32 R250, RZ, RZ, R153 ;  /* 0x000000fffffa7224 */ /* 0x008fc600078e0099 */
[----:B------:R-:W3:Y:S01]  /*2e880*/  LDL.LU R153, [R1+0x17f0] ;  /* 0x0017f00001997983 */ /* 0x000ee20000300800 */
[----:B--2---:R-:W-:-:S03]  /*2e890*/  MOV R251, R152 ;  /* 0x0000009800fb7202 */ /* 0x004fc60000000f00 */
[----:B------:R-:W2:Y:S04]  /*2e8a0*/  LDL.LU R152, [R1+0x17ec] ;  /* 0x0017ec0001987983 */ /* 0x000ea80000300800 */
[----:B------:R-:W4:Y:S04]  /*2e8b0*/  LDL.LU R244, [R1+0x610] ;  /* 0x0006100001f47983 */ /* 0x000f280000300800 */
[----:B------:R-:W4:Y:S04]  /*2e8c0*/  LDL.LU R245, [R1+0x614] ;  /* 0x0006140001f57983 */ /* 0x000f280000300800 */
[----:B------:R-:W4:Y:S04]  /*2e8d0*/  LDL.LU R246, [R1+0x618] ;  /* 0x0006180001f67983 */ /* 0x000f280000300800 */
[----:B------:R-:W4:Y:S01]  /*2e8e0*/  LDL.LU R247, [R1+0x61c] ;  /* 0x00061c0001f77983 */ /* 0x000f220000300800 */
[----:B---3--:R-:W-:-:S03]  /*2e8f0*/  IMAD.MOV.U32 R228, RZ, RZ, R153 ;  /* 0x000000ffffe47224 */ /* 0x008fc600078e0099 */
[----:B------:R-:W3:Y:S01]  /*2e900*/  LDL.LU R153, [R1+0x17e8] ;  /* 0x0017e80001997983 */ /* 0x000ee20000300800 */
[----:B--2---:R-:W-:-:S03]  /*2e910*/  IMAD.MOV.U32 R229, RZ, RZ, R152 ;  /* 0x000000ffffe57224 */ /* 0x004fc600078e0098 */
[----:B------:R-:W2:Y:S01]  /*2e920*/  LDL.LU R152, [R1+0x17e4] ;  /* 0x0017e40001987983 */ /* 0x000ea20000300800 */
[----:B------:R-:W-:Y:S03]  /*2e930*/  HMMA.1688.F32.TF32 R96, R196, R52, R108 ;  /* 0x00000034c460723c */ /* 0x000fe6000008106c */
[----:B------:R-:W4:Y:S04]  /*2e940*/  LDL.LU R230, [R1+0x638] ;  /* 0x0006380001e67983 */ /* 0x000f280000300800 */
[----:B------:R-:W4:Y:S01]  /*2e950*/  LDL.LU R231, [R1+0x63c] ;  /* 0x00063c0001e77983 */ /* 0x000f220000300800 */
[----:B------:R-:W-:Y:S03]  /*2e960*/  HMMA.1688.F32.TF32 R108, R176, R56, R220 ;  /* 0x00000038b06c723c */ /* 0x000fe600000810dc */
[----:B------:R-:W4:Y:S04]  /*2e970*/  LDL.LU R220, [R1+0x650] ;  /* 0x0006500001dc7983 */ /* 0x000f280000300800 */
[----:B------:R-:W4:Y:S01]  /*2e980*/  LDL.LU R221, [R1+0x654] ;  /* 0x0006540001dd7983 */ /* 0x000f220000300800 */
[----:B---3--:R-:W-:-:S03]  /*2e990*/  MOV R222, R153 ;  /* 0x0000009900de7202 */ /* 0x008fc60000000f00 */
        /* <DEDUP_REMOVED lines=18> */
[----:B------:R-:W2:Y:S04]  /*2eac0*/  LDL.LU R152, [R1+0x17cc] ;  /* 0x0017cc0001987983 */ /* 0x000ea80000300800 */
[----:B------:R-:W4:Y:S04]  /*2ead0*/  LDL.LU R200, [R1+0x6f0] ;  /* 0x0006f00001c87983 */ /* 0x000f280000300800 */
[----:B------:R-:W4:Y:S04]  /*2eae0*/  LDL.LU R201, [R1+0x6f4] ;  /* 0x0006f40001c97983 */ /* 0x000f280000300800 */
        /* <DEDUP_REMOVED lines=13> */
[----:B------:R-:W2:Y:S01]  /*2ebc0*/  LDL.LU R152, [R1+0x17bc] ;  /* 0x0017bc0001987983 */ /* 0x000ea20000300800 */
[----:B------:R-:W-:Y:S03]  /*2ebd0*/  HMMA.1688.F32.TF32 R140, R156, R120, R180 ;  /* 0x000000789c8c723c */ /* 0x000fe600000810b4 */
[----:B------:R-:W4:Y:S04]  /*2ebe0*/  LDL.LU R184, [R1+0x7b0] ;  /* 0x0007b00001b87983 */ /* 0x000f280000300800 */
[----:B------:R-:W4:Y:S04]  /*2ebf0*/  LDL.LU R185, [R1+0x7b4] ;  /* 0x0007b40001b97983 */ /* 0x000f280000300800 */
[----:B------:R-:W4:Y:S04]  /*2ec00*/  LDL.LU R186, [R1+0x7b8] ;  /* 0x0007b80001ba7983 */ /* 0x000f280000300800 */
[----:B------:R-:W4:Y:S04]  /*2ec10*/  LDL.LU R187, [R1+0x7bc] ;  /* 0x0007bc0001bb7983 */ /* 0x000f280000300800 */
[----:B------:R-:W4:Y:S04]  /*2ec20*/  LDL.LU R180, [R1+0x7c0] ;  /* 0x0007c00001b47983 */ /* 0x000f280000300800 */
[----:B------:R-:W4:Y:S01]  /*2ec30*/  LDL.LU R181, [R1+0x7c4] ;  /* 0x0007c40001b57983 */ /* 0x000f220000300800 */
[----:B---3--:R-:W-:-:S02]  /*2ec40*/  IMAD.MOV.U32 R183, RZ, RZ, R153 ;  /* 0x000000ffffb77224 */ /* 0x008fc400078e0099 */
[----:B--2---:R-:W-:Y:S02]  /*2ec50*/  IMAD.MOV.U32 R182, RZ, RZ, R152 ;  /* 0x000000ffffb67224 */ /* 0x004fe400078e0098 */
[----:B------:R-:W2:Y:S04]  /*2ec60*/  LDL.LU R152, [R1+0x17b8] ;  /* 0x0017b80001987983 */ /* 0x000ea80000300800 */
[----:B------:R-:W3:Y:S01]  /*2ec70*/  LDL.LU R153, [R1+0x17b4] ;  /* 0x0017b40001997983 */ /* 0x000ee20000300800 */
[-C--:B----4-:R-:W-:Y:S03]  /*2ec80*/  HMMA.1688.F32.TF32 R116, R216, R56.reuse, R168 ;  /* 0x00000038d874723c */ /* 0x090fe600000810a8 */
[----:B------:R-:W4:Y:S04]  /*2ec90*/  LDL.LU R172, [R1+0x830] ;  /* 0x0008300001ac7983 */ /* 0x000f280000300800 */
[----:B------:R-:W4:Y:S04]  /*2eca0*/  LDL.LU R173, [R1+0x834] ;  /* 0x0008340001ad7983 */ /* 0x000f280000300800 */
[----:B------:R-:W4:Y:S04]  /*2ecb0*/  LDL.LU R174, [R1+0x838] ;  /* 0x0008380001ae7983 */ /* 0x000f280000300800 */
[----:B------:R-:W4:Y:S04]  /*2ecc0*/  LDL.LU R175, [R1+0x83c] ;  /* 0x00083c0001af7983 */ /* 0x000f280000300800 */
[----:B------:R-:W4:Y:S01]  /*2ecd0*/  LDL.LU R168, [R1+0x840] ;  /* 0x0008400001a87983 */ /* 0x000f220000300800 */
[-C--:B------:R-:W-:Y:S08]  /*2ece0*/  HMMA.1688.F32.TF32 R104, R156, R56.reuse, R160 ;  /* 0x000000389c68723c */ /* 0x080ff000000810a0 */
[----:B------:R-:W-:Y:S01]  /*2ecf0*/  HMMA.1688.F32.TF32 R112, R196, R56, R192 ;  /* 0x00000038c470723c */ /* 0x000fe200000810c0 */
[----:B--2---:R-:W-:Y:S01]  /*2ed00*/  IMAD.MOV.U32 R170, RZ, RZ, R152 ;  /* 0x000000ffffaa7224 */ /* 0x004fe200078e0098 */
[----:B---3--:R-:W-:-:S02]  /*2ed10*/  MOV R169, R153 ;  /* 0x0000009900a97202 */ /* 0x008fc40000000f00 */
[----:B------:R-:W2:Y:S04]  /*2ed20*/  LDL.LU R153, [R1+0x17b0] ;  /* 0x0017b00001997983 */ /* 0x000ea80000300800 */
        /* <DEDUP_REMOVED lines=44> */
[----:B------:R-:W-:Y:S03]  /*2eff0*/  HMMA.1688.F32.TF32 R92, R176, R52, R128 ;  /* 0x00000034b05c723c */ /* 0x000fe60000081080 */
[----:B------:R-:W1:Y:S05]  /*2f000*/  LDSM.16.M88.4 R128, [R252+0x86880] ;  /* 0x08688000fc80783b */ /* 0x000e6a0000000200 */
[C---:B------:R-:W-:Y:S08]  /*2f010*/  HMMA.1688.F32.TF32 R16, R4.reuse, R124, R16 ;  /* 0x0000007c0410723c */ /* 0x040ff00000081010 */
[----:B-1----:R-:W-:Y:S08]  /*2f020*/  HMMA.1688.F32.TF32 R36, R4, R128, R36 ;  /* 0x000000800424723c */ /* 0x002ff00000081024 */
[----:B------:R-:W-:Y:S08]  /*2f030*/  HMMA.1688.F32.TF32 R232, R236, R132, R244 ;  /* 0x00000084ece8723c */ /* 0x000ff000000810f4 */
[C---:B------:R-:W-:Y:S08]  /*2f040*/  HMMA.1688.F32.TF32 R100, R216.reuse, R52, R100 ;  /* 0x00000034d864723c */ /* 0x040ff00000081064 */
[C---:B------:R-:W-:Y:S08]  /*2f050*/  HMMA.1688.F32.TF32 R200, R216.reuse, R120, R200 ;  /* 0x00000078d8c8723c */ /* 0x040ff000000810c8 */
[C---:B------:R-:W-:Y:S08]  /*2f060*/  HMMA.1688.F32.TF32 R204, R216.reuse, R124, R204 ;  /* 0x0000007cd8cc723c */ /* 0x040ff000000810cc */
[----:B------:R-:W-:Y:S08]  /*2f070*/  HMMA.1688.F32.TF32 R212, R216, R132, R212 ;  /* 0x00000084d8d4723c */ /* 0x000ff000000810d4 */
[C---:B------:R-:W-:Y:S08]  /*2f080*/  HMMA.1688.F32.TF32 R76, R176.reuse, R48, R76 ;  /* 0x00000030b04c723c */ /* 0x040ff0000008104c */
[----:B----4-:R-:W-:Y:S08]  /*2f090*/  HMMA.1688.F32.TF32 R172, R176, R132, R172 ;  /* 0x00000084b0ac723c */ /* 0x010ff000000810ac */
[C---:B------:R-:W-:Y:S08]  /*2f0a0*/  HMMA.1688.F32.TF32 R72, R156.reuse, R48, R72 ;  /* 0x000000309c48723c */ /* 0x040ff00000081048 */
[C---:B------:R-:W-:Y:S08]  /*2f0b0*/  HMMA.1688.F32.TF32 R144, R156.reuse, R124, R144 ;  /* 0x0000007c9c90723c */ /* 0x040ff00000081090 */
[-C--:B------:R-:W-:Y:S08]  /*2f0c0*/  HMMA.1688.F32.TF32 R148, R156, R128.reuse, R148 ;  /* 0x000000809c94723c */ /* 0x080ff00000081094 */
[C---:B---3--:R-:W-:Y:S08]  /*2f0d0*/  HMMA.1688.F32.TF32 R168, R176.reuse, R128, R168 ;  /* 0x00000080b0a8723c */ /* 0x048ff000000810a8 */
[----:B--2---:R-:W-:Y:S08]  /*2f0e0*/  HMMA.1688.F32.TF32 R164, R176, R124, R64 ;  /* 0x0000007cb0a4723c */ /* 0x004ff00000081040 */
[C---:B------:R-:W-:Y:S08]  /*2f0f0*/  HMMA.1688.F32.TF32 R152, R156.reuse, R132, R152 ;  /* 0x000000849c98723c */ /* 0x040ff00000081098 */
[----:B------:R-:W-:Y:S08]  /*2f100*/  HMMA.1688.F32.TF32 R156, R156, R136, R68 ;  /* 0x000000889c9c723c */ /* 0x000ff00000081044 */
[C---:B------:R-:W-:Y:S11]  /*2f110*/  HMMA.1688.F32.TF32 R20, R4.reuse, R120, R20 ;  /* 0x000000780414723c */ /* 0x040ff60000081014 */
[----:B------:R-:W-:Y:S11]  /*2f120*/  @!UPT UIADD3 URZ, URZ, URZ, URZ ;  /* 0x0000003f3f3ff290 */ /* 0x000ff6000fffe03f */
[----:B------:R-:W-:Y:S01]  /*2f130*/  @!UPT UIADD3 URZ, URZ, URZ, URZ ;  /* 0x0000003f3f3ff290 */ /* 0x000fe2000fffe03f */
[----:B------:R-:W-:Y:S04]  /*2f140*/  STL.64 [R1+0x70], R20 ;  /* 0x0000701401007387 */ /* 0x000fe80000100a00 */
[----:B------:R1:W-:Y:S04]  /*2f150*/  STL.64 [R1+0x78], R22 ;  /* 0x0000781601007387 */ /* 0x0003e80000100a00 */
[----:B------:R-:W-:Y:S04]  /*2f160*/  STL.64 [R1+0x60], R16 ;  /* 0x0000601001007387 */ /* 0x000fe80000100a00 */
[----:B------:R2:W-:Y:S01]  /*2f170*/  STL.64 [R1+0x68], R18 ;  /* 0x0000681201007387 */ /* 0x0005e20000100a00 */
[C---:B-1----:R-:W-:Y:S08]  /*2f180*/  HMMA.1688.F32.TF32 R20, R4.reuse, R132, R28 ;  /* 0x000000840414723c */ /* 0x042ff0000008101c */
[----:B--2---:R-:W-:Y:S01]  /*2f190*/  HMMA.1688.F32.TF32 R16, R4, R136, R32 ;  /* 0x000000880410723c */ /* 0x004fe20000081020 */
[----:B------:R-:W-:Y:S04]  /*2f1a0*/  STL.64 [R1+0x50], R36 ;  /* 0x0000502401007387 */ /* 0x000fe80000100a00 */
[----:B------:R-:W-:Y:S03]  /*2f1b0*/  STL.64 [R1+0x58], R38 ;  /* 0x0000582601007387 */ /* 0x000fe60000100a00 */
[----:B------:R-:W-:Y:S01]  /*2f1c0*/  HMMA.1688.F32.TF32 R208, R216, R128, R208 ;  /* 0x00000080d8d0723c */ /* 0x000fe200000810d0 */
[----:B------:R-:W-:Y:S04]  /*2f1d0*/  LDS R4, [R2+0x14000] ;  /* 0x0140000002047984 */ /* 0x000fe80000000800 */
[----:B------:R-:W-:Y:S04]  /*2f1e0*/  LDS R6, [R2+0x16000] ;  /* 0x0160000002067984 */ /* 0x000fe80000000800 */
[----:B------:R-:W-:Y:S04]  /*2f1f0*/  STL.64 [R1+0x40], R20 ;  /* 0x0000401401007387 */ /* 0x000fe80000100a00 */
[----:B------:R-:W-:Y:S04]  /*2f200*/  STL.64 [R1+0x48], R22 ;  /* 0x0000481601007387 */ /* 0x000fe80000100a00 */
[----:B------:R-:W-:Y:S04]  /*2f210*/  STL.64 [R1+0x20], R16 ;  /* 0x0000201001007387 */ /* 0x000fe80000100a00 */
[----:B------:R1:W-:Y:S04]  /*2f220*/  STL.64 [R1+0x28], R18 ;  /* 0x0000281201007387 */ /* 0x0003e80000100a00 */
[----:B------:R-:W2:Y:S01]  /*2f230*/  LDL.LU R244, [R1+0xe0] ;  /* 0x0000e00001f47983 */ /* 0x000ea20000300800 */
[-C--:B------:R-:W-:Y:S03]  /*2f240*/  HMMA.1688.F32.TF32 R160, R176, R120.reuse, R160 ;  /* 0x00000078b0a0723c */ /* 0x080fe600000810a0 */
[----:B------:R-:W-:Y:S04]  /*2f250*/  LDS R5, [R3+0x14000] ;  /* 0x0140000003057984 */ /* 0x000fe80000000800 */
[----:B------:R-:W3:Y:S01]  /*2f260*/  LDS R7, [R3+0x16000] ;  /* 0x0160000003077984 */ /* 0x000ee20000000800 */
[----:B-1----:R-:W-:Y:S08]  /*2f270*/  HMMA.1688.F32.TF32 R16, R8, R120, R24 ;  /* 0x000000780810723c */ /* 0x002ff00000081018 */
[-C--:B------:R-:W-:Y:S11]  /*2f280*/  HMMA.1688.F32.TF32 R216, R216, R136.reuse, R40 ;  /* 0x00000088d8d8723c */ /* 0x080ff60000081028 */
[----:B------:R-:W-:Y:S04]  /*2f290*/  @!UPT UIADD3 URZ, URZ, URZ, URZ ;  /* 0x0000003f3f3ff290 */ /* 0x000fe8000fffe03f */
[----:B------:R1:W-:Y:S04]  /*2f2a0*/  STL.64 [R1+0x1f0], R16 ;  /* 0x0001f01001007387 */ /* 0x0003e80000100a00 */
[----:B------:R4:W-:Y:S04]  /*2f2b0*/  STL.64 [R1+0x1f8], R18 ;  /* 0x0001f81201007387 */ /* 0x0009e80000100a00 */
        /* <DEDUP_REMOVED lines=28> */
[C---:B------:R-:W-:Y:S08]  /*2f480*/  HMMA.1688.F32.TF32 R80, R196.reuse, R48, R80 ;  /* 0x00000030c450723c */ /* 0x040ff00000081050 */
[C---:B------:R-:W-:Y:S08]  /*2f490*/  HMMA.1688.F32.TF32 R180, R196.reuse, R120, R180 ;  /* 0x00000078c4b4723c */ /* 0x040ff000000810b4 */
[C---:B------:R-:W-:Y:S08]  /*2f4a0*/  HMMA.1688.F32.TF32 R184, R196.reuse, R124, R184 ;  /* 0x0000007cc4b8723c */ /* 0x040ff000000810b8 */
[C---:B------:R-:W-:Y:S08]  /*2f4b0*/  HMMA.1688.F32.TF32 R188, R196.reuse, R128, R188 ;  /* 0x00000080c4bc723c */ /* 0x040ff000000810bc */
[C---:B------:R-:W-:Y:S08]  /*2f4c0*/  HMMA.1688.F32.TF32 R192, R196.reuse, R132, R192 ;  /* 0x00000084c4c0723c */ /* 0x040ff000000810c0 */
[----:B------:R-:W-:Y:S01]  /*2f4d0*/  HMMA.1688.F32.TF32 R196, R196, R136, R240 ;  /* 0x00000088c4c4723c */ /* 0x000fe200000810f0 */
[----:B------:R-:W3:Y:S04]  /*2f4e0*/  LDL.LU R240, [R1+0x330] ;  /* 0x0003300001f07983 */ /* 0x000ee80000300800 */
[----:B------:R-:W3:Y:S04]  /*2f4f0*/  LDL.LU R241, [R1+0x334] ;  /* 0x0003340001f17983 */ /* 0x000ee80000300800 */
[----:B------:R-:W3:Y:S04]  /*2f500*/  LDL.LU R242, [R1+0x338] ;  /* 0x0003380001f27983 */ /* 0x000ee80000300800 */
[----:B------:R-:W3:Y:S04]  /*2f510*/  LDL.LU R243, [R1+0x33c] ;  /* 0x00033c0001f37983 */ /* 0x000ee80000300800 */
[----:B-1----:R-:W3:Y:S04]  /*2f520*/  LDL.LU R16, [R1+0x310] ;  /* 0x0003100001107983 */ /* 0x002ee80000300800 */
[----:B------:R-:W3:Y:S04]  /*2f530*/  LDL.LU R17, [R1+0x314] ;  /* 0x0003140001117983 */ /* 0x000ee80000300800 */
[----:B----4-:R-:W4:Y:S04]  /*2f540*/  LDL.LU R18, [R1+0x318] ;  /* 0x0003180001127983 */ /* 0x010f280000300800 */
        /* <DEDUP_REMOVED lines=14> */
[----:B------:R-:W4:Y:S01]  /*2f630*/  LDL.LU R32, [R1+0x120] ;  /* 0x0001200001207983 */ /* 0x000f220000300800 */
[C---:B------:R-:W-:Y:S03]  /*2f640*/  HMMA.1688.F32.TF32 R224, R236.reuse, R124, R224 ;  /* 0x0000007cece0723c */ /* 0x040fe600000810e0 */
[----:B------:R-:W4:Y:S04]  /*2f650*/  LDL.LU R33, [R1+0x124] ;  /* 0x0001240001217983 */ /* 0x000f280000300800 */
[----:B------:R-:W4:Y:S01]  /*2f660*/  LDL.LU R34, [R1+0x128] ;  /* 0x0001280001227983 */ /* 0x000f220000300800 */
[C---:B------:R-:W-:Y:S03]  /*2f670*/  HMMA.1688.F32.TF32 R228, R236.reuse, R128, R228 ;  /* 0x00000080ece4723c */ /* 0x040fe600000810e4 */
[----:B------:R-:W4:Y:S05]  /*2f680*/  LDL.LU R35, [R1+0x12c] ;  /* 0x00012c0001237983 */ /* 0x000f2a0000300800 */
[----:B------:R-:W-:Y:S01]  /*2f690*/  HMMA.1688.F32.TF32 R236, R236, R136, R248 ;  /* 0x00000088ecec723c */ /* 0x000fe200000810f8 */
[----:B------:R-:W4:Y:S04]  /*2f6a0*/  LDL.LU R248, [R1+0x80] ;  /* 0x0000800001f87983 */ /* 0x000f280000300800 */
[----:B------:R-:W4:Y:S02]  /*2f6b0*/  LDL.LU R249, [R1+0x84] ;  /* 0x0000840001f97983 */ /* 0x000f240000300800 */
[----:B------:R-:W-:-:S02]  /*2f6c0*/  IMAD.MOV.U32 R251, RZ, RZ, R0 ;  /* 0x000000fffffb7224 */ /* 0x000fc400078e0000 */
[----:B------:R-:W4:Y:S04]  /*2f6d0*/  LDL.LU R250, [R1+0x88] ;  /* 0x0000880001fa7983 */ /* 0x000f280000300800 */
[----:B------:R-:W4:Y:S01]  /*2f6e0*/  LDL.LU R0, [R1+0x17a8] ;  /* 0x0017a80001007983 */ /* 0x000f220000300800 */
[C---:B--2---:R-:W-:Y:S08]  /*2f6f0*/  HMMA.1688.F32.TF32 R20, R12.reuse, R132, R20 ;  /* 0x000000840c14723c */ /* 0x044ff00000081014 */
[----:B---3--:R-:W-:Y:S08]  /*2f700*/  HMMA.1688.F32.TF32 R40, R12, R124, R40 ;  /* 0x0000007c0c28723c */ /* 0x008ff00000081028 */
[C---:B------:R-:W-:Y:S08]  /*2f710*/  HMMA.1688.F32.TF32 R68, R8.reuse, R128, R68 ;  /* 0x000000800844723c */ /* 0x040ff00000081044 */
[C---:B------:R-:W-:Y:S08]  /*2f720*/  HMMA.1688.F32.TF32 R44, R8.reuse, R124, R44 ;  /* 0x0000007c082c723c */ /* 0x040ff0000008102c */
[C---:B------:R-:W-:Y:S08]  /*2f730*/  HMMA.1688.F32.TF32 R64, R8.reuse, R132, R64 ;  /* 0x000000840840723c */ /* 0x040ff00000081040 */
[----:B------:R-:W-:Y:S07]  /*2f740*/  HMMA.1688.F32.TF32 R8, R8, R136, R60 ;  /* 0x000000880808723c */ /* 0x000fee000008103c */
[----:B------:R-:W-:Y:S04]  /*2f750*/  STL.64 [R1+0x1e0], R44 ;  /* 0x0001e02c01007387 */ /* 0x000fe80000100a00 */
[----:B------:R1:W-:Y:S04]  /*2f760*/  STL.64 [R1+0x1e8], R46 ;  /* 0x0001e82e01007387 */ /* 0x0003e80000100a00 */
[----:B-1----:R-:W2:Y:S04]  /*2f770*/  LDL.LU.64 R46, [R1+0x17a0] ;  /* 0x0017a000012e7983 */ /* 0x002ea80000300a00 */
[----:B------:R-:W-:Y:S04]  /*2f780*/  STL.64 [R1+0x1d0], R68 ;  /* 0x0001d04401007387 */ /* 0x000fe80000100a00 */
[----:B------:R1:W-:Y:S04]  /*2f790*/  STL.64 [R1+0x1d8], R70 ;  /* 0x0001d84601007387 */ /* 0x0003e80000100a00 */
[----:B-1----:R-:W3:Y:S04]  /*2f7a0*/  LDL.LU.64 R70, [R1+0x1798] ;  /* 0x0017980001467983 */ /* 0x002ee80000300a00 */
[----:B------:R-:W3:Y:S01]  /*2f7b0*/  LDL.LU.64 R68, [R1+0x1790] ;  /* 0x0017900001447983 */ /* 0x000ee20000300a00 */
[C---:B------:R-:W-:Y:S03]  /*2f7c0*/  HMMA.1688.F32.TF32 R240, R12.reuse, R120, R240 ;  /* 0x000000780cf0723c */ /* 0x040fe600000810f0 */
[----:B------:R-:W-:Y:S04]  /*2f7d0*/  STL.64 [R1+0x1c0], R64 ;  /* 0x0001c04001007387 */ /* 0x000fe80000100a00 */
[----:B------:R1:W-:Y:S01]  /*2f7e0*/  STL.64 [R1+0x1c8], R66 ;  /* 0x0001c84201007387 */ /* 0x0003e20000100a00 */
[C---:B----4-:R-:W-:Y:S03]  /*2f7f0*/  HMMA.1688.F32.TF32 R16, R12.reuse, R128, R16 ;  /* 0x000000800c10723c */ /* 0x050fe60000081010 */
[----:B-1----:R-:W4:Y:S04]  /*2f800*/  LDL.LU.64 R66, [R1+0x1788] ;  /* 0x0017880001427983 */ /* 0x002f280000300a00 */
[----:B------:R-:W4:Y:S04]  /*2f810*/  LDL.LU.64 R64, [R1+0x1780] ;  /* 0x0017800001407983 */ /* 0x000f280000300a00 */
[----:B------:R-:W2:Y:S04]  /*2f820*/  LDL.LU.64 R62, [R1+0x1778] ;  /* 0x00177800013e7983 */ /* 0x000ea80000300a00 */
[----:B------:R-:W2:Y:S04]  /*2f830*/  LDL.LU.64 R60, [R1+0x1770] ;  /* 0x00177000013c7983 */ /* 0x000ea80000300a00 */
[----:B------:R1:W-:Y:S04]  /*2f840*/  STL.64 [R1+0x1b0], R8 ;  /* 0x0001b00801007387 */ /* 0x0003e80000100a00 */
[----:B------:R1:W-:Y:S04]  /*2f850*/  STL.64 [R1+0x1b8], R10 ;  /* 0x0001b80a01007387 */ /* 0x0003e80000100a00 */
[----:B-1----:R-:W2:Y:S04]  /*2f860*/  LDL.LU R8, [R1+0x2c0] ;  /* 0x0002c00001087983 */ /* 0x002ea80000300800 */
[----:B------:R-:W2:Y:S04]  /*2f870*/  LDL.LU R9, [R1+0x2c4] ;  /* 0x0002c40001097983 */ /* 0x000ea80000300800 */
[----:B------:R-:W2:Y:S04]  /*2f880*/  LDL.LU R10, [R1+0x2c8] ;  /* 0x0002c800010a7983 */ /* 0x000ea80000300800 */
[----:B------:R-:W2:Y:S04]  /*2f890*/  LDL.LU R11, [R1+0x2cc] ;  /* 0x0002cc00010b7983 */ /* 0x000ea80000300800 */
[----:B------:R-:W-:Y:S04]  /*2f8a0*/  STL.64 [R1+0x330], R240 ;  /* 0x000330f001007387 */ /* 0x000fe80000100a00 */
[----:B------:R1:W-:Y:S04]  /*2f8b0*/  STL.64 [R1+0x338], R242 ;  /* 0x000338f201007387 */ /* 0x0003e80000100a00 */
[----:B-1----:R-:W3:Y:S04]  /*2f8c0*/  LDL.LU.64 R242, [R1+0x1768] ;  /* 0x0017680001f27983 */ /* 0x002ee80000300a00 */
[----:B------:R-:W3:Y:S04]  /*2f8d0*/  LDL.LU.64 R240, [R1+0x1760] ;  /* 0x0017600001f07983 */ /* 0x000ee80000300a00 */
[----:B------:R-:W-:Y:S04]  /*2f8e0*/  STL.64 [R1+0x320], R40 ;  /* 0x0003202801007387 */ /* 0x000fe80000100a00 */
[----:B------:R1:W-:Y:S04]  /*2f8f0*/  STL.64 [R1+0x328], R42 ;  /* 0x0003282a01007387 */ /* 0x0003e80000100a00 */
[----:B-1----:R-:W3:Y:S04]  /*2f900*/  LDL.LU.64 R42, [R1+0x1758] ;  /* 0x00175800012a7983 */ /* 0x002ee80000300a00 */
[----:B------:R-:W-:Y:S04]  /*2f910*/  STL.64 [R1+0x310], R16 ;  /* 0x0003101001007387 */ /* 0x000fe80000100a00 */
[----:B------:R1:W-:Y:S04]  /*2f920*/  STL.64 [R1+0x318], R18 ;  /* 0x0003181201007387 */ /* 0x0003e80000100a00 */
[----:B-1----:R-:W3:Y:S04]  /*2f930*/  LDL.LU.64 R18, [R1+0x1750] ;  /* 0x0017500001127983 */ /* 0x002ee80000300a00 */
[----:B------:R-:W4:Y:S04]  /*2f940*/  LDL.LU.64 R16, [R1+0x1748] ;  /* 0x0017480001107983 */ /* 0x000f280000300a00 */
[----:B------:R-:W-:Y:S04]  /*2f950*/  STL.64 [R1+0x300], R20 ;  /* 0x0003001401007387 */ /* 0x000fe80000100a00 */
[----:B------:R1:W-:Y:S04]  /*2f960*/  STL.64 [R1+0x308], R22 ;  /* 0x0003081601007387 */ /* 0x0003e80000100a00 */
[----:B-1----:R-:W4:Y:S04]  /*2f970*/  LDL.LU.64 R22, [R1+0x1740] ;  /* 0x0017400001167983 */ /* 0x002f280000300a00 */
[----:B------:R-:W4:Y:S01]  /*2f980*/  LDL.LU.64 R20, [R1+0x1738] ;  /* 0x0017380001147983 */ /* 0x000f220000300a00 */
[----:B--2---:R-:W-:Y:S11]  /*2f990*/  HMMA.1688.F32.TF32 R8, R12, R136, R8 ;  /* 0x000000880c08723c */ /* 0x004ff60000081008 */
[----:B------:R-:W-:Y:S11]  /*2f9a0*/  @!UPT UIADD3 URZ, URZ, URZ, URZ ;  /* 0x0000003f3f3ff290 */ /* 0x000ff6000fffe03f */
[----:B------:R-:W-:Y:S01]  /*2f9b0*/  @!UPT UIADD3 URZ, URZ, URZ, URZ ;  /* 0x0000003f3f3ff290 */ /* 0x000fe2000fffe03f */
[----:B------:R-:W-:Y:S04]  /*2f9c0*/  STL.64 [R1+0x2c0], R8 ;  /* 0x0002c00801007387 */ /* 0x000fe80000100a00 */
[----:B------:R-:W-:Y:S01]  /*2f9d0*/  STL.64 [R1+0x2c8], R10 ;  /* 0x0002c80a01007387 */ /* 0x000fe20000100a00 */
[C---:B------:R-:W-:Y:S03]  /*2f9e0*/  HMMA.1688.F32.TF32 R140, R4.reuse, R122, R140 ;  /* 0x0000007a048c723c */ /* 0x040fe6000008108c */
[----:B------:R-:W-:Y:S04]  /*2f9f0*/  LDS R8, [R2+0x14100] ;  /* 0x0141000002087984 */ /* 0x000fe80000000800 */
[----:B------:R-:W-:Y:S01]  /*2fa00*/  LDS R10, [R2+0x16100] ;  /* 0x01610000020a7984 */ /* 0x000fe20000000800 */
[C---:B------:R-:W-:Y:S03]  /*2fa10*/  HMMA.1688.F32.TF32 R144, R4.reuse, R126, R144 ;  /* 0x0000007e0490723c */ /* 0x040fe60000081090 */
[----:B------:R-:W-:Y:S04]  /*2fa20*/  LDS R9, [R3+0x14100] ;  /* 0x0141000003097984 */ /* 0x000fe80000000800 */
[----:B------:R-:W1:Y:S01]  /*2fa30*/  LDS R11, [R3+0x16100] ;  /* 0x01610000030b7984 */ /* 0x000e620000000800 */
[----:B---3--:R-:W-:Y:S01]  /*2fa40*/  HMMA.1688.F32.TF32 R36, R4, R18, R36 ;  /* 0x000000120424723c */ /* 0x008fe20000081024 */
[----:B----4-:R-:W-:-:S07]  /*2fa50*/  IMAD.MOV.U32 R14, RZ, RZ, R17 ;  /* 0x000000ffff0e7224 */ /* 0x010fce00078e0011 */
[C---:B------:R-:W-:Y:S01]  /*2fa60*/  HMMA.1688.F32.TF32 R24, R4.reuse, R22, R24 ;  /* 0x000000160418723c */ /* 0x040fe20000081018 */
[----:B------:R-:W-:Y:S11]  /*2fa70*/  MOV R15, R16 ;  /* 0x00000010000f7202 */ /* 0x000ff60000000f00 */
[----:B------:R-:W-:Y:S04]  /*2fa80*/  @!UPT UIADD3 URZ, URZ, URZ, URZ ;  /* 0x0000003f3f3ff290 */ /* 0x000fe8000fffe03f */
[----:B------:R-:W-:Y:S01]  /*2fa90*/  IMAD.MOV.U32 R16, RZ, RZ, R39 ;  /* 0x000000ffff107224 */ /* 0x000fe200078e0027 */
[----:B------:R-:W-:Y:S02]  /*2faa0*/  MOV R17, R38 ;  /* 0x0000002600117202 */ /* 0x000fe40000000f00 */
[----:B------:R-:W2:Y:S04]  /*2fab0*/  LDL.LU.64 R38, [R1+0x1730] ;  /* 0x0017300001267983 */ /* 0x000ea80000300a00 */
[----:B------:R-:W-:Y:S04]  /*2fac0*/  STL.64 [R1+0x400], R24 ;  /* 0x0004001801007387 */ /* 0x000fe80000100a00 */
[----:B------:R3:W-:Y:S04]  /*2fad0*/  STL.64 [R1+0x408], R26 ;  /* 0x0004081a01007387 */ /* 0x0007e80000100a00 */
[----:B---3--:R-:W3:Y:S04]  /*2fae0*/  LDL.LU.64 R26, [R1+0x1728] ;  /* 0x00172800011a7983 */ /* 0x008ee80000300a00 */
[----:B------:R-:W4:Y:S01]  /*2faf0*/  LDL.LU.64 R24, [R1+0x1720] ;  /* 0x0017200001187983 */ /* 0x000f220000300a00 */
[----:B---3--:R-:W-:Y:S11]  /*2fb00*/  HMMA.1688.F32.TF32 R28, R4, R26, R28 ;  /* 0x0000001a041c723c */ /* 0x008ff6000008101c */
[----:B------:R-:W-:Y:S11]  /*2fb10*/  @!UPT UIADD3 URZ, URZ, URZ, URZ ;  /* 0x0000003f3f3ff290 */ /* 0x000ff6000fffe03f */
[----:B------:R-:W-:Y:S01]  /*2fb20*/  @!UPT UIADD3 URZ, URZ, URZ, URZ ;  /* 0x0000003f3f3ff290 */ /* 0x000fe2000fffe03f */
[----:B------:R3:W-:Y:S04]  /*2fb30*/  STL.64 [R1+0x478], R30 ;  /* 0x0004781e01007387 */ /* 0x0007e80000100a00 */
[----:B---3--:R-:W3:Y:S01]  /*2fb40*/  LDL.LU.64 R30, [R1+0x1718] ;  /* 0x00171800011e7983 */ /* 0x008ee20000300a00 */
[----:B------:R-:W-:Y:S01]  /*2fb50*/  IMAD.MOV.U32 R13, RZ, RZ, R20 ;  /* 0x000000ffff0d7224 */ /* 0x000fe200078e0014 */
[----:B------:R-:W-:Y:S01]  /*2fb60*/  MOV R12, R21 ;  /* 0x00000015000c7202 */ /* 0x000fe20000000f00 */
[----:B------:R-:W-:Y:S01]  /*2fb70*/  IMAD.MOV.U32 R20, RZ, RZ, R37 ;  /* 0x000000ffff147224 */ /* 0x000fe200078e0025 */
[----:B------:R-:W-:Y:S01]  /*2fb80*/  MOV R37, R29 ;  /* 0x0000001d00257202 */ /* 0x000fe20000000f00 */
[----:B------:R-:W-:Y:S02]  /*2fb90*/  IMAD.MOV.U32 R21, RZ, RZ, R36 ;  /* 0x000000ffff157224 */ /* 0x000fe400078e0024 */
[----:B------:R-:W-:-:S02]  /*2fba0*/  IMAD.MOV.U32 R36, RZ, RZ, R28 ;  /* 0x000000ffff247224 */ /* 0x000fc400078e001c */
[----:B------:R-:W2:Y:S04]  /*2fbb0*/  LDL.LU.64 R28, [R1+0x1710] ;  /* 0x00171000011c7983 */ /* 0x000ea80000300a00 */
[----:B------:R-:W-:Y:S04]  /*2fbc0*/  STL [R1+0x1694], R37 ;  /* 0x0016942501007387 */ /* 0x000fe80000100800 */
[----:B------:R-:W-:Y:S01]  /*2fbd0*/  STL [R1+0x1690], R36 ;  /* 0x0016902401007387 */ /* 0x000fe20000100800 */
[C---:B---3--:R-:W-:Y:S11]  /*2fbe0*/  HMMA.1688.F32.TF32 R32, R4.reuse, R30, R32 ;  /* 0x0000001e0420723c */ /* 0x048ff60000081020 */
[----:B------:R-:W-:Y:S11]  /*2fbf0*/  @!UPT UIADD3 URZ, URZ, URZ, URZ ;  /* 0x0000003f3f3ff290 */ /* 0x000ff6000fffe03f */
[----:B------:R-:W-:Y:S01]  /*2fc00*/  @!UPT UIADD3 URZ, URZ, URZ, URZ ;  /* 0x0000003f3f3ff290 */ /* 0x000fe2000fffe03f */
[----:B------:R-:W-:Y:S04]  /*2fc10*/  STL.64 [R1+0x4c0], R32 ;  /* 0x0004c02001007387 */ /* 0x000fe80000100a00 */
[----:B------:R3:W-:Y:S04]  /*2fc20*/  STL.64 [R1+0x4c8], R34 ;  /* 0x0004c82201007387 */ /* 0x0007e80000100a00 */
[----:B---3--:R-:W3:Y:S01]  /*2fc30*/  LDL.LU.64 R34, [R1+0x1708] ;  /* 0x0017080001227983 */ /* 0x008ee20000300a00 */
[C---:B--2---:R-:W-:Y:S03]  /*2fc40*/  HMMA.1688.F32.TF32 R248, R4.reuse, R38, R248 ;  /* 0x0000002604f8723c */ /* 0x044fe600000810f8 */
[----:B------:R-:W2:Y:S05]  /*2fc50*/  LDL.LU.64 R32, [R1+0x1700] ;  /* 0x0017000001207983 */ /* 0x000eaa0000300a00 */
[C---:B------:R-:W-:Y:S08]  /*2fc60*/  HMMA.1688.F32.TF32 R12, R4.reuse, R42, R12 ;  /* 0x0000002a040c723c */ /* 0x040ff0000008100c */
[C---:B---3--:R-:W-:Y:S11]  /*2fc70*/  HMMA.1688.F32.TF32 R244, R4.reuse, R34, R244 ;  /* 0x0000002204f4723c */ /* 0x048ff600000810f4 */
[----:B------:R-:W-:Y:S11]  /*2fc80*/  @!UPT UIADD3 URZ, URZ, URZ, URZ ;  /* 0x0000003f3f3ff290 */ /* 0x000ff6000fffe03f */
[----:B------:R-:W-:Y:S01]  /*2fc90*/  @!UPT UIADD3 URZ, URZ, URZ, URZ ;  /* 0x0000003f3f3ff290 */ /* 0x000fe2000fffe03f */
[----:B------:R-:W-:Y:S04]  /*2fca0*/  STL.64 [R1+0x610], R244 ;  /* 0x000610f401007387 */ /* 0x000fe80000100a00 */
[----:B------:R3:W-:Y:S04]  /*2fcb0*/  STL.64 [R1+0x618], R246 ;  /* 0x000618f601007387 */ /* 0x0007e80000100a00 */
[----:B---3--:R-:W3:Y:S04]  /*2fcc0*/  LDL.LU.64 R246, [R1+0x16f8] ;  /* 0x0016f80001f67983 */ /* 0x008ee80000300a00 */
[----:B------:R-:W3:Y:S04]  /*2fcd0*/  LDL.LU.64 R244, [R1+0x16f0] ;  /* 0x0016f00001f47983 */ /* 0x000ee80000300a00 */
[----:B------:R-:W-:Y:S04]  /*2fce0*/  STL.64 [R1+0x650], R248 ;  /* 0x000650f801007387 */ /* 0x000fe80000100a00 */
[----:B------:R1:W-:Y:S04]  /*2fcf0*/  STL.64 [R1+0x658], R250 ;  /* 0x000658fa01007387 */ /* 0x0003e80000100a00 */
[----:B-1----:R-:W3:Y:S04]  /*2fd00*/  LDL.LU.64 R250, [R1+0x16e8] ;  /* 0x0016e80001fa7983 */ /* 0x002ee80000300a00 */
[----:B------:R-:W3:Y:S04]  /*2fd10*/  LDL.LU.64 R248, [R1+0x16e0] ;  /* 0x0016e00001f87983 */ /* 0x000ee80000300a00 */
[----:B------:R-:W-:Y:S04]  /*2fd20*/  STL.64 [R1+0x6e0], R12 ;  /* 0x0006e00c01007387 */ /* 0x000fe80000100a00 */
[----:B------:R1:W-:Y:S02]  /*2fd30*/  STL.64 [R1+0x6e8], R14 ;  /* 0x0006e80e01007387 */ /* 0x0003e40000100a00 */
[C---:B-1----:R-:W-:Y:S08]  /*2fd40*/  HMMA.1688.F32.TF32 R12, R4.reuse, R46, R240 ;  /* 0x0000002e040c723c */ /* 0x042ff000000810f0 */
[C---:B------:R-:W-:Y:S08]  /*2fd50*/  HMMA.1688.F32.TF32 R240, R4.reuse, R50, R72 ;  /* 0x0000003204f0723c */ /* 0x040ff00000081048 */
[C---:B------:R-:W-:Y:S07]  /*2fd60*/  HMMA.1688.F32.TF32 R72, R4.reuse, R54, R88 ;  /* 0x000000360448723c */ /* 0x040fee0000081058 */
[----:B------:R-:W-:Y:S04]  /*2fd70*/  STL.64 [R1+0x780], R12 ;  /* 0x0007800c01007387 */ /* 0x000fe80000100a00 */
[----:B------:R1:W-:Y:S02]  /*2fd80*/  STL.64 [R1+0x788], R14 ;  /* 0x0007880e01007387 */ /* 0x0003e40000100a00 */
[----:B-1----:R-:W-:Y:S02]  /*2fd90*/  HMMA.1688.F32.TF32 R12, R4, R58, R104 ;  /* 0x0000003a040c723c */ /* 0x002fe40000081068 */
[----:B------:R-:W-:Y:S04]  /*2fda0*/  STL.64 [R1+0x7a0], R240 ;  /* 0x0007a0f001007387 */ /* 0x000fe80000100a00 */
[----:B------:R-:W-:Y:S04]  /*2fdb0*/  STL.64 [R1+0x7a8], R242 ;  /* 0x0007a8f201007387 */ /* 0x000fe80000100a00 */
[----:B------:R-:W3:Y:S04]  /*2fdc0*/  LDL.LU R104, [R1+0x250] ;  /* 0x0002500001687983 */ /* 0x000ee80000300800 */
[----:B------:R1:W-:Y:S04]  /*2fdd0*/  STL.64 [R1+0x810], R72 ;  /* 0x0008104801007387 */ /* 0x0003e80000100a00 */
[----:B------:R1:W-:Y:S05]  /*2fde0*/  STL.64 [R1+0x818], R74 ;  /* 0x0008184a01007387 */ /* 0x0003ea0000100a00 */
        /* <DEDUP_REMOVED lines=9> */
[----:B-1----:R-:W3:Y:S04]  /*2fe80*/  LDL.LU R72, [R1+0x130] ;  /* 0x0001300001487983 */ /* 0x002ee80000300800 */
[----:B------:R-:W3:Y:S04]  /*2fe90*/  LDL.LU R73, [R1+0x134] ;  /* 0x0001340001497983 */ /* 0x000ee80000300800 */
[----:B------:R-:W3:Y:S04]  /*2fea0*/  LDL.LU R74, [R1+0x138] ;  /* 0x00013800014a7983 */ /* 0x000ee80000300800 */
[----:B------:R-:W3:Y:S01]  /*2feb0*/  LDL.LU R75, [R1+0x13c] ;  /* 0x00013c00014b7983 */ /* 0x000ee20000300800 */
[----:B------:R-:W-:-:S03]  /*2fec0*/  IMAD.MOV.U32 R243, RZ, RZ, R0 ;  /* 0x000000fffff37224 */ /* 0x000fc600078e0000 */
[----:B------:R-:W3:Y:S04]  /*2fed0*/  LDL.LU R240, [R1+0x100] ;  /* 0x0001000001f07983 */ /* 0x000ee80000300800 */
[----:B------:R-:W3:Y:S04]  /*2fee0*/  LDL.LU R241, [R1+0x104] ;  /* 0x0001040001f17983 */ /* 0x000ee80000300800 */
[----:B------:R-:W3:Y:S04]  /*2fef0*/  LDL.LU R242, [R1+0x108] ;  /* 0x0001080001f27983 */ /* 0x000ee80000300800 */
[----:B------:R-:W3:Y:S04]  /*2ff00*/  LDL.LU R0, [R1+0x16d8] ;  /* 0x0016d80001007983 */ /* 0x000ee80000300800 */
[----:B------:R1:W-:Y:S04]  /*2ff10*/  STL.64 [R1+0x8f0], R140 ;  /* 0x0008f08c01007387 */ /* 0x0003e80000100a00 */
[----:B------:R2:W-:Y:S04]  /*2ff20*/  STL.64 [R1+0x8f8], R142 ;  /* 0x0008f88e01007387 */ /* 0x0005e80000100a00 */
[----:B-1----:R-:W3:Y:S04]  /*2ff30*/  LDL.LU R140, [R1+0x2d0] ;  /* 0x0002d000018c7983 */ /* 0x002ee80000300800 */
[----:B------:R-:W3:Y:S04]  /*2ff40*/  LDL.LU R141, [R1+0x2d4] ;  /* 0x0002d400018d7983 */ /* 0x000ee80000300800 */
[----:B--2---:R-:W2:Y:S04]  /*2ff50*/  LDL.LU R142, [R1+0x2d8] ;  /* 0x0002d800018e7983 */ /* 0x004ea80000300800 */
[----:B------:R-:W-:Y:S04]  /*2ff60*/  STL.64 [R1+0x8e0], R144 ;  /* 0x0008e09001007387 */ /* 0x000fe80000100a00 */
[----:B------:R1:W-:Y:S02]  /*2ff70*/  STL.64 [R1+0x8e8], R146 ;  /* 0x0008e89201007387 */ /* 0x0003e40000100a00 */
[C---:B-1----:R-:W-:Y:S08]  /*2ff80*/  HMMA.1688.F32.TF32 R144, R4.reuse, R130, R148 ;  /* 0x000000820490723c */ /* 0x042ff00000081094 */
[C---:B------:R-:W-:Y:S11]  /*2ff90*/  HMMA.1688.F32.TF32 R148, R4.reuse, R134, R152 ;  /* 0x000000860494723c */ /* 0x040ff60000081098 */
[----:B------:R-:W-:Y:S04]  /*2ffa0*/  @!UPT UIADD3 URZ, URZ, URZ, URZ ;  /* 0x0000003f3f3ff290 */ /* 0x000fe8000fffe03f */
[----:B------:R-:W-:Y:S04]  /*2ffb0*/  STL.64 [R1+0x8d0], R144 ;  /* 0x0008d09001007387 */ /* 0x000fe80000100a00 */
[----:B------:R1:W-:Y:S02]  /*2ffc0*/  STL.64 [R1+0x8d8], R146 ;  /* 0x0008d89201007387 */ /* 0x0003e40000100a00 */
[----:B-1----:R-:W-:Y:S02]  /*2ffd0*/  HMMA.1688.F32.TF32 R144, R4, R138, R156 ;  /* 0x0000008a0490723c */ /* 0x002fe4000008109c */
[----:B------:R-:W-:Y:S01]  /*2ffe0*/  STL.64 [R1+0x8c0], R148 ;  /* 0x0008c09401007387 */ /* 0x000fe20000100a00 */
[----:B------:R-:W-:Y:S01]  /*2fff0*/  IMAD.MOV.U32 R12, RZ, RZ, R33 ;  /* 0x000000ffff0c7224 */ /* 0x000fe200078e0021 */
[----:B------:R-:W-:-:S02]  /*30000*/  MOV R13, R32 ;  /* 0x00000020000d7202 */ /* 0x000fc40000000f00 */
[----:B------:R-:W-:Y:S01]  /*30010*/  STL.64 [R1+0x8c8], R150 ;  /* 0x0008c89601007387 */ /* 0x000fe20000100a00 */
[----:B----4-:R-:W-:Y:S02]  /*30020*/  IMAD.MOV.U32 R14, RZ, RZ, R25 ;  /* 0x000000ffff0e7224 */ /* 0x010fe400078e0019 */
[----:B------:R-:W-:Y:S01]  /*30030*/  IMAD.MOV.U32 R15, RZ, RZ, R24 ;  /* 0x000000ffff0f7224 */ /* 0x000fe200078e0018 */
[----:B------:R-:W-:Y:S04]  /*30040*/  LDS R4, [R2+0x14200] ;  /* 0x0142000002047984 */ /* 0x000fe80000000800 */
[----:B------:R-:W-:Y:S04]  /*30050*/  LDS R6, [R2+0x16200] ;  /* 0x0162000002067984 */ /* 0x000fe80000000800 */
[----:B------:R-:W-:Y:S04]  /*30060*/  LDS R5, [R3+0x14200] ;  /* 0x0142000003057984 */ /* 0x000fe80000000800 */
[----:B------:R-:W1:Y:S04]  /*30070*/  LDS R7, [R3+0x16200] ;  /* 0x0162000003077984 */ /* 0x000e680000000800 */
[----:B------:R-:W-:Y:S04]  /*30080*/  STL.64 [R1+0x8b0], R144 ;  /* 0x0008b09001007387 */ /* 0x000fe80000100a00 */
[----:B------:R-:W-:Y:S01]  /*30090*/  STL.64 [R1+0x8b8], R146 ;  /* 0x0008b89201007387 */ /* 0x000fe20000100a00 */
[C---:B---3--:R-:W-:Y:S08]  /*300a0*/  HMMA.1688.F32.TF32 R104, R8.reuse, R22, R104 ;  /* 0x000000160868723c */ /* 0x048ff00000081068 */
[C---:B------:R-:W-:Y:S08]  /*300b0*/  HMMA.1688.F32.TF32 R88, R8.reuse, R26, R88 ;  /* 0x0000001a0858723c */ /* 0x040ff00000081058 */
[----:B------:R-:W-:Y:S08]  /*300c0*/  HMMA.1688.F32.TF32 R72, R8, R30, R72 ;  /* 0x0000001e0848723c */ /* 0x000ff00000081048 */
[----:B------:R-:W-:Y:S01]  /*300d0*/  IMAD.MOV.U32 R252, RZ, RZ, R106 ;  /* 0x000000fffffc7224 */ /* 0x000fe200078e006a */
[----:B------:R-:W-:Y:S07]  /*300e0*/  STL.64 [R1+0x260], R104 ;  /* 0x0002606801007387 */ /* 0x000fee0000100a00 */
[----:B------:R-:W-:-:S02]  /*300f0*/  IMAD.MOV.U32 R33, RZ, RZ, R89 ;  /* 0x000000ffff217224 */ /* 0x000fc400078e0059 */
[----:B------:R-:W-:Y:S01]  /*30100*/  IMAD.MOV.U32 R32, RZ, RZ, R88 ;  /* 0x000000ffff207224 */ /* 0x000fe200078e0058 */
[----:B------:R-:W-:Y:S02]  /*30110*/  MOV R143, R0 ;  /* 0x00000000008f7202 */ /* 0x000fe40000000f00 */
[----:B------:R-:W-:-:S05]  /*30120*/  MOV R0, R107 ;  /* 0x0000006b00007202 */ /* 0x000fca0000000f00 */
[----:B------:R3:W-:Y:S04]  /*30130*/  STL [R1+0x1638], R0 ;  /* 0x0016380001007387 */ /* 0x0007e80000100800 */
[----:B------:R4:W-:Y:S04]  /*30140*/  STL [R1+0x1634], R252 ;  /* 0x001634fc01007387 */ /* 0x0009e80000100800 */
[----:B------:R1:W-:Y:S01]  /*30150*/  STL.64 [R1+0x258], R90 ;  /* 0x0002585a01007387 */ /* 0x0003e20000100a00 */
[----:B---3--:R-:W-:-:S03]  /*30160*/  MOV R0, R74 ;  /* 0x0000004a00007202 */ /* 0x008fc60000000f00 */
[----:B------:R-:W-:Y:S01]  /*30170*/  STL [R1+0x1658], R33 ;  /* 0x0016582101007387 */ /* 0x000fe20000100800 */
[----:B----4-:R-:W-:-:S03]  /*30180*/  IMAD.MOV.U32 R252, RZ, RZ, R75 ;  /* 0x000000fffffc7224 */ /* 0x010fc600078e004b */
[----:B------:R-:W-:Y:S01]  /*30190*/  STL [R1+0x1654], R32 ;  /* 0x0016542001007387 */ /* 0x000fe20000100800 */
[C---:B-1----:R-:W-:Y:S03]  /*301a0*/  HMMA.1688.F32.TF32 R88, R8.reuse, R34, R240 ;  /* 0x000000220858723c */ /* 0x042fe600000810f0 */
[----:B------:R1:W-:Y:S05]  /*301b0*/  STL.64 [R1+0x360], R72 ;  /* 0x0003604801007387 */ /* 0x0003ea0000100a00 */
[C---:B-1----:R-:W-:Y:S08]  /*301c0*/  HMMA.1688.F32.TF32 R72, R8.reuse, R38, R12 ;  /* 0x000000260848723c */ /* 0x042ff0000008100c */
[C---:B------:R-:W-:Y:S01]  /*301d0*/  HMMA.1688.F32.TF32 R12, R8.reuse, R42, R248 ;  /* 0x0000002a080c723c */ /* 0x040fe200000810f8 */
[----:B------:R-:W-:Y:S04]  /*301e0*/  STL [R1+0x1640], R0 ;  /* 0x0016400001007387 */ /* 0x000fe80000100800 */
[----:B------:R-:W-:Y:S04]  /*301f0*/  STL [R1+0x163c], R252 ;  /* 0x00163cfc01007387 */ /* 0x000fe80000100800 */
[----:B------:R-:W-:Y:S01]  /*30200*/  STL.64 [R1+0x460], R88 ;  /* 0x0004605801007387 */ /* 0x000fe20000100a00 */
[C---:B--2---:R-:W-:Y:S03]  /*30210*/  HMMA.1688.F32.TF32 R140, R8.reuse, R18, R140 ;  /* 0x00000012088c723c */ /* 0x044fe6000008108c */
[----:B------:R-:W-:Y:S04]  /*30220*/  STL.64 [R1+0x468], R90 ;  /* 0x0004685a01007387 */ /* 0x000fe80000100a00 */
[----:B------:R-:W-:Y:S04]  /*30230*/  STL.64 [R1+0x4e0], R72 ;  /* 0x0004e04801007387 */ /* 0x000fe80000100a00 */
[----:B------:R1:W-:Y:S03]  /*30240*/  STL.64 [R1+0x4e8], R74 ;  /* 0x0004e84a01007387 */ /* 0x0003e60000100a00 */
[----:B------:R-:W-:Y:S01]  /*30250*/  IMAD.MOV.U32 R44, RZ, RZ, R12 ;  /* 0x000000ffff2c7224 */ /* 0x000fe200078e000c */
[----:B------:R2:W-:Y:S01]  /*30260*/  STL.64 [R1+0x598], R14 ;  /* 0x0005980e01007387 */ /* 0x0005e20000100a00 */
[----:B------:R-:W-:Y:S01]  /*30270*/  MOV R45, R13 ;  /* 0x0000000d002d7202 */ /* 0x000fe20000000f00 */
[C---:B-1----:R-:W-:Y:S08]  /*30280*/  HMMA.1688.F32.TF32 R72, R8.reuse, R46, R60 ;  /* 0x0000002e0848723c */ /* 0x042ff0000008103c */
[C---:B------:R-:W-:Y:S08]  /*30290*/  HMMA.1688.F32.TF32 R60, R8.reuse, R50, R76 ;  /* 0x00000032083c723c */ /* 0x040ff0000008104c */
[----:B--2---:R-:W-:Y:S01]  /*302a0*/  HMMA.1688.F32.TF32 R12, R8, R54, R92 ;  /* 0x00000036080c723c */ /* 0x004fe2000008105c */
[----:B------:R-:W-:Y:S01]  /*302b0*/  STL [R1+0x1618], R45 ;  /* 0x0016182d01007387 */ /* 0x000fe20000100800 */
[----:B------:R-:W-:-:S03]  /*302c0*/  IMAD.MOV.U32 R37, RZ, RZ, R140 ;  /* 0x000000ffff257224 */ /* 0x000fc600078e008c */
[----:B------:R-:W-:Y:S04]  /*302d0*/  STL [R1+0x1614], R44 ;  /* 0x0016142c01007387 */ /* 0x000fe80000100800 */
[----:B------:R-:W-:Y:S04]  /*302e0*/  STL.64 [R1+0x670], R72 ;  /* 0x0006704801007387 */ /* 0x000fe80000100a00 */
[----:B------:R-:W-:Y:S04]  /*302f0*/  STL.64 [R1+0x678], R74 ;  /* 0x0006784a01007387 */ /* 0x000fe80000100a00 */
[----:B------:R-:W2:Y:S01]  /*30300*/  LDL.LU R140, [R1+0x390] ;  /* 0x00039000018c7983 */ /* 0x000ea20000300800 */
[----:B------:R-:W-:-:S03]  /*30310*/  IMAD.MOV.U32 R36, RZ, RZ, R141 ;  /* 0x000000ffff247224 */ /* 0x000fc600078e008d */
[----:B------:R-:W-:Y:S01]  /*30320*/  STL.64 [R1+0x6f0], R60 ;  /* 0x0006f03c01007387 */ /* 0x000fe20000100a00 */
[----:B------:R-:W-:-:S03]  /*30330*/  MOV R25, R142 ;  /* 0x0000008e00197202 */ /* 0x000fc60000000f00 */
[----:B------:R-:W-:Y:S01]  /*30340*/  STL.64 [R1+0x6f8], R62 ;  /* 0x0006f83e01007387 */ /* 0x000fe20000100a00 */
[----:B------:R-:W-:-:S03]  /*30350*/  IMAD.MOV.U32 R24, RZ, RZ, R143 ;  /* 0x000000ffff187224 */ /* 0x000fc600078e008f */
[----:B------:R-:W-:Y:S04]  /*30360*/  STL.64 [R1+0x760], R12 ;  /* 0x0007600c01007387 */ /* 0x000fe80000100a00 */
[----:B------:R1:W-:Y:S04]  /*30370*/  STL.64 [R1+0x768], R14 ;  /* 0x0007680e01007387 */ /* 0x0003e80000100a00 */
[----:B------:R-:W2:Y:S04]  /*30380*/  LDL.LU R141, [R1+0x394] ;  /* 0x00039400018d7983 */ /* 0x000ea80000300800 */
[----:B------:R-:W2:Y:S01]  /*30390*/  LDL.LU R142, [R1+0x398] ;  /* 0x00039800018e7983 */ /* 0x000ea20000300800 */
[C---:B-1----:R-:W-:Y:S03]  /*303a0*/  HMMA.1688.F32.TF32 R12, R8.reuse, R58, R108 ;  /* 0x0000003a080c723c */ /* 0x042fe6000008106c */
[----:B------:R-:W2:Y:S04]  /*303b0*/  LDL.LU R143, [R1+0x39c] ;  /* 0x00039c00018f7983 */ /* 0x000ea80000300800 */
[----:B------:R-:W3:Y:S11]  /*303c0*/  LDL.LU R104, [R1+0x2a0] ;  /* 0x0002a00001687983 */ /* 0x000ef60000300800 */
[----:B------:R-:W-:Y:S05]  /*303d0*/  @!UPT UIADD3 URZ, URZ, URZ, URZ ;  /* 0x0000003f3f3ff290 */ /* 0x000fea000fffe03f */
[----:B------:R1:W-:Y:S04]  /*303e0*/  STL.64 [R1+0x790], R12 ;  /* 0x0007900c01007387 */ /* 0x0003e80000100a00 */
[----:B------:R-:W-:Y:S04]  /*303f0*/  STL.64 [R1+0x798], R14 ;  /* 0x0007980e01007387 */ /* 0x000fe80000100a00 */
        /* <DEDUP_REMOVED lines=16> */
[----:B------:R-:W4:Y:S01]  /*30500*/  LDL.LU R13, [R1+0xa4] ;  /* 0x0000a400010d7983 */ /* 0x000f220000300800 */
[C---:B------:R-:W-:Y:S08]  /*30510*/  HMMA.1688.F32.TF32 R76, R8.reuse, R122, R160 ;  /* 0x0000007a084c723c */ /* 0x040ff000000810a0 */
[C---:B------:R-:W-:Y:S08]  /*30520*/  HMMA.1688.F32.TF32 R60, R8.reuse, R126, R164 ;  /* 0x0000007e083c723c */ /* 0x040ff000000810a4 */
        /* <DEDUP_REMOVED lines=8> */
[----:B------:R-:W-:Y:S01]  /*305b0*/  STL.64 [R1+0x858], R94 ;  /* 0x0008585e01007387 */ /* 0x000fe20000100a00 */
[----:B------:R-:W-:-:S02]  /*305c0*/  IMAD.MOV.U32 R14, RZ, RZ, R29 ;  /* 0x000000ffff0e7224 */ /* 0x000fc400078e001d */
[----:B------:R-:W-:Y:S01]  /*305d0*/  IMAD.MOV.U32 R15, RZ, RZ, R28 ;  /* 0x000000ffff0f7224 */ /* 0x000fe200078e001c */
[----:B------:R-:W-:Y:S04]  /*305e0*/  LDS R8, [R2+0x14300] ;  /* 0x0143000002087984 */ /* 0x000fe80000000800 */
[----:B------:R-:W-:Y:S04]  /*305f0*/  LDS R10, [R2+0x16300] ;  /* 0x01630000020a7984 */ /* 0x000fe80000000800 */
[----:B------:R-:W-:Y:S04]  /*30600*/  STL.64 [R1+0x840], R76 ;  /* 0x0008404c01007387 */ /* 0x000fe80000100a00 */
[----:B------:R-:W-:Y:S04]  /*30610*/  STL.64 [R1+0x848], R78 ;  /* 0x0008484e01007387 */ /* 0x000fe80000100a00 */
[----:B------:R-:W-:Y:S04]  /*30620*/  STL.64 [R1+0x830], R60 ;  /* 0x0008303c01007387 */ /* 0x000fe80000100a00 */
[----:B------:R2:W-:Y:S04]  /*30630*/  STL.64 [R1+0x838], R62 ;  /* 0x0008383e01007387 */ /* 0x0005e80000100a00 */
[----:B------:R-:W-:Y:S04]  /*30640*/  LDS R9, [R3+0x14300] ;  /* 0x0143000003097984 */ /* 0x000fe80000000800 */
[----:B------:R-:W2:Y:S02]  /*30650*/  LDS R11, [R3+0x16300] ;  /* 0x01630000030b7984 */ /* 0x000ea40000000800 */
[C---:B--2---:R-:W-:Y:S11]  /*30660*/  HMMA.1688.F32.TF32 R60, R4.reuse, R18, R140 ;  /* 0x00000012043c723c */ /* 0x044ff6000008108c */
[----:B------:R-:W-:Y:S11]  /*30670*/  @!UPT UIADD3 URZ, URZ, URZ, URZ ;  /* 0x0000003f3f3ff290 */ /* 0x000ff6000fffe03f */
[----:B------:R-:W-:Y:S02]  /*30680*/  @!UPT UIADD3 URZ, URZ, URZ, URZ ;  /* 0x0000003f3f3ff290 */ /* 0x000fe4000fffe03f */
[----:B------:R-:W-:Y:S01]  /*30690*/  MOV R163, R60 ;  /* 0x0000003c00a37202 */ /* 0x000fe20000000f00 */
[----:B------:R-:W-:Y:S01]  /*306a0*/  IMAD.MOV.U32 R162, RZ, RZ, R61 ;  /* 0x000000ffffa27224 */ /* 0x000fe200078e003d */
[----:B------:R-:W-:Y:S01]  /*306b0*/  MOV R160, R63 ;  /* 0x0000003f00a07202 */ /* 0x000fe20000000f00 */
[----:B------:R-:W-:Y:S02]  /*306c0*/  IMAD.MOV.U32 R161, RZ, RZ, R62 ;  /* 0x000000ffffa17224 */ /* 0x000fe400078e003e */
[C---:B---3--:R-:W-:Y:S01]  /*306d0*/  HMMA.1688.F32.TF32 R60, R4.reuse, R22, R104 ;  /* 0x00000016043c723c */ /* 0x048fe20000081068 */
[----:B------:R-:W-:Y:S04]  /*306e0*/  STL.64 [R1+0x16a0], R162 ;  /* 0x0016a0a201007387 */ /* 0x000fe80000100a00 */
[----:B------:R-:W-:Y:S11]  /*306f0*/  STL.64 [R1+0x1698], R160 ;  /* 0x001698a001007387 */ /* 0x000ff60000100a00 */
[----:B------:R-:W-:Y:S07]  /*30700*/  @!UPT UIADD3 URZ, URZ, URZ, URZ ;  /* 0x0000003f3f3ff290 */ /* 0x000fee000fffe03f */
[----:B------:R4:W-:Y:S01]  /*30710*/  STL.64 [R1+0x128], R62 ;  /* 0x0001283e01007387 */ /* 0x0009e20000100a00 */
[----:B------:R-:W-:Y:S02]  /*30720*/  IMAD.MOV.U32 R40, RZ, RZ, R60 ;  /* 0x000000ffff287224 */ /* 0x000fe400078e003c */
[----:B------:R-:W-:Y:S02]  /*30730*/  IMAD.MOV.U32 R41, RZ, RZ, R61 ;  /* 0x000000ffff297224 */ /* 0x000fe400078e003d */
[C---:B----4-:R-:W-:Y:S11]  /*30740*/  HMMA.1688.F32.TF32 R60, R4.reuse, R26, R88 ;  /* 0x0000001a043c723c */ /* 0x050ff60000081058 */
[----:B------:R-:W-:Y:S11]  /*30750*/  @!UPT UIADD3 URZ, URZ, URZ, URZ ;  /* 0x0000003f3f3ff290 */ /* 0x000ff6000fffe03f */
[----:B------:R-:W-:Y:S02]  /*30760*/  @!UPT UIADD3 URZ, URZ, URZ, URZ ;  /* 0x0000003f3f3ff290 */ /* 0x000fe4000fffe03f */
[----:B------:R-:W-:Y:S01]  /*30770*/  MOV R28, R60 ;  /* 0x0000003c001c7202 */ /* 0x000fe20000000f00 */
[----:B------:R-:W-:Y:S01]  /*30780*/  IMAD.MOV.U32 R29, RZ, RZ, R61 ;  /* 0x000000ffff1d7224 */ /* 0x000fe200078e003d */
[----:B------:R-:W-:Y:S01]  /*30790*/  MOV R32, R63 ;  /* 0x0000003f00207202 */ /* 0x000fe20000000f00 */
[----:B------:R-:W-:Y:S02]  /*307a0*/  IMAD.MOV.U32 R33, RZ, RZ, R62 ;  /* 0x000000ffff217224 */ /* 0x000fe400078e003e */
[C---:B------:R-:W-:Y:S08]  /*307b0*/  HMMA.1688.F32.TF32 R60, R4.reuse, R30, R72 ;  /* 0x0000001e043c723c */ /* 0x040ff00000081048 */
[C---:B------:R-:W-:Y:S11]  /*307c0*/  HMMA.1688.F32.TF32 R12, R4.reuse, R38, R12 ;  /* 0x00000026040c723c */ /* 0x040ff6000008100c */
[----:B------:R-:W-:Y:S04]  /*307d0*/  @!UPT UIADD3 URZ, URZ, URZ, URZ ;  /* 0x0000003f3f3ff290 */ /* 0x000fe8000fffe03f */
[----:B------:R-:W-:Y:S01]  /*307e0*/  STL [R1+0x170], R60 ;  /* 0x0001703c01007387 */ /* 0x000fe20000100800 */
[----:B------:R-:W-:Y:S02]  /*307f0*/  IMAD.MOV.U32 R0, RZ, RZ, R61 ;  /* 0x000000ffff007224 */ /* 0x000fe400078e003d */
[----:B------:R-:W-:Y:S01]  /*30800*/  IMAD.MOV.U32 R252, RZ, RZ, R62 ;  /* 0x000000fffffc7224 */ /* 0x000fe200078e003e */
[----:B------:R2:W-:Y:S02]  /*30810*/  STL [R1+0x17c], R63 ;  /* 0x00017c3f01007387 */ /* 0x0005e40000100800 */
[----:B--2---:R-:W-:Y:S02]  /*30820*/  HMMA.1688.F32.TF32 R60, R4, R34, R240 ;  /* 0x00000022043c723c */ /* 0x004fe400000810f0 */
[----:B------:R-:W-:Y:S01]  /*30830*/  STL [R1+0x1650], R0 ;  /* 0x0016500001007387 */ /* 0x000fe20000100800 */
[----:B------:R-:W-:-:S03]  /*30840*/  MOV R45, R14 ;  /* 0x0000000e002d7202 */ /* 0x000fc60000000f00 */
[----:B------:R-:W-:Y:S01]  /*30850*/  STL [R1+0x164c], R252 ;  /* 0x00164cfc01007387 */ /* 0x000fe20000100800 */
[----:B------:R-:W-:Y:S11]  /*30860*/  IMAD.MOV.U32 R44, RZ, RZ, R15 ;  /* 0x000000ffff2c7224 */ /* 0x000ff600078e000f */
[----:B------:R-:W-:Y:S05]  /*30870*/  @!UPT UIADD3 URZ, URZ, URZ, URZ ;  /* 0x0000003f3f3ff290 */ /* 0x000fea000fffe03f */
[----:B------:R-:W-:Y:S04]  /*30880*/  STL.64 [R1+0x110], R60 ;  /* 0x0001103c01007387 */ /* 0x000fe80000100a00 */
[----:B------:R-:W-:Y:S04]  /*30890*/  STL.64 [R1+0x118], R62 ;  /* 0x0001183e01007387 */ /* 0x000fe80000100a00 */
[----:B------:R2:W-:Y:S02]  /*308a0*/  STL.64 [R1+0x190], R12 ;  /* 0x0001900c01007387 */ /* 0x0005e40000100a00 */
[C---:B--2---:R-:W-:Y:S02]  /*308b0*/  HMMA.1688.F32.TF32 R12, R4.reuse, R42, R244 ;  /* 0x0000002a040c723c */ /* 0x044fe400000810f4 */
[----:B------:R-:W-:Y:S04]  /*308c0*/  STL [R1+0x1620], R44 ;  /* 0x0016202c01007387 */ /* 0x000fe80000100800 */
[----:B------:R-:W-:Y:S11]  /*308d0*/  STL [R1+0x161c], R45 ;  /* 0x00161c2d01007387 */ /* 0x000ff60000100800 */
[----:B------:R-:W-:Y:S06]  /*308e0*/  @!UPT UIADD3 URZ, URZ, URZ, URZ ;  /* 0x0000003f3f3ff290 */ /* 0x000fec000fffe03f */
[----:B------:R2:W-:Y:S01]  /*308f0*/  STL.64 [R1+0x2a8], R14 ;  /* 0x0002a80e01007387 */ /* 0x0005e20000100a00 */
[----:B------:R-:W-:Y:S01]  /*30900*/  IMAD.MOV.U32 R48, RZ, RZ, R12 ;  /* 0x000000ffff307224 */ /* 0x000fe200078e000c */
[----:B------:R-:W-:Y:S02]  /*30910*/  MOV R49, R13 ;  /* 0x0000000d00317202 */ /* 0x000fe40000000f00 */
[C---:B--2---:R-:W-:Y:S03]  /*30920*/  HMMA.1688.F32.TF32 R12, R4.reuse, R46, R64 ;  /* 0x0000002e040c723c */ /* 0x044fe60000081040 */
[----:B------:R-:W-:Y:S04]  /*30930*/  STL [R1+0x1648], R49 ;  /* 0x0016483101007387 */ /* 0x000fe80000100800 */
[----:B------:R-:W-:Y:S01]  /*30940*/  STL [R1+0x1644], R48 ;  /* 0x0016443001007387 */ /* 0x000fe20000100800 */
[C---:B------:R-:W-:Y:S08]  /*30950*/  HMMA.1688.F32.TF32 R64, R4.reuse, R50, R80 ;  /* 0x000000320440723c */ /* 0x040ff00000081050 */
[C---:B------:R-:W-:Y:S07]  /*30960*/  HMMA.1688.F32.TF32 R60, R4.reuse, R54, R96 ;  /* 0x00000036043c723c */ /* 0x040fee0000081060 */
[----:B------:R-:W-:Y:S04]  /*30970*/  STL.64 [R1+0x390], R12 ;  /* 0x0003900c01007387 */ /* 0x000fe80000100a00 */
[----:B------:R2:W-:Y:S02]  /*30980*/  STL.64 [R1+0x398], R14 ;  /* 0x0003980e01007387 */ /* 0x0005e40000100a00 */
[C---:B--2---:R-:W-:Y:S02]  /*30990*/  HMMA.1688.F32.TF32 R12, R4.reuse, R58, R112 ;  /* 0x0000003a040c723c */ /* 0x044fe40000081070 */
[----:B------:R-:W-:Y:S04]  /*309a0*/  STL.64 [R1+0x600], R64 ;  /* 0x0006004001007387 */ /* 0x000fe80000100a00 */
[----:B------:R-:W-:Y:S04]  /*309b0*/  STL.64 [R1+0x608], R66 ;  /* 0x0006084201007387 */ /* 0x000fe80000100a00 */
[----:B------:R-:W2:Y:S04]  /*309c0*/  LDL.LU R240, [R1+0x490] ;  /* 0x0004900001f07983 */ /* 0x000ea80000300800 */
[----:B------:R-:W-:Y:S04]  /*309d0*/  STL.64 [R1+0x640], R60 ;  /* 0x0006403c01007387 */ /* 0x000fe80000100a00 */
[----:B------:R-:W-:Y:S05]  /*309e0*/  STL.64 [R1+0x648], R62 ;  /* 0x0006483e01007387 */ /* 0x000fea0000100a00 */
[----:B------:R-:W-:Y:S04]  /*309f0*/  STL.64 [R1+0x6d0], R12 ;  /* 0x0006d00c01007387 */ /* 0x000fe80000100a00 */
[----:B------:R2:W-:Y:S04]  /*30a00*/  STL.64 [R1+0x6d8], R14 ;  /* 0x0006d80e01007387 */ /* 0x0005e80000100a00 */
[----:B------:R-:W2:Y:S04]  /*30a10*/  LDL.LU R241, [R1+0x494] ;  /* 0x0004940001f17983 */ /* 0x000ea80000300800 */
[----:B------:R-:W2:Y:S04]  /*30a20*/  LDL.LU R242, [R1+0x498] ;  /* 0x0004980001f27983 */ /* 0x000ea80000300800 */
[----:B------:R-:W2:Y:S02]  /*30a30*/  LDL.LU R243, [R1+0x49c] ;  /* 0x00049c0001f37983 */ /* 0x000ea40000300800 */
[C---:B--2---:R-:W-:Y:S02]  /*30a40*/  HMMA.1688.F32.TF32 R12, R4.reuse, R122, R180 ;  /* 0x0000007a040c723c */ /* 0x044fe400000810b4 */
        /* <DEDUP_REMOVED lines=24> */
[----:B------:R-:W4:Y:S04]  /*30bd0*/  LDL.LU R14, [R1+0xc8] ;  /* 0x0000c800010e7983 */ /* 0x000f280000300800 */
[----:B------:R-:W4:Y:S01]  /*30be0*/  LDL.LU R15, [R1+0xcc] ;  /* 0x0000cc00010f7983 */ /* 0x000f220000300800 */
[C---:B------:R-:W-:Y:S08]  /*30bf0*/  HMMA.1688.F32.TF32 R60, R4.reuse, R126, R184 ;  /* 0x0000007e043c723c */ /* 0x040ff000000810b8 */
[C---:B------:R-:W-:Y:S08]  /*30c00*/  HMMA.1688.F32.TF32 R76, R4.reuse, R130, R188 ;  /* 0x00000082044c723c */ /* 0x040ff000000810bc */
[C---:B------:R-:W-:Y:S07]  /*30c10*/  HMMA.1688.F32.TF32 R64, R4.reuse, R134, R192 ;  /* 0x000000860440723c */ /* 0x040fee00000810c0 */
[----:B------:R-:W-:Y:S04]  /*30c20*/  STL.64 [R1+0x7e0], R60 ;  /* 0x0007e03c01007387 */ /* 0x000fe80000100a00 */
[----:B------:R1:W-:Y:S02]  /*30c30*/  STL.64 [R1+0x7e8], R62 ;  /* 0x0007e83e01007387 */ /* 0x0003e40000100a00 */
[----:B-1----:R-:W-:Y:S02]  /*30c40*/  HMMA.1688.F32.TF32 R60, R4, R138, R196 ;  /* 0x0000008a043c723c */ /* 0x002fe400000810c4 */
        /* <DEDUP_REMOVED lines=9> */
[----:B------:R-:W1:Y:S01]  /*30ce0*/  LDS R7, [R3+0x16400] ;  /* 0x0164000003077984 */ /* 0x000e620000000800 */
[C---:B--2---:R-:W-:Y:S08]  /*30cf0*/  HMMA.1688.F32.TF32 R240, R8.reuse, R18, R240 ;  /* 0x0000001208f0723c */ /* 0x044ff000000810f0 */
[C---:B-1----:R-:W-:Y:S08]  /*30d00*/  HMMA.1688.F32.TF32 R64, R8.reuse, R22, R144 ;  /* 0x000000160840723c */ /* 0x042ff00000081090 */
[C---:B---3--:R-:W-:Y:S07]  /*30d10*/  HMMA.1688.F32.TF32 R60, R8.reuse, R26, R140 ;  /* 0x0000001a083c723c */ /* 0x048fee000008108c */
[----:B------:R-:W-:Y:S04]  /*30d20*/  STL.64 [R1+0x1668], R242 ;  /* 0x001668f201007387 */ /* 0x000fe80000100a00 */
[----:B------:R-:W-:Y:S04]  /*30d30*/  STL.64 [R1+0x1660], R240 ;  /* 0x001660f001007387 */ /* 0x000fe80000100a00 */
[----:B------:R-:W-:Y:S04]  /*30d40*/  STL.64 [R1+0x1678], R66 ;  /* 0x0016784201007387 */ /* 0x000fe80000100a00 */
[----:B------:R-:W-:Y:S04]  /*30d50*/  STL.64 [R1+0x1670], R64 ;  /* 0x0016704001007387 */ /* 0x000fe80000100a00 */
[----:B------:R-:W-:Y:S04]  /*30d60*/  STL.64 [R1+0x1688], R62 ;  /* 0x0016883e01007387 */ /* 0x000fe80000100a00 */
[----:B------:R1:W-:Y:S01]  /*30d70*/  STL.64 [R1+0x1680], R60 ;  /* 0x0016803c01007387 */ /* 0x0003e20000100a00 */
[C---:B----4-:R-:W-:Y:S08]  /*30d80*/  HMMA.1688.F32.TF32 R248, R8.reuse, R34, R88 ;  /* 0x0000002208f8723c */ /* 0x050ff00000081058 */
[C---:B-1----:R-:W-:Y:S11]  /*30d90*/  HMMA.1688.F32.TF32 R60, R8.reuse, R38, R72 ;  /* 0x00000026083c723c */ /* 0x042ff60000081048 */
[----:B------:R-:W-:Y:S04]  /*30da0*/  @!UPT UIADD3 URZ, URZ, URZ, URZ ;  /* 0x0000003f3f3ff290 */ /* 0x000fe8000fffe03f */
[----:B------:R-:W-:Y:S01]  /*30db0*/  STL [R1+0x1630], R248 ;  /* 0x001630f801007387 */ /* 0x000fe20000100800 */
[----:B------:R-:W-:Y:S03]  /*30dc0*/  HMMA.1688.F32.TF32 R12, R8, R42, R12 ;  /* 0x0000002a080c723c */ /* 0x000fe6000008100c */
[----:B------:R-:W-:Y:S04]  /*30dd0*/  STL [R1+0x162c], R249 ;  /* 0x00162cf901007387 */ /* 0x000fe80000100800 */
[----:B------:R-:W-:Y:S01]  /*30de0*/  STL [R1+0x1628], R250 ;  /* 0x001628fa01007387 */ /* 0x000fe20000100800 */
[----:B------:R-:W-:-:S03]  /*30df0*/  IMAD.MOV.U32 R44, RZ, RZ, R62 ;  /* 0x000000ffff2c7224 */ /* 0x000fc600078e003e */
[----:B------:R-:W-:Y:S01]  /*30e00*/  STL [R1+0x1624], R251 ;  /* 0x001624fb01007387 */ /* 0x000fe20000100800 */
[----:B------:R-:W-:-:S03]  /*30e10*/  MOV R45, R63 ;  /* 0x0000003f002d7202 */ /* 0x000fc60000000f00 */
[----:B------:R1:W-:Y:S02]  /*30e20*/  STL.64 [R1+0xa0], R60 ;  /* 0x0000a03c01007387 */ /* 0x0003e40000100a00 */
[----:B-1----:R-:W-:Y:S07]  /*30e30*/  HMMA.1688.F32.TF32 R60, R8, R46, R68 ;  /* 0x0000002e083c723c */ /* 0x002fee0000081044 */
[----:B------:R-:W-:Y:S01]  /*30e40*/  IMAD.MOV.U32 R248, RZ, RZ, R12 ;  /* 0x000000fffff87224 */ /* 0x000fe200078e000c */
[----:B------:R-:W-:Y:S01]  /*30e50*/  MOV R250, R14 ;  /* 0x0000000e00fa7202 */ /* 0x000fe20000000f00 */
[----:B------:R-:W-:-:S02]  /*30e60*/  IMAD.MOV.U32 R249, RZ, RZ, R13 ;  /* 0x000000fffff97224 */ /* 0x000fc400078e000d */
[----:B------:R-:W-:Y:S02]  /*30e70*/  IMAD.MOV.U32 R251, RZ, RZ, R15 ;  /* 0x000000fffffb7224 */ /* 0x000fe400078e000f */
[C---:B------:R-:W-:Y:S03]  /*30e80*/  HMMA.1688.F32.TF32 R12, R8.reuse, R50, R84 ;  /* 0x00000032080c723c */ /* 0x040fe60000081054 */
[----:B------:R-:W-:Y:S04]  /*30e90*/  STL.64 [R1+0x16b0], R250 ;  /* 0x0016b0fa01007387 */ /* 0x000fe80000100a00 */
[----:B------:R-:W-:Y:S01]  /*30ea0*/  STL.64 [R1+0x16a8], R248 ;  /* 0x0016a8f801007387 */ /* 0x000fe20000100a00 */
[C---:B------:R-:W-:Y:S03]  /*30eb0*/  HMMA.1688.F32.TF32 R64, R8.reuse, R30, R104 ;  /* 0x0000001e0840723c */ /* 0x040fe60000081068 */
[----:B------:R-:W-:Y:S04]  /*30ec0*/  STL.64 [R1+0x180], R60 ;  /* 0x0001803c01007387 */ /* 0x000fe80000100a00 */
[----:B------:R1:W-:Y:S02]  /*30ed0*/  STL.64 [R1+0x188], R62 ;  /* 0x0001883e01007387 */ /* 0x0003e40000100a00 */
[----:B-1----:R-:W-:Y:S07]  /*30ee0*/  HMMA.1688.F32.TF32 R60, R8, R54, R100 ;  /* 0x00000036083c723c */ /* 0x002fee0000081064 */
[----:B------:R-:W-:Y:S01]  /*30ef0*/  IMAD.MOV.U32 R57, RZ, RZ, R12 ;  /* 0x000000ffff397224 */ /* 0x000fe200078e000c */
[----:B------:R-:W-:Y:S01]  /*30f00*/  MOV R56, R13 ;  /* 0x0000000d00387202 */ /* 0x000fe20000000f00 */
[----:B------:R-:W-:-:S02]  /*30f10*/  IMAD.MOV.U32 R53, RZ, RZ, R14 ;  /* 0x000000ffff357224 */ /* 0x000fc400078e000e */
[----:B------:R-:W-:Y:S02]  /*30f20*/  IMAD.MOV.U32 R52, RZ, RZ, R15 ;  /* 0x000000ffff347224 */ /* 0x000fe400078e000f */
[----:B------:R-:W-:Y:S03]  /*30f30*/  HMMA.1688.F32.TF32 R12, R8, R58, R116 ;  /* 0x0000003a080c723c */ /* 0x000fe60000081074 */
[----:B------:R-:W-:Y:S01]  /*30f40*/  STL [R1+0x15f0], R52 ;  /* 0x0015f03401007387 */ /* 0x000fe20000100800 */
[----:B------:R-:W-:Y:S01]  /*30f50*/  IMAD.MOV.U32 R0, RZ, RZ, R64 ;  /* 0x000000ffff007224 */ /* 0x000fe200078e0040 */
[----:B------:R-:W-:Y:S02]  /*30f60*/  MOV R49, R66 ;  /* 0x0000004200317202 */ /* 0x000fe40000000f00 */
[----:B------:R-:W-:Y:S01]  /*30f70*/  STL [R1+0x15ec], R53 ;  /* 0x0015ec3501007387 */ /* 0x000fe20000100800 */
[----:B------:R-:W-:-:S02]  /*30f80*/  IMAD.MOV.U32 R252, RZ, RZ, R65 ;  /* 0x000000fffffc7224 */ /* 0x000fc400078e0041 */
[----:B------:R-:W-:Y:S01]  /*30f90*/  IMAD.MOV.U32 R48, RZ, RZ, R67 ;  /* 0x000000ffff307224 */ /* 0x000fe200078e0043 */
[----:B------:R-:W-:Y:S01]  /*30fa0*/  STL [R1+0x15e8], R56 ;  /* 0x0015e83801007387 */ /* 0x000fe20000100800 */
[C---:B------:R-:W-:Y:S03]  /*30fb0*/  HMMA.1688.F32.TF32 R64, R8.reuse, R122, R200 ;  /* 0x0000007a0840723c */ /* 0x040fe600000810c8 */
[----:B------:R-:W-:Y:S04]  /*30fc0*/  STL [R1+0x15e4], R57 ;  /* 0x0015e43901007387 */ /* 0x000fe80000100800 */
[----:B------:R-:W-:Y:S04]  /*30fd0*/  STL.64 [R1+0x520], R60 ;  /* 0x0005203c01007387 */ /* 0x000fe80000100a00 */
[----:B------:R1:W-:Y:S02]  /*30fe0*/  STL.64 [R1+0x528], R62 ;  /* 0x0005283e01007387 */ /* 0x0003e40000100a00 */
[----:B-1----:R-:W-:Y:S01]  /*30ff0*/  HMMA.1688.F32.TF32 R60, R8, R126, R204 ;  /* 0x0000007e083c723c */ /* 0x002fe200000810cc */
[----:B------:R-:W-:Y:S01]  /*31000*/  MOV R120, R12 ;  /* 0x0000000c00787202 */ /* 0x000fe20000000f00 */
[----:B------:R1:W-:Y:S01]  /*31010*/  STL.64 [R1+0x588], R14 ;  /* 0x0005880e01007387 */ /* 0x0003e20000100a00 */
[----:B------:R-:W-:-:S05]  /*31020*/  IMAD.MOV.U32 R121, RZ, RZ, R13 ;  /* 0x000000ffff797224 */ /* 0x000fca00078e000d */
[----:B------:R-:W-:Y:S01]  /*31030*/  STL [R1+0x15d0], R121 ;  /* 0x0015d07901007387 */ /* 0x000fe20000100800 */
[C---:B-1----:R-:W-:Y:S03]  /*31040*/  HMMA.1688.F32.TF32 R12, R8.reuse, R130, R208 ;  /* 0x00000082080c723c */ /* 0x042fe600000810d0 */
[----:B------:R-:W-:Y:S04]  /*31050*/  STL [R1+0x15cc], R120 ;  /* 0x0015cc7801007387 */ /* 0x000fe80000100800 */
[----:B------:R-:W-:Y:S04]  /*31060*/  STL.64 [R1+0x740], R64 ;  /* 0x0007404001007387 */ /* 0x000fe80000100a00 */
[----:B------:R-:W-:Y:S04]  /*31070*/  STL.64 [R1+0x748], R66 ;  /* 0x0007484201007387 */ /* 0x000fe80000100a00 */
[----:B------:R-:W-:Y:S04]  /*31080*/  STL.64 [R1+0x730], R60 ;  /* 0x0007303c01007387 */ /* 0x000fe80000100a00 */
[----:B------:R1:W-:Y:S02]  /*31090*/  STL.64 [R1+0x738], R62 ;  /* 0x0007383e01007387 */ /* 0x0003e40000100a00 */
[----:B-1----:R-:W-:Y:S03]  /*310a0*/  HMMA.1688.F32.TF32 R60, R8, R134, R212 ;  /* 0x00000086083c723c */ /* 0x002fe600000810d4 */
[----:B------:R-:W-:Y:S01]  /*310b0*/  IMAD.MOV.U32 R132, RZ, RZ, R15 ;  /* 0x000000ffff847224 */ /* 0x000fe200078e000f */
[----:B------:R-:W-:Y:S01]  /*310c0*/  MOV R136, R13 ;  /* 0x0000000d00887202 */ /* 0x000fe20000000f00 */
[----:B------:R-:W-:-:S02]  /*310d0*/  IMAD.MOV.U32 R133, RZ, RZ, R14 ;  /* 0x000000ffff857224 */ /* 0x000fc400078e000e */
[----:B------:R-:W-:Y:S01]  /*310e0*/  IMAD.MOV.U32 R137, RZ, RZ, R12 ;  /* 0x000000ffff897224 */ /* 0x000fe200078e000c */
[----:B------:R-:W-:Y:S04]  /*310f0*/  STL [R1+0x15a0], R132 ;  /* 0x0015a08401007387 */ /* 0x000fe80000100800 */
[----:B------:R1:W-:Y:S04]  /*31100*/  STL [R1+0x159c], R133 ;  /* 0x00159c8501007387 */ /* 0x0003e80000100800 */
[----:B------:R2:W-:Y:S04]  /*31110*/  STL [R1+0x1598], R136 ;  /* 0x0015988801007387 */ /* 0x0005e80000100800 */
[----:B------:R3:W-:Y:S04]  /*31120*/  STL [R1+0x1594], R137 ;  /* 0x0015948901007387 */ /* 0x0007e80000100800 */
        /* <DEDUP_REMOVED lines=46> */
[----:B------:R-:W-:Y:S11]  /*31410*/  HMMA.1688.F32.TF32 R12, R8, R138, R216 ;  /* 0x0000008a080c723c */ /* 0x000ff600000810d8 */
[----:B------:R-:W-:Y:S11]  /*31420*/  @!UPT UIADD3 URZ, URZ, URZ, URZ ;  /* 0x0000003f3f3ff290 */ /* 0x000ff6000fffe03f */
[----:B------:R-:W-:Y:S02]  /*31430*/  @!UPT UIADD3 URZ, URZ, URZ, URZ ;  /* 0x0000003f3f3ff290 */ /* 0x000fe4000fffe03f */
[----:B-1----:R-:W-:Y:S01]  /*31440*/  IMAD.MOV.U32 R133, RZ, RZ, R13 ;  /* 0x000000ffff857224 */ /* 0x002fe200078e000d */
[----:B------:R-:W-:Y:S01]  /*31450*/  MOV R132, R12 ;  /* 0x0000000c00847202 */ /* 0x000fe20000000f00 */
[----:B--2---:R-:W-:Y:S01]  /*31460*/  IMAD.MOV.U32 R136, RZ, RZ, R14 ;  /* 0x000000ffff887224 */ /* 0x004fe200078e000e */
[----:B---3--:R-:W-:Y:S01]  /*31470*/  MOV R137, R15 ;  /* 0x0000000f00897202 */ /* 0x008fe20000000f00 */
[----:B------:R-:W-:Y:S04]  /*31480*/  LDS R12, [R2+0x14500] ;  /* 0x01450000020c7984 */ /* 0x000fe80000000800 */
[----:B------:R-:W-:Y:S04]  /*31490*/  STL [R1+0x15b0], R133 ;  /* 0x0015b08501007387 */ /* 0x000fe80000100800 */
[----:B------:R-:W-:Y:S04]  /*314a0*/  STL [R1+0x15ac], R132 ;  /* 0x0015ac8401007387 */ /* 0x000fe80000100800 */
[----:B------:R-:W-:Y:S04]  /*314b0*/  STL [R1+0x15a8], R136 ;  /* 0x0015a88801007387 */ /* 0x000fe80000100800 */
[----:B------:R-:W-:Y:S04]  /*314c0*/  STL [R1+0x15a4], R137 ;  /* 0x0015a48901007387 */ /* 0x000fe80000100800 */
[----:B------:R-:W-:Y:S04]  /*314d0*/  LDS R14, [R2+0x16500] ;  /* 0x01650000020e7984 */ /* 0x000fe80000000800 */
[----:B------:R-:W-:Y:S04]  /*314e0*/  LDS R13, [R3+0x14500] ;  /* 0x01450000030d7984 */ /* 0x000fe80000000800 */
[----:B------:R-:W2:Y:S01]  /*314f0*/  LDS R15, [R3+0x16500] ;  /* 0x01650000030f7984 */ /* 0x000ea20000000800 */
[C---:B----4-:R-:W-:Y:S11]  /*31500*/  HMMA.1688.F32.TF32 R8, R4.reuse, R46, R152 ;  /* 0x0000002e0408723c */ /* 0x050ff60000081098 */
[----:B------:R-:W-:Y:S11]  /*31510*/  @!UPT UIADD3 URZ, URZ, URZ, URZ ;  /* 0x0000003f3f3ff290 */ /* 0x000ff6000fffe03f */
[----:B------:R-:W-:Y:S02]  /*31520*/  @!UPT UIADD3 URZ, URZ, URZ, URZ ;  /* 0x0000003f3f3ff290 */ /* 0x000fe4000fffe03f */
[----:B------:R-:W-:Y:S01]  /*31530*/  IMAD.MOV.U32 R52, RZ, RZ, R8 ;  /* 0x000000ffff347224 */ /* 0x000fe200078e0008 */
[----:B------:R-:W-:Y:S01]  /*31540*/  MOV R56, R10 ;  /* 0x0000000a00387202 */ /* 0x000fe20000000f00 */
[----:B------:R-:W-:Y:S02]  /*31550*/  IMAD.MOV.U32 R53, RZ, RZ, R9 ;  /* 0x000000ffff357224 */ /* 0x000fe400078e0009 */
[----:B------:R-:W-:Y:S01]  /*31560*/  IMAD.MOV.U32 R57, RZ, RZ, R11 ;  /* 0x000000ffff397224 */ /* 0x000fe200078e000b */
[C---:B------:R-:W-:Y:S08]  /*31570*/  HMMA.1688.F32.TF32 R104, R4.reuse, R18, R104 ;  /* 0x000000120468723c */ /* 0x040ff00000081068 */
[C---:B------:R-:W-:Y:S11]  /*31580*/  HMMA.1688.F32.TF32 R112, R4.reuse, R22, R108 ;  /* 0x000000160470723c */ /* 0x040ff6000008106c */
[----:B------:R-:W-:Y:S04]  /*31590*/  @!UPT UIADD3 URZ, URZ, URZ, URZ ;  /* 0x0000003f3f3ff290 */ /* 0x000fe8000fffe03f */
[----:B------:R-:W-:Y:S04]  /*315a0*/  STL.64 [R1+0x16c0], R106 ;  /* 0x0016c06a01007387 */ /* 0x000fe80000100a00 */
[----:B------:R-:W-:Y:S04]  /*315b0*/  STL.64 [R1+0x16b8], R104 ;  /* 0x0016b86801007387 */ /* 0x000fe80000100a00 */
[----:B------:R-:W-:Y:S04]  /*315c0*/  STL.64 [R1+0x16d0], R114 ;  /* 0x0016d07201007387 */ /* 0x000fe80000100a00 */
[----:B------:R-:W-:Y:S04]  /*315d0*/  STL.64 [R1+0x16c8], R112 ;  /* 0x0016c87001007387 */ /* 0x000fe80000100a00 */
[----:B------:R-:W-:Y:S01]  /*315e0*/  STL [R1+0x1600], R57 ;  /* 0x0016003901007387 */ /* 0x000fe20000100800 */
[C---:B------:R-:W-:Y:S08]  /*315f0*/  HMMA.1688.F32.TF32 R60, R4.reuse, R54, R144 ;  /* 0x00000036043c723c */ /* 0x040ff00000081090 */
[C---:B------:R-:W-:Y:S01]  /*31600*/  HMMA.1688.F32.TF32 R64, R4.reuse, R50, R148 ;  /* 0x000000320440723c */ /* 0x040fe20000081094 */
[----:B------:R-:W-:Y:S07]  /*31610*/  STL [R1+0x15fc], R56 ;  /* 0x0015fc3801007387 */ /* 0x000fee0000100800 */
[C---:B------:R-:W-:Y:S01]  /*31620*/  HMMA.1688.F32.TF32 R8, R4.reuse, R58, R140 ;  /* 0x0000003a0408723c */ /* 0x040fe2000008108c */
[----:B------:R-:W-:Y:S04]  /*31630*/  STL [R1+0x15f8], R53 ;  /* 0x0015f83501007387 */ /* 0x000fe80000100800 */
[----:B------:R-:W-:Y:S10]  /*31640*/  STL [R1+0x15f4], R52 ;  /* 0x0015f43401007387 */ /* 0x000ff40000100800 */
[----:B------:R-:W-:Y:S04]  /*31650*/  STL.64 [R1+0xf0], R64 ;  /* 0x0000f04001007387 */ /* 0x000fe80000100a00 */
[----:B------:R-:W-:Y:S04]  /*31660*/  STL.64 [R1+0xf8], R66 ;  /* 0x0000f84201007387 */ /* 0x000fe80000100a00 */
[----:B------:R-:W2:Y:S04]  /*31670*/  LDL.LU R140, [R1+0x240] ;  /* 0x00024000018c7983 */ /* 0x000ea80000300800 */
[----:B------:R-:W-:Y:S04]  /*31680*/  STL.64 [R1+0x160], R60 ;  /* 0x0001603c01007387 */ /* 0x000fe80000100a00 */
[----:B------:R-:W-:Y:S04]  /*31690*/  STL.64 [R1+0x168], R62 ;  /* 0x0001683e01007387 */ /* 0x000fe80000100a00 */
[----:B------:R-:W-:Y:S01]  /*316a0*/  STL.64 [R1+0x2d0], R8 ;  /* 0x0002d00801007387 */ /* 0x000fe20000100a00 */
[C---:B------:R-:W-:Y:S03]  /*316b0*/  HMMA.1688.F32.TF32 R68, R4.reuse, R42, R156 ;  /* 0x0000002a0444723c */ /* 0x040fe6000008109c */
[----:B------:R3:W-:Y:S04]  /*316c0*/  STL.64 [R1+0x2d8], R10 ;  /* 0x0002d80a01007387 */ /* 0x0007e80000100a00 */
        /* <DEDUP_REMOVED lines=14> */
[----:B------:R-:W2:Y:S01]  /*317b0*/  LDL.LU R147, [R1+0x4ac] ;  /* 0x0004ac0001937983 */ /* 0x000ea20000300800 */
[C---:B------:R-:W-:Y:S03]  /*317c0*/  HMMA.1688.F32.TF32 R84, R4.reuse, R34, R76 ;  /* 0x000000220454723c */ /* 0x040fe6000008104c */
[----:B------:R-:W2:Y:S04]  /*317d0*/  LDL.LU R108, [R1+0x6c0] ;  /* 0x0006c000016c7983 */ /* 0x000ea80000300800 */
[----:B------:R-:W2:Y:S04]  /*317e0*/  LDL.LU R109, [R1+0x6c4] ;  /* 0x0006c400016d7983 */ /* 0x000ea80000300800 */
[----:B------:R-:W2:Y:S04]  /*317f0*/  LDL.LU R110, [R1+0x6c8] ;  /* 0x0006c800016e7983 */ /* 0x000ea80000300800 */
[----:B------:R-:W2:Y:S04]  /*31800*/  LDL.LU R111, [R1+0x6cc] ;  /* 0x0006cc00016f7983 */ /* 0x000ea80000300800 */
        /* <DEDUP_REMOVED lines=8> */
[----:B------:R-:W4:Y:S01]  /*31890*/  LDL.LU R95, [R1+0x5cc] ;  /* 0x0005cc00015f7983 */ /* 0x000f220000300800 */
[----:B---3--:R-:W-:Y:S03]  /*318a0*/  HMMA.1688.F32.TF32 R8, R4, R122, R220 ;  /* 0x0000007a0408723c */ /* 0x008fe600000810dc */
[----:B------:R-:W3:Y:S04]  /*318b0*/  LDL.LU R152, [R1+0x380] ;  /* 0x0003800001987983 */ /* 0x000ee80000300800 */
[----:B------:R-:W3:Y:S04]  /*318c0*/  LDL.LU R153, [R1+0x384] ;  /* 0x0003840001997983 */ /* 0x000ee80000300800 */
[----:B------:R-:W3:Y:S04]  /*318d0*/  LDL.LU R154, [R1+0x388] ;  /* 0x00038800019a7983 */ /* 0x000ee80000300800 */
[----:B------:R-:W3:Y:S08]  /*318e0*/  LDL.LU R155, [R1+0x38c] ;  /* 0x00038c00019b7983 */ /* 0x000ef00000300800 */
[----:B------:R1:W-:Y:S01]  /*318f0*/  STL.64 [R1+0x6b8], R10 ;  /* 0x0006b80a01007387 */ /* 0x0003e20000100a00 */
[----:B------:R-:W-:Y:S01]  /*31900*/  IMAD.MOV.U32 R136, RZ, RZ, R8 ;  /* 0x000000ffff887224 */ /* 0x000fe200078e0008 */
[----:B------:R-:W-:-:S02]  /*31910*/  MOV R137, R9 ;  /* 0x0000000900897202 */ /* 0x000fc40000000f00 */
[C---:B-1----:R-:W-:Y:S08]  /*31920*/  HMMA.1688.F32.TF32 R8, R4.reuse, R126, R224 ;  /* 0x0000007e0408723c */ /* 0x042ff000000810e0 */
[C---:B------:R-:W-:Y:S08]  /*31930*/  HMMA.1688.F32.TF32 R60, R4.reuse, R134, R232 ;  /* 0x00000086043c723c */ /* 0x040ff000000810e8 */
[----:B------:R-:W-:Y:S08]  /*31940*/  HMMA.1688.F32.TF32 R72, R4, R30, R72 ;  /* 0x0000001e0448723c */ /* 0x000ff00000081048 */
[----:B------:R-:W-:Y:S01]  /*31950*/  IMAD.MOV.U32 R129, RZ, RZ, R8 ;  /* 0x000000ffff817224 */ /* 0x000fe200078e0008 */
[----:B------:R-:W-:Y:S01]  /*31960*/  MOV R125, R10 ;  /* 0x0000000a007d7202 */ /* 0x000fe20000000f00 */
[----:B------:R-:W-:-:S02]  /*31970*/  IMAD.MOV.U32 R128, RZ, RZ, R9 ;  /* 0x000000ffff807224 */ /* 0x000fc400078e0009 */
[----:B------:R-:W-:Y:S02]  /*31980*/  IMAD.MOV.U32 R124, RZ, RZ, R11 ;  /* 0x000000ffff7c7224 */ /* 0x000fe400078e000b */
[C---:B------:R-:W-:Y:S08]  /*31990*/  HMMA.1688.F32.TF32 R8, R4.reuse, R130, R228 ;  /* 0x000000820408723c */ /* 0x040ff000000810e4 */
[C---:B------:R-:W-:Y:S08]  /*319a0*/  HMMA.1688.F32.TF32 R88, R4.reuse, R38, R88 ;  /* 0x000000260458723c */ /* 0x040ff00000081058 */
[----:B------:R-:W-:Y:S01]  /*319b0*/  HMMA.1688.F32.TF32 R4, R4, R138, R236 ;  /* 0x0000008a0404723c */ /* 0x000fe200000810ec */
[----:B------:R-:W-:Y:S04]  /*319c0*/  STL [R1+0x15b8], R137 ;  /* 0x0015b88901007387 */ /* 0x000fe80000100800 */
[----:B------:R-:W-:Y:S04]  /*319d0*/  STL [R1+0x15b4], R136 ;  /* 0x0015b48801007387 */ /* 0x000fe80000100800 */
[----:B------:R-:W-:Y:S04]  /*319e0*/  STL [R1+0x15c8], R124 ;  /* 0x0015c87c01007387 */ /* 0x000fe80000100800 */
[----:B------:R-:W-:Y:S04]  /*319f0*/  STL [R1+0x15c4], R125 ;  /* 0x0015c47d01007387 */ /* 0x000fe80000100800 */
[----:B------:R-:W-:Y:S04]  /*31a00*/  STL [R1+0x15c0], R128 ;  /* 0x0015c08001007387 */ /* 0x000fe80000100800 */
[----:B------:R-:W-:Y:S04]  /*31a10*/  STL [R1+0x15bc], R129 ;  /* 0x0015bc8101007387 */ /* 0x000fe80000100800 */
[----:B------:R-:W-:Y:S04]  /*31a20*/  STL.64 [R1+0x690], R8 ;  /* 0x0006900801007387 */ /* 0x000fe80000100a00 */
[----:B------:R-:W-:Y:S04]  /*31a30*/  STL.64 [R1+0x698], R10 ;  /* 0x0006980a01007387 */ /* 0x000fe80000100a00 */
[----:B------:R1:W-:Y:S04]  /*31a40*/  STL.64 [R1+0x680], R60 ;  /* 0x0006803c01007387 */ /* 0x0003e80000100a00 */
[----:B------:R1:W-:Y:S04]  /*31a50*/  STL.64 [R1+0x688], R62 ;  /* 0x0006883e01007387 */ /* 0x0003e80000100a00 */
[----:B------:R-:W-:Y:S04]  /*31a60*/  STL.64 [R1+0x660], R4 ;  /* 0x0006600401007387 */ /* 0x000fe80000100a00 */
[----:B------:R-:W-:Y:S04]  /*31a70*/  STL.64 [R1+0x668], R6 ;  /* 0x0006680601007387 */ /* 0x000fe80000100a00 */
[----:B------:R-:W-:Y:S04]  /*31a80*/  LDS R8, [R2+0x14600] ;  /* 0x0146000002087984 */ /* 0x000fe80000000800 */
[----:B------:R-:W-:Y:S04]  /*31a90*/  LDS R10, [R2+0x16600] ;  /* 0x01660000020a7984 */ /* 0x000fe80000000800 */
[----:B------:R-:W-:Y:S04]  /*31aa0*/  LDS R9, [R3+0x14600] ;  /* 0x0146000003097984 */ /* 0x000fe80000000800 */
[----:B------:R-:W1:Y:S04]  /*31ab0*/  LDS R11, [R3+0x16600] ;  /* 0x01660000030b7984 */ /* 0x000e680000000800 */
[----:B------:R-:W-:Y:S04]  /*31ac0*/  LDS R4, [R2+0x14700] ;  /* 0x0147000002047984 */ /* 0x000fe80000000800 */
[----:B------:R-:W-:Y:S04]  /*31ad0*/  LDS R6, [R2+0x16700] ;  /* 0x0167000002067984 */ /* 0x000fe80000000800 */
[----:B------:R-:W-:Y:S04]  /*31ae0*/  LDS R5, [R3+0x14700] ;  /* 0x0147000003057984 */ /* 0x000fe80000000800 */
[----:B------:R-:W1:Y:S01]  /*31af0*/  LDS R7, [R3+0x16700] ;  /* 0x0167000003077984 */ /* 0x000e620000000800 */
[C---:B--2---:R-:W-:Y:S08]  /*31b00*/  HMMA.1688.F32.TF32 R96, R12.reuse, R42, R156 ;  /* 0x0000002a0c60723c */ /* 0x044ff0000008109c */
[C---:B------:R-:W-:Y:S08]  /*31b10*/  HMMA.1688.F32.TF32 R172, R12.reuse, R18, R108 ;  /* 0x000000120cac723c */ /* 0x040ff0000008106c */
[C---:B----4-:R-:W-:Y:S08]  /*31b20*/  HMMA.1688.F32.TF32 R184, R12.reuse, R26, R76 ;  /* 0x0000001a0cb8723c */ /* 0x050ff0000008104c */
[C---:B------:R-:W-:Y:S01]  /*31b30*/  HMMA.1688.F32.TF32 R76, R12.reuse, R46, R140 ;  /* 0x0000002e0c4c723c */ /* 0x040fe2000008108c */
[----:B------:R-:W2:Y:S04]  /*31b40*/  LDL.LU R140, [R1+0x350] ;  /* 0x00035000018c7983 */ /* 0x000ea80000300800 */
[----:B------:R-:W2:Y:S03]  /*31b50*/  LDL.LU R141, [R1+0x354] ;  /* 0x00035400018d7983 */ /* 0x000ea60000300800 */
[C---:B------:R-:W-:Y:S01]  /*31b60*/  HMMA.1688.F32.TF32 R176, R12.reuse, R22, R92 ;  /* 0x000000160cb0723c */ /* 0x040fe2000008105c */
        /* <DEDUP_REMOVED lines=67> */
[----:B------:R-:W-:Y:S04]  /*31fa0*/  STL [R1+0x160c], R77 ;  /* 0x00160c4d01007387 */ /* 0x000fe80000100800 */
[----:B------:R-:W-:Y:S04]  /*31fb0*/  STL [R1+0x1608], R78 ;  /* 0x0016084e01007387 */ /* 0x000fe80000100800 */
[----:B------:R-:W-:Y:S01]  /*31fc0*/  STL [R1+0x1604], R79 ;  /* 0x0016044f01007387 */ /* 0x000fe20000100800 */
[C---:B------:R-:W-:Y:S08]  /*31fd0*/  HMMA.1688.F32.TF32 R144, R12.reuse, R30, R144 ;  /* 0x0000001e0c90723c */ /* 0x040ff00000081090 */
[C---:B------:R-:W-:Y:S08]  /*31fe0*/  HMMA.1688.F32.TF32 R148, R12.reuse, R34, R148 ;  /* 0x000000220c94723c */ /* 0x040ff00000081094 */
[C---:B---3--:R-:W-:Y:S08]  /*31ff0*/  HMMA.1688.F32.TF32 R152, R12.reuse, R38, R152 ;  /* 0x000000260c98723c */ /* 0x048ff00000081098 */
[C---:B--2---:R-:W-:Y:S11]  /*32000*/  HMMA.1688.F32.TF32 R60, R12.reuse, R54, R60 ;  /* 0x000000360c3c723c */ /* 0x044ff6000008103c */
[----:B------:R-:W-:Y:S11]  /*32010*/  @!UPT UIADD3 URZ, URZ, URZ, URZ ;  /* 0x0000003f3f3ff290 */ /* 0x000ff6000fffe03f */
[----:B------:R-:W-:Y:S02]  /*32020*/  @!UPT UIADD3 URZ, URZ, URZ, URZ ;  /* 0x0000003f3f3ff290 */ /* 0x000fe4000fffe03f */
[----:B------:R-:W-:Y:S01]  /*32030*/  MOV R137, R60 ;  /* 0x0000003c00897202 */ /* 0x000fe20000000f00 */
[----:B------:R-:W-:Y:S01]  /*32040*/  IMAD.MOV.U32 R136, RZ, RZ, R61 ;  /* 0x000000ffff887224 */ /* 0x000fe200078e003d */
[----:B------:R-:W-:Y:S01]  /*32050*/  MOV R132, R63 ;  /* 0x0000003f00847202 */ /* 0x000fe20000000f00 */
[----:B------:R-:W-:Y:S02]  /*32060*/  IMAD.MOV.U32 R133, RZ, RZ, R62 ;  /* 0x000000ffff857224 */ /* 0x000fe400078e003e */
[----:B----4-:R-:W-:Y:S02]  /*32070*/  HMMA.1688.F32.TF32 R60, R12, R58, R64 ;  /* 0x0000003a0c3c723c */ /* 0x010fe40000081040 */
[----:B------:R-:W-:Y:S04]  /*32080*/  STL [R1+0x15e0], R132 ;  /* 0x0015e08401007387 */ /* 0x000fe80000100800 */
[----:B------:R-:W-:Y:S04]  /*32090*/  STL [R1+0x15dc], R133 ;  /* 0x0015dc8501007387 */ /* 0x000fe80000100800 */
[----:B------:R-:W-:Y:S04]  /*320a0*/  STL [R1+0x15d8], R136 ;  /* 0x0015d88801007387 */ /* 0x000fe80000100800 */
[----:B------:R-:W-:Y:S09]  /*320b0*/  STL [R1+0x15d4], R137 ;  /* 0x0015d48901007387 */ /* 0x000ff20000100800 */
[----:B------:R-:W-:Y:S01]  /*320c0*/  STL [R1+0x150], R60 ;  /* 0x0001503c01007387 */ /* 0x000fe20000100800 */
[----:B------:R-:W-:-:S02]  /*320d0*/  IMAD.MOV.U32 R121, RZ, RZ, R61 ;  /* 0x000000ffff797224 */ /* 0x000fc400078e003d */
[----:B------:R-:W-:Y:S01]  /*320e0*/  IMAD.MOV.U32 R120, RZ, RZ, R62 ;  /* 0x000000ffff787224 */ /* 0x000fe200078e003e */
[----:B------:R1:W-:Y:S02]  /*320f0*/  STL [R1+0x15c], R63 ;  /* 0x00015c3f01007387 */ /* 0x0003e40000100800 */
[C---:B-1----:R-:W-:Y:S08]  /*32100*/  HMMA.1688.F32.TF32 R60, R12.reuse, R122, R240 ;  /* 0x0000007a0c3c723c */ /* 0x042ff000000810f0 */
[C---:B------:R-:W-:Y:S08]  /*32110*/  HMMA.1688.F32.TF32 R76, R12.reuse, R126, R196 ;  /* 0x0000007e0c4c723c */ /* 0x040ff000000810c4 */
[C---:B------:R-:W-:Y:S07]  /*32120*/  HMMA.1688.F32.TF32 R64, R12.reuse, R130, R192 ;  /* 0x000000820c40723c */ /* 0x040fee00000810c0 */
[----:B------:R-:W-:Y:S01]  /*32130*/  STL.64 [R1+0x5f0], R60 ;  /* 0x0005f03c01007387 */ /* 0x000fe20000100a00 */
[C---:B------:R-:W-:Y:S03]  /*32140*/  HMMA.1688.F32.TF32 R100, R12.reuse, R50, R248 ;  /* 0x000000320c64723c */ /* 0x040fe600000810f8 */
[----:B------:R1:W-:Y:S05]  /*32150*/  STL.64 [R1+0x5f8], R62 ;  /* 0x0005f83e01007387 */ /* 0x0003ea0000100a00 */
[C---:B-1----:R-:W-:Y:S08]  /*32160*/  HMMA.1688.F32.TF32 R60, R12.reuse, R134, R188 ;  /* 0x000000860c3c723c */ /* 0x042ff000000810bc */
[----:B------:R-:W-:Y:S01]  /*32170*/  HMMA.1688.F32.TF32 R12, R12, R138, R180 ;  /* 0x0000008a0c0c723c */ /* 0x000fe200000810b4 */
[----:B------:R-:W-:Y:S04]  /*32180*/  STL.64 [R1+0x5e0], R76 ;  /* 0x0005e04c01007387 */ /* 0x000fe80000100a00 */
[----:B------:R-:W-:Y:S04]  /*32190*/  STL.64 [R1+0x5e8], R78 ;  /* 0x0005e84e01007387 */ /* 0x000fe80000100a00 */
[----:B------:R1:W-:Y:S04]  /*321a0*/  STL.64 [R1+0x5d0], R64 ;  /* 0x0005d04001007387 */ /* 0x0003e80000100a00 */
[----:B------:R2:W-:Y:S04]  /*321b0*/  STL.64 [R1+0x5d8], R66 ;  /* 0x0005d84201007387 */ /* 0x0005e80000100a00 */
[----:B------:R3:W-:Y:S04]  /*321c0*/  STL.64 [R1+0x5c0], R60 ;  /* 0x0005c03c01007387 */ /* 0x0007e80000100a00 */
[----:B------:R2:W-:Y:S04]  /*321d0*/  STL.64 [R1+0x5c8], R62 ;  /* 0x0005c83e01007387 */ /* 0x0005e80000100a00 */
[----:B------:R-:W-:Y:S04]  /*321e0*/  STL.64 [R1+0x5a0], R12 ;  /* 0x0005a00c01007387 */ /* 0x000fe80000100a00 */
[----:B------:R1:W-:Y:S04]  /*321f0*/  STL.64 [R1+0x5a8], R14 ;  /* 0x0005a80e01007387 */ /* 0x0003e80000100a00 */
[----:B------:R-:W4:Y:S04]  /*32200*/  LDL.LU R240, [R1+0x300] ;  /* 0x0003000001f07983 */ /* 0x000f280000300800 */
[----:B------:R-:W4:Y:S04]  /*32210*/  LDL.LU R241, [R1+0x304] ;  /* 0x0003040001f17983 */ /* 0x000f280000300800 */
[----:B------:R-:W4:Y:S04]  /*32220*/  LDL.LU R242, [R1+0x308] ;  /* 0x0003080001f27983 */ /* 0x000f280000300800 */
[----:B------:R-:W4:Y:S04]  /*32230*/  LDL.LU R243, [R1+0x30c] ;  /* 0x00030c0001f37983 */ /* 0x000f280000300800 */
[----:B-1----:R-:W4:Y:S04]  /*32240*/  LDL.LU R64, [R1+0x310] ;  /* 0x0003100001407983 */ /* 0x002f280000300800 */
[----:B------:R-:W4:Y:S04]  /*32250*/  LDL.LU R65, [R1+0x314] ;  /* 0x0003140001417983 */ /* 0x000f280000300800 */
[----:B--2---:R-:W4:Y:S04]  /*32260*/  LDL.LU R66, [R1+0x318] ;  /* 0x0003180001427983 */ /* 0x004f280000300800 */
[----:B------:R-:W4:Y:S01]  /*32270*/  LDL.LU R67, [R1+0x31c] ;  /* 0x00031c0001437983 */ /* 0x000f220000300800 */
[----:B------:R-:W-:Y:S03]  /*32280*/  HMMA.1688.F32.TF32 R188, R8, R22, R244 ;  /* 0x0000001608bc723c */ /* 0x000fe600000810f4 */
[----:B---3--:R-:W2:Y:S04]  /*32290*/  LDL.LU R60, [R1+0x320] ;  /* 0x00032000013c7983 */ /* 0x008ea80000300800 */
[----:B------:R-:W2:Y:S04]  /*322a0*/  LDL.LU R61, [R1+0x324] ;  /* 0x00032400013d7983 */ /* 0x000ea80000300800 */
[----:B------:R-:W2:Y:S01]  /*322b0*/  LDL.LU R62, [R1+0x328] ;  /* 0x00032800013e7983 */ /* 0x000ea20000300800 */
[----:B------:R-:W-:-:S03]  /*322c0*/  IMAD.MOV.U32 R57, RZ, RZ, R100 ;  /* 0x000000ffff397224 */ /* 0x000fc600078e0064 */
[----:B------:R-:W2:Y:S01]  /*322d0*/  LDL.LU R63, [R1+0x32c] ;  /* 0x00032c00013f7983 */ /* 0x000ea20000300800 */
[----:B------:R-:W-:Y:S01]  /*322e0*/  MOV R56, R101 ;  /* 0x0000006500387202 */ /* 0x000fe20000000f00 */
[----:B------:R-:W-:Y:S02]  /*322f0*/  IMAD.MOV.U32 R53, RZ, RZ, R102 ;  /* 0x000000ffff357224 */ /* 0x000fe400078e0066 */
[----:B------:R-:W3:Y:S01]  /*32300*/  LDL.LU R244, [R1+0x3a0] ;  /* 0x0003a00001f47983 */ /* 0x000ee20000300800 */
[----:B------:R-:W-:-:S03]  /*32310*/  IMAD.MOV.U32 R52, RZ, RZ, R103 ;  /* 0x000000ffff347224 */ /* 0x000fc600078e0067 */
[----:B------:R-:W3:Y:S01]  /*32320*/  LDL.LU R245, [R1+0x3a4] ;  /* 0x0003a40001f57983 */ /* 0x000ee20000300800 */
[C---:B------:R-:W-:Y:S03]  /*32330*/  HMMA.1688.F32.TF32 R100, R8.reuse, R42, R108 ;  /* 0x0000002a0864723c */ /* 0x040fe6000008106c */
[----:B------:R-:W3:Y:S04]  /*32340*/  LDL.LU R246, [R1+0x3a8] ;  /* 0x0003a80001f67983 */ /* 0x000ee80000300800 */
[----:B------:R-:W3:Y:S01]  /*32350*/  LDL.LU R247, [R1+0x3ac] ;  /* 0x0003ac0001f77983 */ /* 0x000ee20000300800 */
        /* <DEDUP_REMOVED lines=9> */
[----:B------:R-:W2:Y:S01]  /*323f0*/  LDL.LU R95, [R1+0x43c] ;  /* 0x00043c00015f7983 */ /* 0x000ea20000300800 */
[----:B------:R-:W-:Y:S03]  /*32400*/  HMMA.1688.F32.TF32 R12, R8, R50, R140 ;  /* 0x00000032080c723c */ /* 0x000fe6000008108c */
        /* <DEDUP_REMOVED lines=24> */
[----:B------:R-:W-:-:S03]  /*32590*/  MOV R76, R12 ;  /* 0x0000000c004c7202 */ /* 0x000fc60000000f00 */
[----:B------:R-:W2:Y:S01]  /*325a0*/  LDL.LU R236, [R1+0x1c0] ;  /* 0x0001c00001ec7983 */ /* 0x000ea20000300800 */
[----:B------:R-:W-:-:S03]  /*325b0*/  IMAD.MOV.U32 R77, RZ, RZ, R13 ;  /* 0x000000ffff4d7224 */ /* 0x000fc600078e000d */
[----:B------:R-:W2:Y:S01]  /*325c0*/  LDL.LU R237, [R1+0x1c4] ;  /* 0x0001c40001ed7983 */ /* 0x000ea20000300800 */
[----:B------:R-:W-:-:S03]  /*325d0*/  IMAD.MOV.U32 R78, RZ, RZ, R14 ;  /* 0x000000ffff4e7224 */ /* 0x000fc600078e000e */
[----:B------:R-:W2:Y:S01]  /*325e0*/  LDL.LU R238, [R1+0x1c8] ;  /* 0x0001c80001ee7983 */ /* 0x000ea20000300800 */
[----:B------:R-:W-:-:S03]  /*325f0*/  MOV R79, R15 ;  /* 0x0000000f004f7202 */ /* 0x000fc60000000f00 */
        /* <DEDUP_REMOVED lines=42> */
[C---:B--2---:R-:W-:Y:S08]  /*328a0*/  HMMA.1688.F32.TF32 R112, R8.reuse, R54, R112 ;  /* 0x000000360870723c */ /* 0x044ff00000081070 */
[C---:B---3--:R-:W-:Y:S08]  /*328b0*/  HMMA.1688.F32.TF32 R104, R8.reuse, R58, R104 ;  /* 0x0000003a0868723c */ /* 0x048ff00000081068 */
[C---:B----4-:R-:W-:Y:S08]  /*328c0*/  HMMA.1688.F32.TF32 R160, R8.reuse, R126, R160 ;  /* 0x0000007e08a0723c */ /* 0x050ff000000810a0 */
[----:B------:R-:W-:Y:S01]  /*328d0*/  HMMA.1688.F32.TF32 R248, R8, R122, R248 ;  /* 0x0000007a08f8723c */ /* 0x000fe200000810f8 */
[----:B------:R-:W-:Y:S01]  /*328e0*/  MOV R128, R114 ;  /* 0x0000007200807202 */ /* 0x000fe20000000f00 */
[----:B------:R-:W-:-:S02]  /*328f0*/  IMAD.MOV.U32 R129, RZ, RZ, R115 ;  /* 0x000000ffff817224 */ /* 0x000fc400078e0073 */
[----:B------:R-:W-:Y:S01]  /*32900*/  IMAD.MOV.U32 R124, RZ, RZ, R112 ;  /* 0x000000ffff7c7224 */ /* 0x000fe200078e0070 */
[----:B------:R-:W2:Y:S01]  /*32910*/  LDL.LU.64 R114, [R1+0x16d0] ;  /* 0x0016d00001727983 */ /* 0x000ea20000300a00 */
[----:B------:R-:W-:Y:S02]  /*32920*/  IMAD.MOV.U32 R125, RZ, RZ, R113 ;  /* 0x000000ffff7d7224 */ /* 0x000fe400078e0071 */
[----:B------:R-:W-:Y:S01]  /*32930*/  MOV R133, R105 ;  /* 0x0000006900857202 */ /* 0x000fe20000000f00 */
[----:B------:R-:W-:Y:S01]  /*32940*/  IMAD.MOV.U32 R136, RZ, RZ, R106 ;  /* 0x000000ffff887224 */ /* 0x000fe200078e006a */
[----:B------:R-:W2:Y:S01]  /*32950*/  LDL.LU.64 R112, [R1+0x16c8] ;  /* 0x0016c80001707983 */ /* 0x000ea20000300a00 */
[----:B------:R-:W-:Y:S02]  /*32960*/  IMAD.MOV.U32 R137, RZ, RZ, R107 ;  /* 0x000000ffff897224 */ /* 0x000fe400078e006b */
[----:B------:R-:W-:Y:S01]  /*32970*/  IMAD.MOV.U32 R132, RZ, RZ, R104 ;  /* 0x000000ffff847224 */ /* 0x000fe200078e0068 */
[----:B------:R-:W3:Y:S04]  /*32980*/  LDL.LU.64 R106, [R1+0x16c0] ;  /* 0x0016c000016a7983 */ /* 0x000ee80000300a00 */
[----:B------:R-:W3:Y:S05]  /*32990*/  LDL.LU.64 R104, [R1+0x16b8] ;  /* 0x0016b80001687983 */ /* 0x000eea0000300a00 */
[----:B------:R-:W-:Y:S04]  /*329a0*/  STL.64 [R1+0x1f0], R248 ;  /* 0x0001f0f801007387 */ /* 0x000fe80000100a00 */
[----:B------:R1:W-:Y:S04]  /*329b0*/  STL.64 [R1+0x1f8], R250 ;  /* 0x0001f8fa01007387 */ /* 0x0003e80000100a00 */
[----:B-1----:R-:W4:Y:S04]  /*329c0*/  LDL.LU.64 R250, [R1+0x16b0] ;  /* 0x0016b00001fa7983 */ /* 0x002f280000300a00 */
[----:B------:R-:W2:Y:S04]  /*329d0*/  LDL.LU.64 R248, [R1+0x16a8] ;  /* 0x0016a80001f87983 */ /* 0x000ea80000300a00 */
[----:B------:R-:W-:Y:S04]  /*329e0*/  STL.64 [R1+0x1e0], R160 ;  /* 0x0001e0a001007387 */ /* 0x000fe80000100a00 */
[----:B------:R1:W-:Y:S04]  /*329f0*/  STL.64 [R1+0x1e8], R162 ;  /* 0x0001e8a201007387 */ /* 0x0003e80000100a00 */
[----:B-1----:R-:W2:Y:S04]  /*32a00*/  LDL.LU.64 R162, [R1+0x16a0] ;  /* 0x0016a00001a27983 */ /* 0x002ea80000300a00 */
[----:B------:R-:W3:Y:S01]  /*32a10*/  LDL.LU.64 R160, [R1+0x1698] ;  /* 0x0016980001a07983 */ /* 0x000ee20000300a00 */
[C---:B------:R-:W-:Y:S08]  /*32a20*/  HMMA.1688.F32.TF32 R12, R8.reuse, R130, R12 ;  /* 0x00000082080c723c */ /* 0x040ff0000008100c */
[C---:B------:R-:W-:Y:S08]  /*32a30*/  HMMA.1688.F32.TF32 R156, R8.reuse, R30, R156 ;  /* 0x0000001e089c723c */ /* 0x040ff0000008109c */
[C---:B------:R-:W-:Y:S07]  /*32a40*/  HMMA.1688.F32.TF32 R164, R8.reuse, R34, R164 ;  /* 0x0000002208a4723c */ /* 0x040fee00000810a4 */
[----:B------:R-:W-:Y:S01]  /*32a50*/  STL.64 [R1+0x1d0], R12 ;  /* 0x0001d00c01007387 */ /* 0x000fe20000100a00 */
[C---:B------:R-:W-:Y:S03]  /*32a60*/  HMMA.1688.F32.TF32 R168, R8.reuse, R38, R168 ;  /* 0x0000002608a8723c */ /* 0x040fe600000810a8 */
[----:B------:R1:W-:Y:S05]  /*32a70*/  STL.64 [R1+0x1d8], R14 ;  /* 0x0001d80e01007387 */ /* 0x0003ea0000100a00 */
        /* <DEDUP_REMOVED lines=10> */
[C---:B-1----:R-:W-:Y:S02]  /*32b20*/  HMMA.1688.F32.TF32 R8, R4.reuse, R122, R200 ;  /* 0x0000007a0408723c */ /* 0x042fe400000810c8 */
[----:B------:R-:W-:Y:S04]  /*32b30*/  LDS R200, [R2+0x18200] ;  /* 0x0182000002c87984 */ /* 0x000fe80000000800 */
[----:B------:R-:W-:Y:S02]  /*32b40*/  LDS R202, [R2+0x1a200] ;  /* 0x01a2000002ca7984 */ /* 0x000fe40000000800 */
[C---:B------:R-:W-:Y:S02]  /*32b50*/  HMMA.1688.F32.TF32 R60, R4.reuse, R126, R60 ;  /* 0x0000007e043c723c */ /* 0x040fe4000008103c */
[----:B------:R-:W-:Y:S04]  /*32b60*/  LDS R201, [R3+0x18200] ;  /* 0x0182000003c97984 */ /* 0x000fe80000000800 */
[----:B------:R-:W-:Y:S02]  /*32b70*/  LDS R203, [R3+0x1a200] ;  /* 0x01a2000003cb7984 */ /* 0x000fe40000000800 */
[C---:B------:R-:W-:Y:S07]  /*32b80*/  HMMA.1688.F32.TF32 R12, R4.reuse, R130, R64 ;  /* 0x00000082040c723c */ /* 0x040fee0000081040 */
[----:B------:R-:W-:Y:S01]  /*32b90*/  STL.64 [R1+0x450], R8 ;  /* 0x0004500801007387 */ /* 0x000fe20000100a00 */
[C---:B------:R-:W-:Y:S03]  /*32ba0*/  HMMA.1688.F32.TF32 R232, R4.reuse, R26, R228 ;  /* 0x0000001a04e8723c */ /* 0x040fe600000810e4 */
[----:B------:R1:W-:Y:S05]  /*32bb0*/  STL.64 [R1+0x458], R10 ;  /* 0x0004580a01007387 */ /* 0x0003ea0000100a00 */
[C---:B------:R-:W-:Y:S08]  /*32bc0*/  HMMA.1688.F32.TF32 R208, R4.reuse, R18, R208 ;  /* 0x0000001204d0723c */ /* 0x040ff000000810d0 */
[C---:B-1----:R-:W-:Y:S08]  /*32bd0*/  HMMA.1688.F32.TF32 R8, R4.reuse, R134, R240 ;  /* 0x000000860408723c */ /* 0x042ff000000810f0 */
[C---:B------:R-:W-:Y:S08]  /*32be0*/  HMMA.1688.F32.TF32 R224, R4.reuse, R22, R224 ;  /* 0x0000001604e0723c */ /* 0x040ff000000810e0 */
[C---:B------:R-:W-:Y:S08]  /*32bf0*/  HMMA.1688.F32.TF32 R204, R4.reuse, R30, R204 ;  /* 0x0000001e04cc723c */ /* 0x040ff000000810cc */
[C---:B------:R-:W-:Y:S08]  /*32c00*/  HMMA.1688.F32.TF32 R212, R4.reuse, R34, R212 ;  /* 0x0000002204d4723c */ /* 0x040ff000000810d4 */
[C---:B------:R-:W-:Y:S08]  /*32c10*/  HMMA.1688.F32.TF32 R228, R4.reuse, R38, R220 ;  /* 0x0000002604e4723c */ /* 0x040ff000000810dc */
[C---:B------:R-:W-:Y:S08]  /*32c20*/  HMMA.1688.F32.TF32 R216, R4.reuse, R42, R216 ;  /* 0x0000002a04d8723c */ /* 0x040ff000000810d8 */
[C---:B------:R-:W-:Y:S08]  /*32c30*/  HMMA.1688.F32.TF32 R140, R4.reuse, R46, R140 ;  /* 0x0000002e048c723c */ /* 0x040ff0000008108c */
[C---:B------:R-:W-:Y:S08]  /*32c40*/  HMMA.1688.F32.TF32 R92, R4.reuse, R50, R92 ;  /* 0x00000032045c723c */ /* 0x040ff0000008105c */
[C---:B------:R-:W-:Y:S08]  /*32c50*/  HMMA.1688.F32.TF32 R108, R4.reuse, R54, R108 ;  /* 0x00000036046c723c */ /* 0x040ff0000008106c */
[----:B------:R-:W-:Y:S01]  /*32c60*/  HMMA.1688.F32.TF32 R244, R4, R58, R244 ;  /* 0x0000003a04f4723c */ /* 0x000fe200000810f4 */
[----:B------:R-:W-:Y:S01]  /*32c70*/  STL.64 [R1+0x430], R60 ;  /* 0x0004303c01007387 */ /* 0x000fe20000100a00 */
[----:B------:R-:W-:-:S02]  /*32c80*/  IMAD.MOV.U32 R64, RZ, RZ, R37 ;  /* 0x000000ffff407224 */ /* 0x000fc400078e0025 */
[----:B------:R-:W-:Y:S01]  /*32c90*/  IMAD.MOV.U32 R65, RZ, RZ, R36 ;  /* 0x000000ffff417224 */ /* 0x000fe200078e0024 */
[----:B------:R-:W-:Y:S03]  /*32ca0*/  LDS R220, [R2+0x18300] ;  /* 0x0183000002dc7984 */ /* 0x000fe60000000800 */
[----:B------:R-:W-:Y:S01]  /*32cb0*/  HMMA.1688.F32.TF32 R4, R4, R138, R180 ;  /* 0x0000008a0404723c */ /* 0x000fe200000810b4 */
[----:B------:R1:W-:Y:S04]  /*32cc0*/  STL.64 [R1+0x438], R62 ;  /* 0x0004383e01007387 */ /* 0x0003e80000100a00 */
[----:B------:R-:W-:Y:S04]  /*32cd0*/  STL.64 [R1+0x2f0], R12 ;  /* 0x0002f00c01007387 */ /* 0x000fe80000100a00 */
[----:B------:R-:W-:Y:S04]  /*32ce0*/  STL.64 [R1+0x2f8], R14 ;  /* 0x0002f80e01007387 */ /* 0x000fe80000100a00 */
[----:B------:R-:W-:Y:S04]  /*32cf0*/  STL.64 [R1+0x330], R8 ;  /* 0x0003300801007387 */ /* 0x000fe80000100a00 */
[----:B------:R-:W-:Y:S04]  /*32d00*/  STL.64 [R1+0x338], R10 ;  /* 0x0003380a01007387 */ /* 0x000fe80000100a00 */
[----:B------:R-:W-:Y:S04]  /*32d10*/  LDS R180, [R2+0x18100] ;  /* 0x0181000002b47984 */ /* 0x000fe80000000800 */
[----:B------:R-:W-:Y:S04]  /*32d20*/  STL.64 [R1+0x320], R4 ;  /* 0x0003200401007387 */ /* 0x000fe80000100a00 */
[----:B------:R-:W-:Y:S04]  /*32d30*/  STL.64 [R1+0x328], R6 ;  /* 0x0003280601007387 */ /* 0x000fe80000100a00 */
[----:B------:R-:W4:Y:S04]  /*32d40*/  LDL.LU R37, [R1+0x1694] ;  /* 0x0016940001257983 */ /* 0x000f280000300800 */
[----:B------:R-:W4:Y:S04]  /*32d50*/  LDL.LU R36, [R1+0x1690] ;  /* 0x0016900001247983 */ /* 0x000f280000300800 */
        /* <DEDUP_REMOVED lines=8> */
[----:B------:R-:W-:Y:S01]  /*32de0*/  STL [R1+0x1590], R2 ;  /* 0x0015900201007387 */ /* 0x000fe20000100800 */
[----:B--2---:R-:W-:Y:S01]  /*32df0*/  IMAD.MOV.U32 R241, RZ, RZ, R162 ;  /* 0x000000fffff17224 */ /* 0x004fe200078e00a2 */
[----:B------:R-:W-:-:S02]  /*32e00*/  MOV R240, R163 ;  /* 0x000000a300f07202 */ /* 0x000fc40000000f00 */
[----:B------:R-:W-:Y:S01]  /*32e10*/  LDS R162, [R2+0x1a000] ;  /* 0x01a0000002a27984 */ /* 0x000fe20000000800 */
[----:B---3--:R-:W-:-:S03]  /*32e20*/  MOV R243, R160 ;  /* 0x000000a000f37202 */ /* 0x008fc60000000f00 */
[----:B------:R2:W-:Y:S01]  /*32e30*/  LDS R160, [R2+0x18000] ;  /* 0x0180000002a07984 */ /* 0x0005e20000000800 */
[----:B------:R-:W-:Y:S02]  /*32e40*/  IMAD.MOV.U32 R242, RZ, RZ, R161 ;  /* 0x000000fffff27224 */ /* 0x000fe400078e00a1 */
[----:B-1----:R-:W-:Y:S01]  /*32e50*/  IMAD.MOV.U32 R62, RZ, RZ, R17 ;  /* 0x000000ffff3e7224 */ /* 0x002fe200078e0011 */
[----:B------:R-:W-:Y:S04]  /*32e60*/  LDS R161, [R3+0x18000] ;  /* 0x0180000003a17984 */ /* 0x000fe80000000800 */
[----:B--2---:R-:W2:Y:S01]  /*32e70*/  LDL.LU R2, [R1+0x910] ;  /* 0x0009100001027983 */ /* 0x004ea20000300800 */
[----:B------:R-:W-:-:S03]  /*32e80*/  IMAD.MOV.U32 R63, RZ, RZ, R16 ;  /* 0x000000ffff3f7224 */ /* 0x000fc600078e0010 */
[----:B------:R-:W-:Y:S04]  /*32e90*/  LDS R163, [R3+0x1a000] ;  /* 0x01a0000003a37984 */ /* 0x000fe80000000800 */
[----:B------:R-:W-:Y:S04]  /*32ea0*/  LDS R181, [R3+0x18100] ;  /* 0x0181000003b57984 */ /* 0x000fe80000000800 */
[----:B------:R-:W-:Y:S01]  /*32eb0*/  LDS R183, [R3+0x1a100] ;  /* 0x01a1000003b77984 */ /* 0x000fe20000000800 */
[----:B------:R-:W-:Y:S01]  /*32ec0*/  IMAD.MOV.U32 R60, RZ, RZ, R21 ;  /* 0x000000ffff3c7224 */ /* 0x000fe200078e0015 */
[----:B------:R-:W-:Y:S01]  /*32ed0*/  MOV R61, R20 ;  /* 0x00000014003d7202 */ /* 0x000fe20000000f00 */
[----:B------:R-:W-:Y:S01]  /*32ee0*/  IMAD.MOV.U32 R67, RZ, RZ, R24 ;  /* 0x000000ffff437224 */ /* 0x000fe200078e0018 */
[----:B------:R-:W-:Y:S01]  /*32ef0*/  MOV R66, R25 ;  /* 0x0000001900427202 */ /* 0x000fe20000000f00 */
[----:B------:R-:W-:Y:S04]  /*32f00*/  LDS R221, [R3+0x18300] ;  /* 0x0183000003dd7984 */ /* 0x000fe80000000800 */
[----:B------:R-:W-:Y:S01]  /*32f10*/  LDS R223, [R3+0x1a300] ;  /* 0x01a3000003df7984 */ /* 0x000fe20000000800 */
[----:B------:R-:W-:Y:S01]  /*32f20*/  MOV R30, R33 ;  /* 0x00000021001e7202 */ /* 0x000fe20000000f00 */
[----:B------:R-:W-:-:S02]  /*32f30*/  IMAD.MOV.U32 R31, RZ, RZ, R32 ;  /* 0x000000ffff1f7224 */ /* 0x000fc400078e0020 */
[----:B------:R-:W-:Y:S04]  /*32f40*/  LDS R5, [R3+0x18500] ;  /* 0x0185000003057984 */ /* 0x000fe80000000800 */
[----:B------:R-:W-:Y:S04]  /*32f50*/  LDS R7, [R3+0x1a500] ;  /* 0x01a5000003077984 */ /* 0x000fe80000000800 */
[----:B------:R-:W-:Y:S04]  /*32f60*/  LDS R9, [R3+0x18600] ;  /* 0x0186000003097984 */ /* 0x000fe80000000800 */
[----:B------:R-:W-:Y:S04]  /*32f70*/  LDS R11, [R3+0x1a600] ;  /* 0x01a60000030b7984 */ /* 0x000fe80000000800 */
[----:B------:R-:W-:Y:S04]  /*32f80*/  LDS R13, [R3+0x18700] ;  /* 0x01870000030d7984 */ /* 0x000fe80000000800 */
[----:B------:R-:W-:Y:S04]  /*32f90*/  LDS R15, [R3+0x1a700] ;  /* 0x01a70000030f7984 */ /* 0x000fe80000000800 */
[----:B--2---:R-:W1:Y:S04]  /*32fa0*/  LDSM.16.M88.4 R16, [R2+0x80080] ;  /* 0x080080000210783b */ /* 0x004e680000000200 */
[----:B------:R-:W2:Y:S04]  /*32fb0*/  LDSM.16.M88.4 R20, [R2+0x80880] ;  /* 0x080880000214783b */ /* 0x000ea80000000200 */
[----:B------:R-:W3:Y:S01]  /*32fc0*/  LDSM.16.M88.4 R24, [R2+0x81080] ;  /* 0x081080000218783b */ /* 0x000ee20000000200 */
[-C--:B-1----:R-:W-:Y:S08]  /*32fd0*/  HMMA.1688.F32.TF32 R60, R160, R16.reuse, R60 ;  /* 0x00000010a03c723c */ /* 0x082ff0000008103c */
[-C--:B------:R-:W-:Y:S08]  /*32fe0*/  HMMA.1688.F32.TF32 R64, R180, R16.reuse, R64 ;  /* 0x00000010b440723c */ /* 0x080ff00000081040 */
[-C--:B------:R-:W-:Y:S01]  /*32ff0*/  HMMA.1688.F32.TF32 R240, R200, R16.reuse, R240 ;  /* 0x00000010c8f0723c */ /* 0x080fe200000810f0 */
[----:B------:R-:W-:Y:S04]  /*33000*/  STL [R1+0x1588], R18 ;  /* 0x0015881201007387 */ /* 0x000fe80000100800 */
[----:B------:R-:W-:Y:S04]  /*33010*/  STL [R1+0x156c], R19 ;  /* 0x00156c1301007387 */ /* 0x000fe80000100800 */
[----:B--2---:R-:W-:Y:S04]  /*33020*/  STL [R1+0x1568], R22 ;  /* 0x0015681601007387 */ /* 0x004fe80000100800 */
[----:B------:R-:W-:Y:S04]  /*33030*/  STL [R1+0x1564], R23 ;  /* 0x0015641701007387 */ /* 0x000fe80000100800 */
[----:B---3--:R-:W-:Y:S04]  /*33040*/  STL [R1+0x1560], R27 ;  /* 0x0015601b01007387 */ /* 0x008fe80000100800 */
[----:B------:R-:W-:Y:S04]  /*33050*/  STL.64 [R1+0x3f0], R60 ;  /* 0x0003f03c01007387 */ /* 0x000fe80000100a00 */
[----:B------:R1:W-:Y:S04]  /*33060*/  STL.64 [R1+0x3f8], R62 ;  /* 0x0003f83e01007387 */ /* 0x0003e80000100a00 */
[----:B-1----:R-:W2:Y:S04]  /*33070*/  LDL.LU.64 R62, [R1+0x1688] ;  /* 0x00168800013e7983 */ /* 0x002ea80000300a00 */
[----:B------:R-:W2:Y:S04]  /*33080*/  LDL.LU.64 R60, [R1+0x1680] ;  /* 0x00168000013c7983 */ /* 0x000ea80000300a00 */
[----:B------:R-:W-:Y:S04]  /*33090*/  STL.64 [R1+0x3e0], R64 ;  /* 0x0003e04001007387 */ /* 0x000fe80000100a00 */
[----:B------:R1:W-:Y:S04]  /*330a0*/  STL.64 [R1+0x3e8], R66 ;  /* 0x0003e84201007387 */ /* 0x0003e80000100a00 */
[----:B-1----:R-:W3:Y:S04]  /*330b0*/  LDL.LU.64 R66, [R1+0x1678] ;  /* 0x0016780001427983 */ /* 0x002ee80000300a00 */
[----:B------:R-:W3:Y:S04]  /*330c0*/  LDL.LU.64 R64, [R1+0x1670] ;  /* 0x0016700001407983 */ /* 0x000ee80000300a00 */
[----:B------:R-:W-:Y:S04]  /*330d0*/  STL.64 [R1+0x440], R240 ;  /* 0x000440f001007387 */ /* 0x000fe80000100a00 */
[----:B------:R1:W-:Y:S04]  /*330e0*/  STL.64 [R1+0x448], R242 ;  /* 0x000448f201007387 */ /* 0x0003e80000100a00 */
[----:B-1----:R-:W2:Y:S04]  /*330f0*/  LDL.LU.64 R242, [R1+0x1668] ;  /* 0x0016680001f27983 */ /* 0x002ea80000300a00 */
[----:B------:R-:W2:Y:S02]  /*33100*/  LDL.LU.64 R240, [R1+0x1660] ;  /* 0x0016600001f07983 */ /* 0x000ea40000300a00 */
[----:B--2---:R-:W-:Y:S11]  /*33110*/  HMMA.1688.F32.TF32 R240, R220, R16, R240 ;  /* 0x00000010dcf0723c */ /* 0x004ff600000810f0 */
[----:B------:R-:W-:Y:S11]  /*33120*/  @!UPT UIADD3 URZ, URZ, URZ, URZ ;  /* 0x0000003f3f3ff290 */ /* 0x000ff6000fffe03f */
[----:B------:R-:W-:Y:S01]  /*33130*/  @!UPT UIADD3 URZ, URZ, URZ, URZ ;  /* 0x0000003f3f3ff290 */ /* 0x000fe2000fffe03f */
[----:B------:R1:W-:Y:S04]  /*33140*/  STL.64 [R1+0x4a0], R240 ;  /* 0x0004a0f001007387 */ /* 0x0003e80000100a00 */
[----:B------:R2:W-:Y:S04]  /*33150*/  STL.64 [R1+0x4a8], R242 ;  /* 0x0004a8f201007387 */ /* 0x0005e80000100a00 */
[----:B------:R-:W3:Y:S04]  /*33160*/  LDL.LU R33, [R1+0x1658] ;  /* 0x0016580001217983 */ /* 0x000ee80000300800 */
[----:B------:R-:W3:Y:S04]  /*33170*/  LDL.LU R32, [R1+0x1654] ;  /* 0x0016540001207983 */ /* 0x000ee80000300800 */
[----:B------:R-:W3:Y:S04]  /*33180*/  LDL.LU R42, [R1+0x128] ;  /* 0x00012800012a7983 */ /* 0x000ee80000300800 */
[----:B------:R-:W3:Y:S01]  /*33190*/  LDL.LU R43, [R1+0x12c] ;  /* 0x00012c00012b7983 */ /* 0x000ee20000300800 */
[----:B-1----:R-:W-:-:S03]  /*331a0*/  IMAD.MOV.U32 R240, RZ, RZ, R0 ;  /* 0x000000fffff07224 */ /* 0x002fc600078e0000 */
[----:B------:R-:W4:Y:S01]  /*331b0*/  LDL.LU R38, [R1+0x478] ;  /* 0x0004780001267983 */ /* 0x000f220000300800 */
[----:B------:R-:W-:-:S03]  /*331c0*/  MOV R241, R252 ;  /* 0x000000fc00f17202 */ /* 0x000fc60000000f00 */
[----:B------:R-:W4:Y:S04]  /*331d0*/  LDL.LU R39, [R1+0x47c] ;  /* 0x00047c0001277983 */ /* 0x000f280000300800 */
[----:B------:R-:W3:Y:S04]  /*331e0*/  LDL.LU R34, [R1+0x258] ;  /* 0x0002580001227983 */ /* 0x000ee80000300800 */
[----:B------:R-:W3:Y:S04]  /*331f0*/  LDL.LU R35, [R1+0x25c] ;  /* 0x00025c0001237983 */ /* 0x000ee80000300800 */
[----:B------:R-:W3:Y:S04]  /*33200*/  LDL.LU R0, [R1+0x1650] ;  /* 0x0016500001007983 */ /* 0x000ee80000300800 */
[----:B------:R-:W4:Y:S01]  /*33210*/  LDL.LU R252, [R1+0x164c] ;  /* 0x00164c0001fc7983 */ /* 0x000f220000300800 */
[----:B------:R-:W-:Y:S01]  /*33220*/  HMMA.1688.F32.TF32 R104, R236, R16, R104 ;  /* 0x00000010ec68723c */ /* 0x000fe20000081068 */
[----:B--2---:R-:W-:-:S02]  /*33230*/  IMAD.MOV.U32 R242, RZ, RZ, R49 ;  /* 0x000000fffff27224 */ /* 0x004fc400078e0031 */
[----:B------:R-:W2:Y:S01]  /*33240*/  LDL.LU R49, [R1+0x1648] ;  /* 0x0016480001317983 */ /* 0x000ea20000300800 */
[----:B------:R-:W-:-:S03]  /*33250*/  IMAD.MOV.U32 R243, RZ, RZ, R48 ;  /* 0x000000fffff37224 */ /* 0x000fc600078e0030 */
[----:B------:R-:W2:Y:S11]  /*33260*/  LDL.LU R48, [R1+0x1644] ;  /* 0x0016440001307983 */ /* 0x000eb60000300800 */
[----:B------:R-:W-:Y:S05]  /*33270*/  @!UPT UIADD3 URZ, URZ, URZ, URZ ;  /* 0x0000003f3f3ff290 */ /* 0x000fea000fffe03f */
[----:B------:R1:W-:Y:S04]  /*33280*/  STL.64 [R1+0x500], R104 ;  /* 0x0005006801007387 */ /* 0x0003e80000100a00 */
[----:B------:R4:W-:Y:S04]  /*33290*/  STL.64 [R1+0x508], R106 ;  /* 0x0005086a01007387 */ /* 0x0009e80000100a00 */
[----:B-1----:R-:W2:Y:S01]  /*332a0*/  LDL.LU R104, [R1+0x170] ;  /* 0x0001700001687983 */ /* 0x002ea20000300800 */
[----:B---3--:R-:W-:-:S03]  /*332b0*/  MOV R105, R0 ;  /* 0x0000000000697202 */ /* 0x008fc60000000f00 */
[----:B------:R-:W3:Y:S01]  /*332c0*/  LDL.LU R0, [R1+0x1640] ;  /* 0x0016400001007983 */ /* 0x000ee20000300800 */
[----:B----4-:R-:W-:-:S03]  /*332d0*/  IMAD.MOV.U32 R106, RZ, RZ, R252 ;  /* 0x000000ffff6a7224 */ /* 0x010fc600078e00fc */
[----:B------:R-:W4:Y:S01]  /*332e0*/  LDL.LU R252, [R1+0x163c] ;  /* 0x00163c0001fc7983 */ /* 0x000f220000300800 */
[-C--:B------:R-:W-:Y:S03]  /*332f0*/  HMMA.1688.F32.TF32 R172, R4, R16.reuse, R172 ;  /* 0x0000001004ac723c */ /* 0x080fe600000810ac */
[----:B------:R-:W2:Y:S05]  /*33300*/  LDL.LU R107, [R1+0x17c] ;  /* 0x00017c00016b7983 */ /* 0x000eaa0000300800 */
[-C--:B------:R-:W-:Y:S08]  /*33310*/  HMMA.1688.F32.TF32 R196, R8, R16.reuse, R196 ;  /* 0x0000001008c4723c */ /* 0x080ff000000810c4 */
[----:B------:R-:W-:Y:S07]  /*33320*/  HMMA.1688.F32.TF32 R208, R12, R16, R208 ;  /* 0x000000100cd0723c */ /* 0x000fee00000810d0 */
[----:B------:R1:W-:Y:S04]  /*33330*/  STL.64 [R1+0x560], R172 ;  /* 0x000560ac01007387 */ /* 0x0003e80000100a00 */
[----:B------:R3:W-:Y:S04]  /*33340*/  STL.64 [R1+0x568], R174 ;  /* 0x000568ae01007387 */ /* 0x0007e80000100a00 */
[----:B-1----:R-:W2:Y:S04]  /*33350*/  LDL.LU R172, [R1+0x360] ;  /* 0x0003600001ac7983 */ /* 0x002ea80000300800 */
[----:B------:R-:W2:Y:S01]  /*33360*/  LDL.LU R173, [R1+0x364] ;  /* 0x0003640001ad7983 */ /* 0x000ea20000300800 */
[----:B---3--:R-:W-:-:S03]  /*33370*/  IMAD.MOV.U32 R174, RZ, RZ, R0 ;  /* 0x000000ffffae7224 */ /* 0x008fc600078e0000 */
[----:B------:R-:W3:Y:S01]  /*33380*/  LDL.LU R0, [R1+0x1638] ;  /* 0x0016380001007983 */ /* 0x000ee20000300800 */
[----:B----4-:R-:W-:-:S03]  /*33390*/  MOV R175, R252 ;  /* 0x000000fc00af7202 */ /* 0x010fc60000000f00 */
[----:B------:R-:W4:Y:S04]  /*333a0*/  LDL.LU R252, [R1+0x1634] ;  /* 0x0016340001fc7983 */ /* 0x000f280000300800 */
[----:B------:R1:W-:Y:S04]  /*333b0*/  STL.64 [R1+0x620], R196 ;  /* 0x000620c401007387 */ /* 0x0003e80000100a00 */
[----:B------:R1:W-:Y:S04]  /*333c0*/  STL.64 [R1+0x628], R198 ;  /* 0x000628c601007387 */ /* 0x0003e80000100a00 */
[----:B-1----:R-:W2:Y:S04]  /*333d0*/  LDL.LU R196, [R1+0x4c0] ;  /* 0x0004c00001c47983 */ /* 0x002ea80000300800 */
[----:B------:R-:W2:Y:S04]  /*333e0*/  LDL.LU R197, [R1+0x4c4] ;  /* 0x0004c40001c57983 */ /* 0x000ea80000300800 */
[----:B------:R-:W2:Y:S04]  /*333f0*/  LDL.LU R198, [R1+0x4c8] ;  /* 0x0004c80001c67983 */ /* 0x000ea80000300800 */
[----:B------:R-:W2:Y:S04]  /*33400*/  LDL.LU R199, [R1+0x4cc] ;  /* 0x0004cc0001c77983 */ /* 0x000ea80000300800 */
[----:B------:R-:W2:Y:S04]  /*33410*/  LDL.LU R16, [R1+0x400] ;  /* 0x0004000001107983 */ /* 0x000ea80000300800 */
[----:B------:R1:W-:Y:S04]  /*33420*/  STL.64 [R1+0x6c0], R208 ;  /* 0x0006c0d001007387 */ /* 0x0003e80000100a00 */
[----:B------:R3:W-:Y:S04]  /*33430*/  STL.64 [R1+0x6c8], R210 ;  /* 0x0006c8d201007387 */ /* 0x0007e80000100a00 */
[----:B------:R-:W2:Y:S04]  /*33440*/  LDL.LU R17, [R1+0x404] ;  /* 0x0004040001117983 */ /* 0x000ea80000300800 */
[----:B------:R-:W2:Y:S04]  /*33450*/  LDL.LU R18, [R1+0x408] ;  /* 0x0004080001127983 */ /* 0x000ea80000300800 */
[----:B------:R-:W2:Y:S04]  /*33460*/  LDL.LU R19, [R1+0x40c] ;  /* 0x00040c0001137983 */ /* 0x000ea80000300800 */
[----:B-1----:R-:W2:Y:S04]  /*33470*/  LDL.LU R208, [R1+0x260] ;  /* 0x0002600001d07983 */ /* 0x002ea80000300800 */
[----:B------:R-:W2:Y:S01]  /*33480*/  LDL.LU R209, [R1+0x264] ;  /* 0x0002640001d17983 */ /* 0x000ea20000300800 */
[----:B------:R-:W-:Y:S01]  /*33490*/  HMMA.1688.F32.TF32 R28, R200, R24, R28 ;  /* 0x00000018c81c723c */ /* 0x000fe2000008101c */
[----:B---3--:R-:W-:-:S02]  /*334a0*/  IMAD.MOV.U32 R211, RZ, RZ, R0 ;  /* 0x000000ffffd37224 */ /* 0x008fc400078e0000 */
[----:B----4-:R-:W-:-:S05]  /*334b0*/  IMAD.MOV.U32 R210, RZ, RZ, R252 ;  /* 0x000000ffffd27224 */ /* 0x010fca00078e00fc */
[-C--:B--2---:R-:W-:Y:S08]  /*334c0*/  HMMA.1688.F32.TF32 R16, R160, R20.reuse, R16 ;  /* 0x00000014a010723c */ /* 0x084ff00000081010 */
[-C--:B------:R-:W-:Y:S11]  /*334d0*/  HMMA.1688.F32.TF32 R208, R180, R20.reuse, R208 ;  /* 0x00000014b4d0723c */ /* 0x080ff600000810d0 */
[----:B------:R-:W-:Y:S04]  /*334e0*/  @!UPT UIADD3 URZ, URZ, URZ, URZ ;  /* 0x0000003f3f3ff290 */ /* 0x000fe8000fffe03f */
[----:B------:R-:W-:Y:S04]  /*334f0*/  STL.64 [R1+0x310], R16 ;  /* 0x0003101001007387 */ /* 0x000fe80000100a00 */
[----:B------:R1:W-:Y:S02]  /*33500*/  STL.64 [R1+0x318], R18 ;  /* 0x0003181201007387 */ /* 0x0003e40000100a00 */
[-C--:B-1----:R-:W-:Y:S02]  /*33510*/  HMMA.1688.F32.TF32 R16, R200, R20.reuse, R40 ;  /* 0x00000014c810723c */ /* 0x082fe40000081028 */
[----:B------:R-:W-:Y:S04]  /*33520*/  STL.64 [R1+0x340], R208 ;  /* 0x000340d001007387 */ /* 0x000fe80000100a00 */
[----:B------:R-:W-:Y:S02]  /*33530*/  STL.64 [R1+0x348], R210 ;  /* 0x000348d201007387 */ /* 0x000fe40000100a00 */
[-C--:B------:R-:W-:Y:S08]  /*33540*/  HMMA.1688.F32.TF32 R40, R220, R20.reuse, R64 ;  /* 0x00000014dc28723c */ /* 0x080ff00000081040 */
[-C--:B------:R-:W-:Y:S07]  /*33550*/  HMMA.1688.F32.TF32 R64, R236, R20.reuse, R112 ;  /* 0x00000014ec40723c */ /* 0x080fee0000081070 */
[----:B------:R-:W-:Y:S04]  /*33560*/  STL.64 [R1+0x3a0], R16 ;  /* 0x0003a01001007387 */ /* 0x000fe80000100a00 */
[----:B------:R1:W-:Y:S02]  /*33570*/  STL.64 [R1+0x3a8], R18 ;  /* 0x0003a81201007387 */ /* 0x0003e40000100a00 */
[-C--:B-1----:R-:W-:Y:S02]  /*33580*/  HMMA.1688.F32.TF32 R16, R4, R20.reuse, R176 ;  /* 0x000000140410723c */ /* 0x082fe400000810b0 */
[----:B------:R-:W-:Y:S04]  /*33590*/  STL.64 [R1+0x410], R40 ;  /* 0x0004102801007387 */ /* 0x000fe80000100a00 */
[----:B------:R1:W-:Y:S04]  /*335a0*/  STL.64 [R1+0x418], R42 ;  /* 0x0004182a01007387 */ /* 0x0003e80000100a00 */
[----:B------:R-:W-:Y:S04]  /*335b0*/  STL.64 [R1+0x490], R64 ;  /* 0x0004904001007387 */ /* 0x000fe80000100a00 */
[----:B------:R-:W-:Y:S01]  /*335c0*/  STL.64 [R1+0x498], R66 ;  /* 0x0004984201007387 */ /* 0x000fe20000100a00 */
[-C--:B-1----:R-:W-:Y:S08]  /*335d0*/  HMMA.1688.F32.TF32 R40, R8, R20.reuse, R188 ;  /* 0x000000140828723c */ /* 0x082ff000000810bc */
[----:B------:R-:W-:Y:S01]  /*335e0*/  STL.64 [R1+0x510], R16 ;  /* 0x0005101001007387 */ /* 0x000fe20000100a00 */
[----:B------:R-:W-:Y:S03]  /*335f0*/  HMMA.1688.F32.TF32 R20, R12, R20, R224 ;  /* 0x000000140c14723c */ /* 0x000fe600000810e0 */
[----:B------:R1:W-:Y:S05]  /*33600*/  STL.64 [R1+0x518], R18 ;  /* 0x0005181201007387 */ /* 0x0003ea0000100a00 */
[----:B-1----:R-:W-:Y:S06]  /*33610*/  HMMA.1688.F32.TF32 R16, R160, R24, R36 ;  /* 0x00000018a010723c */ /* 0x002fec0000081024 */
[----:B------:R-:W-:Y:S04]  /*33620*/  STL.64 [R1+0x570], R40 ;  /* 0x0005702801007387 */ /* 0x000fe80000100a00 */
[----:B------:R-:W-:Y:S04]  /*33630*/  STL.64 [R1+0x578], R42 ;  /* 0x0005782a01007387 */ /* 0x000fe80000100a00 */
[----:B------:R-:W-:Y:S04]  /*33640*/  LDSM.16.M88.4 R36, [R2+0x82880] ;  /* 0x082880000224783b */ /* 0x000fe80000000200 */
[----:B------:R-:W-:Y:S05]  /*33650*/  LDSM.16.M88.4 R40, [R2+0x83080] ;  /* 0x083080000228783b */ /* 0x000fea0000000200 */
[----:B------:R-:W-:Y:S04]  /*33660*/  STL.64 [R1+0x220], R16 ;  /* 0x0002201001007387 */ /* 0x000fe80000100a00 */
[----:B------:R-:W-:Y:S04]  /*33670*/  STL.64 [R1+0x630], R20 ;  /* 0x0006301401007387 */ /* 0x000fe80000100a00 */
[----:B------:R-:W-:Y:S04]  /*33680*/  STL.64 [R1+0x638], R22 ;  /* 0x0006381601007387 */ /* 0x000fe80000100a00 */
[----:B------:R1:W-:Y:S02]  /*33690*/  STL [R1+0x228], R18 ;  /* 0x0002281201007387 */ /* 0x0003e40000100800 */
[----:B-1----:R-:W-:-:S05]  /*336a0*/  MOV R18, R19 ;  /* 0x0000001300127202 */ /* 0x002fca0000000f00 */
[----:B------:R1:W-:Y:S02]  /*336b0*/  STL [R1+0x158c], R18 ;  /* 0x00158c1201007387 */ /* 0x0003e40000100800 */
[-C--:B-1----:R-:W-:Y:S02]  /*336c0*/  HMMA.1688.F32.TF32 R16, R180, R24.reuse, R32 ;  /* 0x00000018b410723c */ /* 0x082fe40000081020 */
[----:B------:R-:W-:Y:S06]  /*336d0*/  LDSM.16.M88.4 R32, [R2+0x82080] ;  /* 0x082080000220783b */ /* 0x000fec0000000200 */
[-C--:B------:R-:W-:Y:S11]  /*336e0*/  HMMA.1688.F32.TF32 R20, R220, R24.reuse, R60 ;  /* 0x00000018dc14723c */ /* 0x080ff6000008103c */
[----:B------:R-:W-:Y:S04]  /*336f0*/  @!UPT UIADD3 URZ, URZ, URZ, URZ ;  /* 0x0000003f3f3ff290 */ /* 0x000fe8000fffe03f */
        /* <DEDUP_REMOVED lines=8> */
[----:B------:R-:W-:Y:S04]  /*33780*/  STL.64 [R1+0x400], R16 ;  /* 0x0004001001007387 */ /* 0x000fe80000100a00 */
[----:B------:R2:W-:Y:S04]  /*33790*/  STL.64 [R1+0x408], R18 ;  /* 0x0004081201007387 */ /* 0x0005e80000100a00 */
[----:B------:R-:W-:Y:S04]  /*337a0*/  STL.64 [R1+0x4d0], R28 ;  /* 0x0004d01c01007387 */ /* 0x000fe80000100a00 */
[----:B------:R-:W-:Y:S04]  /*337b0*/  STL.64 [R1+0x4d8], R30 ;  /* 0x0004d81e01007387 */ /* 0x000fe80000100a00 */
[----:B------:R-:W3:Y:S01]  /*337c0*/  LDSM.16.M88.4 R28, [R2+0x81880] ;  /* 0x08188000021c783b */ /* 0x000ee20000000200 */
[-C--:B-1----:R-:W-:Y:S08]  /*337d0*/  HMMA.1688.F32.TF32 R20, R8, R24.reuse, R192 ;  /* 0x000000180814723c */ /* 0x082ff000000810c0 */
[----:B--2---:R-:W-:Y:S11]  /*337e0*/  HMMA.1688.F32.TF32 R16, R12, R24, R232 ;  /* 0x000000180c10723c */ /* 0x004ff600000810e8 */
[----:B------:R-:W-:Y:S04]  /*337f0*/  @!UPT UIADD3 URZ, URZ, URZ, URZ ;  /* 0x0000003f3f3ff290 */ /* 0x000fe8000fffe03f */
[----:B------:R-:W-:Y:S04]  /*33800*/  STL.64 [R1+0x540], R20 ;  /* 0x0005401401007387 */ /* 0x000fe80000100a00 */
[----:B------:R3:W-:Y:S04]  /*33810*/  STL.64 [R1+0x548], R22 ;  /* 0x0005481601007387 */ /* 0x0007e80000100a00 */
[----:B------:R-:W-:Y:S04]  /*33820*/  STL.64 [R1+0x5b0], R16 ;  /* 0x0005b01001007387 */ /* 0x000fe80000100a00 */
[----:B------:R1:W-:Y:S01]  /*33830*/  STL.64 [R1+0x5b8], R18 ;  /* 0x0005b81201007387 */ /* 0x0003e20000100a00 */
[-C--:B---3--:R-:W-:Y:S08]  /*33840*/  HMMA.1688.F32.TF32 R20, R180, R28.reuse, R172 ;  /* 0x0000001cb414723c */ /* 0x088ff000000810ac */
[-C--:B-1----:R-:W-:Y:S08]  /*33850*/  HMMA.1688.F32.TF32 R16, R160, R28.reuse, R196 ;  /* 0x0000001ca010723c */ /* 0x082ff000000810c4 */
[-C--:B------:R-:W-:Y:S08]  /*33860*/  HMMA.1688.F32.TF32 R64, R200, R28.reuse, R104 ;  /* 0x0000001cc840723c */ /* 0x080ff00000081068 */
[-C--:B------:R-:W-:Y:S07]  /*33870*/  HMMA.1688.F32.TF32 R60, R220, R28.reuse, R240 ;  /* 0x0000001cdc3c723c */ /* 0x080fee00000810f0 */
[----:B------:R-:W-:Y:S04]  /*33880*/  STL.64 [R1+0x120], R16 ;  /* 0x0001201001007387 */ /* 0x000fe80000100a00 */
[----:B------:R-:W-:Y:S04]  /*33890*/  STL [R1+0x128], R18 ;  /* 0x0001281201007387 */ /* 0x000fe80000100800 */
[----:B------:R-:W-:Y:S04]  /*338a0*/  STL.64 [R1+0x140], R20 ;  /* 0x0001401401007387 */ /* 0x000fe80000100a00 */
[----:B------:R1:W-:Y:S02]  /*338b0*/  STL.64 [R1+0x148], R22 ;  /* 0x0001481601007387 */ /* 0x0003e40000100a00 */
[-C--:B-1----:R-:W-:Y:S02]  /*338c0*/  HMMA.1688.F32.TF32 R20, R236, R28.reuse, R72 ;  /* 0x0000001cec14723c */ /* 0x082fe40000081048 */
[----:B------:R-:W-:Y:S04]  /*338d0*/  STL.64 [R1+0x240], R64 ;  /* 0x0002404001007387 */ /* 0x000fe80000100a00 */
[----:B------:R1:W-:Y:S04]  /*338e0*/  STL.64 [R1+0x248], R66 ;  /* 0x0002484201007387 */ /* 0x0003e80000100a00 */
[----:B------:R-:W-:Y:S04]  /*338f0*/  STL.64 [R1+0x280], R60 ;  /* 0x0002803c01007387 */ /* 0x000fe80000100a00 */
[----:B------:R2:W-:Y:S01]  /*33900*/  STL.64 [R1+0x288], R62 ;  /* 0x0002883e01007387 */ /* 0x0005e20000100a00 */
[-C--:B-1----:R-:W-:Y:S08]  /*33910*/  HMMA.1688.F32.TF32 R64, R4, R28.reuse, R144 ;  /* 0x0000001c0440723c */ /* 0x082ff00000081090 */
[----:B------:R-:W-:Y:S01]  /*33920*/  STL.64 [R1+0x370], R20 ;  /* 0x0003701401007387 */ /* 0x000fe20000100a00 */
[-C--:B--2---:R-:W-:Y:S03]  /*33930*/  HMMA.1688.F32.TF32 R60, R8, R28.reuse, R156 ;  /* 0x0000001c083c723c */ /* 0x084fe6000008109c */
[----:B------:R1:W-:Y:S05]  /*33940*/  STL.64 [R1+0x378], R22 ;  /* 0x0003781601007387 */ /* 0x0003ea0000100a00 */
[----:B-1----:R-:W-:Y:S06]  /*33950*/  HMMA.1688.F32.TF32 R20, R12, R28, R204 ;  /* 0x0000001c0c14723c */ /* 0x002fec00000810cc */
[----:B------:R1:W-:Y:S01]  /*33960*/  STL.64 [R1+0x470], R64 ;  /* 0x0004704001007387 */ /* 0x0003e20000100a00 */
[----:B------:R-:W-:-:S03]  /*33970*/  IMAD.MOV.U32 R240, RZ, RZ, R248 ;  /* 0x000000fffff07224 */ /* 0x000fc600078e00f8 */
[----:B------:R2:W-:Y:S01]  /*33980*/  STL.64 [R1+0x478], R66 ;  /* 0x0004784201007387 */ /* 0x0005e20000100a00 */
[----:B------:R-:W-:-:S04]  /*33990*/  IMAD.MOV.U32 R241, RZ, RZ, R249 ;  /* 0x000000fffff17224 */ /* 0x000fc800078e00f9 */
[----:B------:R-:W-:Y:S01]  /*339a0*/  STL.64 [R1+0x4f0], R60 ;  /* 0x0004f03c01007387 */ /* 0x000fe20000100a00 */
[----:B------:R-:W-:-:S03]  /*339b0*/  MOV R242, R250 ;  /* 0x000000fa00f27202 */ /* 0x000fc60000000f00 */
[----:B------:R-:W-:Y:S01]  /*339c0*/  STL.64 [R1+0x4f8], R62 ;  /* 0x0004f83e01007387 */ /* 0x000fe20000100a00 */
[----:B------:R-:W-:-:S03]  /*339d0*/  IMAD.MOV.U32 R243, RZ, RZ, R251 ;  /* 0x000000fffff37224 */ /* 0x000fc600078e00fb */
[----:B------:R3:W-:Y:S04]  /*339e0*/  STL.64 [R1+0x550], R20 ;  /* 0x0005501401007387 */ /* 0x0007e80000100a00 */
        /* <DEDUP_REMOVED lines=23> */
[----:B------:R-:W4:Y:S04]  /*33b60*/  LDL.LU R45, [R1+0x161c] ;  /* 0x00161c00012d7983 */ /* 0x000f280000300800 */
[----:B-1----:R-:W4:Y:S04]  /*33b70*/  LDL.LU R64, [R1+0x650] ;  /* 0x0006500001407983 */ /* 0x002f280000300800 */
[----:B------:R-:W4:Y:S04]  /*33b80*/  LDL.LU R65, [R1+0x654] ;  /* 0x0006540001417983 */ /* 0x000f280000300800 */
[----:B--2---:R-:W2:Y:S04]  /*33b90*/  LDL.LU R66, [R1+0x658] ;  /* 0x0006580001427983 */ /* 0x004ea80000300800 */
[----:B------:R-:W2:Y:S04]  /*33ba0*/  LDL.LU R67, [R1+0x65c] ;  /* 0x00065c0001437983 */ /* 0x000ea80000300800 */
[----:B------:R-:W2:Y:S04]  /*33bb0*/  LDL.LU R196, [R1+0x190] ;  /* 0x0001900001c47983 */ /* 0x000ea80000300800 */
[----:B------:R-:W2:Y:S01]  /*33bc0*/  LDL.LU R197, [R1+0x194] ;  /* 0x0001940001c57983 */ /* 0x000ea20000300800 */
[----:B------:R-:W-:Y:S01]  /*33bd0*/  IMAD.MOV.U32 R0, RZ, RZ, R22 ;  /* 0x000000ffff007224 */ /* 0x000fe200078e0016 */
[----:B------:R-:W-:Y:S01]  /*33be0*/  MOV R252, R23 ;  /* 0x0000001700fc7202 */ /* 0x000fe20000000f00 */
[----:B---3--:R-:W-:-:S02]  /*33bf0*/  IMAD.MOV.U32 R199, RZ, RZ, R44 ;  /* 0x000000ffffc77224 */ /* 0x008fc400078e002c */
[----:B----4-:R-:W-:Y:S02]  /*33c00*/  IMAD.MOV.U32 R198, RZ, RZ, R45 ;  /* 0x000000ffffc67224 */ /* 0x010fe400078e002d */
        /* <DEDUP_REMOVED lines=11> */
[----:B------:R-:W3:Y:S01]  /*33cc0*/  LDL.LU R47, [R1+0x59c] ;  /* 0x00059c00012f7983 */ /* 0x000ee20000300800 */
[-C--:B------:R-:W-:Y:S03]  /*33cd0*/  HMMA.1688.F32.TF32 R20, R160, R32.reuse, R188 ;  /* 0x00000020a014723c */ /* 0x080fe600000810bc */
[----:B------:R1:W-:Y:S05]  /*33ce0*/  STL.64 [R1+0x1570], R30 ;  /* 0x0015701e01007387 */ /* 0x0003ea0000100a00 */
[-C--:B------:R-:W-:Y:S08]  /*33cf0*/  HMMA.1688.F32.TF32 R72, R200, R32.reuse, R112 ;  /* 0x00000020c848723c */ /* 0x080ff00000081070 */
[----:B------:R-:W-:Y:S08]  /*33d00*/  HMMA.1688.F32.TF32 R60, R220, R32, R248 ;  /* 0x00000020dc3c723c */ /* 0x000ff000000810f8 */
[----:B-1----:R-:W-:Y:S01]  /*33d10*/  MOV R31, R20 ;  /* 0x00000014001f7202 */ /* 0x002fe20000000f00 */
[----:B------:R-:W-:Y:S01]  /*33d20*/  IMAD.MOV.U32 R30, RZ, RZ, R21 ;  /* 0x000000ffff1e7224 */ /* 0x000fe200078e0015 */
[----:B------:R-:W-:Y:S01]  /*33d30*/  MOV R28, R23 ;  /* 0x00000017001c7202 */ /* 0x000fe20000000f00 */
[----:B------:R-:W-:-:S02]  /*33d40*/  IMAD.MOV.U32 R29, RZ, RZ, R22 ;  /* 0x000000ffff1d7224 */ /* 0x000fc400078e0016 */
[-C--:B------:R-:W-:Y:S01]  /*33d50*/  HMMA.1688.F32.TF32 R20, R180, R32.reuse, R176 ;  /* 0x00000020b414723c */ /* 0x080fe200000810b0 */
[----:B------:R-:W-:Y:S04]  /*33d60*/  STL [R1+0x1450], R252 ;  /* 0x001450fc01007387 */ /* 0x000fe80000100800 */
[----:B------:R-:W-:Y:S11]  /*33d70*/  STL [R1+0x144c], R0 ;  /* 0x00144c0001007387 */ /* 0x000ff60000100800 */
[----:B------:R-:W-:Y:S07]  /*33d80*/  @!UPT UIADD3 URZ, URZ, URZ, URZ ;  /* 0x0000003f3f3ff290 */ /* 0x000fee000fffe03f */
        /* <DEDUP_REMOVED lines=8> */
[-C--:B-1----:R-:W-:Y:S07]  /*33e10*/  HMMA.1688.F32.TF32 R60, R8, R32.reuse, R164 ;  /* 0x00000020083c723c */ /* 0x082fee00000810a4 */
[----:B------:R-:W-:Y:S04]  /*33e20*/  STL.64 [R1+0x290], R20 ;  /* 0x0002901401007387 */ /* 0x000fe80000100a00 */
[----:B------:R1:W-:Y:S04]  /*33e30*/  STL.64 [R1+0x298], R22 ;  /* 0x0002981601007387 */ /* 0x0003e80000100a00 */
[----:B------:R-:W-:Y:S04]  /*33e40*/  STL.64 [R1+0x3d0], R72 ;  /* 0x0003d04801007387 */ /* 0x000fe80000100a00 */
[----:B------:R-:W-:Y:S04]  /*33e50*/  STL.64 [R1+0x3d8], R74 ;  /* 0x0003d84a01007387 */ /* 0x000fe80000100a00 */
[----:B------:R-:W-:Y:S04]  /*33e60*/  STL.64 [R1+0x1578], R34 ;  /* 0x0015782201007387 */ /* 0x000fe80000100a00 */
[----:B------:R-:W-:Y:S04]  /*33e70*/  STL.64 [R1+0x4c0], R60 ;  /* 0x0004c03c01007387 */ /* 0x000fe80000100a00 */
[----:B------:R2:W-:Y:S01]  /*33e80*/  STL.64 [R1+0x4c8], R62 ;  /* 0x0004c83e01007387 */ /* 0x0005e20000100a00 */
[----:B-1----:R-:W-:Y:S08]  /*33e90*/  HMMA.1688.F32.TF32 R20, R12, R32, R212 ;  /* 0x000000200c14723c */ /* 0x002ff000000810d4 */
[----:B--2---:R-:W-:Y:S01]  /*33ea0*/  HMMA.1688.F32.TF32 R60, R160, R36, R64 ;  /* 0x00000024a03c723c */ /* 0x004fe20000081040 */
[----:B------:R-:W-:Y:S01]  /*33eb0*/  IMAD.MOV.U32 R18, RZ, RZ, R19 ;  /* 0x000000ffff127224 */ /* 0x000fe200078e0013 */
[----:B------:R-:W-:Y:S11]  /*33ec0*/  LDSM.16.M88.4 R64, [R2+0x85080] ;  /* 0x085080000240783b */ /* 0x000ff60000000200 */
[----:B------:R-:W-:Y:S02]  /*33ed0*/  @!UPT UIADD3 URZ, URZ, URZ, URZ ;  /* 0x0000003f3f3ff290 */ /* 0x000fe4000fffe03f */
[----:B------:R-:W-:Y:S04]  /*33ee0*/  STL.64 [R1+0x530], R20 ;  /* 0x0005301401007387 */ /* 0x000fe80000100a00 */
[----:B------:R1:W-:Y:S05]  /*33ef0*/  STL.64 [R1+0x538], R22 ;  /* 0x0005381601007387 */ /* 0x0003ea0000100a00 */
[----:B------:R-:W-:-:S05]  /*33f00*/  IMAD.MOV.U32 R27, RZ, RZ, R63 ;  /* 0x000000ffff1b7224 */ /* 0x000fca00078e003f */
[----:B------:R4:W-:Y:S01]  /*33f10*/  STL.64 [R1+0x1580], R26 ;  /* 0x0015801a01007387 */ /* 0x0009e20000100a00 */
[----:B------:R-:W-:Y:S01]  /*33f20*/  IMAD.MOV.U32 R19, RZ, RZ, R60 ;  /* 0x000000ffff137224 */ /* 0x000fe200078e003c */
[----:B-1----:R-:W-:Y:S01]  /*33f30*/  MOV R23, R62 ;  /* 0x0000003e00177202 */ /* 0x002fe20000000f00 */
[----:B------:R-:W-:Y:S02]  /*33f40*/  IMAD.MOV.U32 R22, RZ, RZ, R61 ;  /* 0x000000ffff167224 */ /* 0x000fe400078e003d */
[-C--:B------:R-:W-:Y:S08]  /*33f50*/  HMMA.1688.F32.TF32 R60, R200, R36.reuse, R196 ;  /* 0x00000024c83c723c */ /* 0x080ff000000810c4 */
[----:B------:R-:W-:Y:S08]  /*33f60*/  HMMA.1688.F32.TF32 R32, R220, R36, R172 ;  /* 0x00000024dc20723c */ /* 0x000ff000000810ac */
[----:B------:R-:W-:Y:S08]  /*33f70*/  HMMA.1688.F32.TF32 R48, R200, R40, R48 ;  /* 0x00000028c830723c */ /* 0x000ff00000081030 */
[-C--:B----4-:R-:W-:Y:S11]  /*33f80*/  HMMA.1688.F32.TF32 R24, R180, R36.reuse, R208 ;  /* 0x00000024b418723c */ /* 0x090ff600000810d0 */
[----:B------:R-:W-:Y:S11]  /*33f90*/  @!UPT UIADD3 URZ, URZ, URZ, URZ ;  /* 0x0000003f3f3ff290 */ /* 0x000ff6000fffe03f */
[----:B------:R-:W-:Y:S01]  /*33fa0*/  @!UPT UIADD3 URZ, URZ, URZ, URZ ;  /* 0x0000003f3f3ff290 */ /* 0x000fe2000fffe03f */
[----:B------:R-:W-:Y:S04]  /*33fb0*/  STL.64 [R1+0x10], R24 ;  /* 0x0000101801007387 */ /* 0x000fe80000100a00 */
[----:B------:R1:W-:Y:S02]  /*33fc0*/  STL.64 [R1+0x18], R26 ;  /* 0x0000181a01007387 */ /* 0x0003e40000100a00 */
[----:B-1----:R-:W-:Y:S02]  /*33fd0*/  HMMA.1688.F32.TF32 R24, R236, R36, R88 ;  /* 0x00000024ec18723c */ /* 0x002fe40000081058 */
[----:B------:R-:W-:Y:S04]  /*33fe0*/  STL.64 [R1], R60 ;  /* 0x0000003c01007387 */ /* 0x000fe80000100a00 */
[----:B------:R1:W-:Y:S04]  /*33ff0*/  STL.64 [R1+0x8], R62 ;  /* 0x0000083e01007387 */ /* 0x0003e80000100a00 */
[----:B------:R-:W-:Y:S01]  /*34000*/  STL.64 [R1+0x130], R32 ;  /* 0x0001302001007387 */ /* 0x000fe20000100a00 */
[----:B---3--:R-:W-:Y:S03]  /*34010*/  HMMA.1688.F32.TF32 R248, R160, R40, R104 ;  /* 0x00000028a0f8723c */ /* 0x008fe60000081068 */
[----:B------:R2:W-:Y:S05]  /*34020*/  STL.64 [R1+0x138], R34 ;  /* 0x0001382201007387 */ /* 0x0005ea0000100a00 */
[-C--:B-1----:R-:W-:Y:S04]  /*34030*/  HMMA.1688.F32.TF32 R60, R4, R36.reuse, R152 ;  /* 0x00000024043c723c */ /* 0x082fe80000081098 */
[----:B------:R-:W-:Y:S04]  /*34040*/  STL.64 [R1+0x230], R24 ;  /* 0x0002301801007387 */ /* 0x000fe80000100a00 */
[-C--:B--2---:R-:W-:Y:S01]  /*34050*/  HMMA.1688.F32.TF32 R32, R8, R36.reuse, R168 ;  /* 0x000000240820723c */ /* 0x084fe200000810a8 */
[----:B------:R1:W-:Y:S07]  /*34060*/  STL.64 [R1+0x238], R26 ;  /* 0x0002381a01007387 */ /* 0x0003ee0000100a00 */
[----:B-1----:R-:W-:Y:S07]  /*34070*/  HMMA.1688.F32.TF32 R24, R12, R36, R228 ;  /* 0x000000240c18723c */ /* 0x002fee00000810e4 */
[----:B------:R-:W-:Y:S04]  /*34080*/  STL.64 [R1+0x360], R60 ;  /* 0x0003603c01007387 */ /* 0x000fe80000100a00 */
[----:B------:R-:W-:Y:S01]  /*34090*/  STL.64 [R1+0x368], R62 ;  /* 0x0003683e01007387 */ /* 0x000fe20000100a00 */
[-C--:B------:R-:W-:Y:S03]  /*340a0*/  HMMA.1688.F32.TF32 R44, R180, R40.reuse, R44 ;  /* 0x00000028b42c723c */ /* 0x080fe6000008102c */
[----:B------:R-:W-:Y:S04]  /*340b0*/  STL.64 [R1+0x460], R32 ;  /* 0x0004602001007387 */ /* 0x000fe80000100a00 */
[----:B------:R1:W-:Y:S04]  /*340c0*/  STL.64 [R1+0x468], R34 ;  /* 0x0004682201007387 */ /* 0x0003e80000100a00 */
[----:B------:R-:W-:Y:S01]  /*340d0*/  STL.64 [R1+0x1518], R250 ;  /* 0x001518fa01007387 */ /* 0x000fe20000100a00 */
[----:B------:R-:W-:Y:S01]  /*340e0*/  IMAD.MOV.U32 R104, RZ, RZ, R76 ;  /* 0x000000ffff687224 */ /* 0x000fe200078e004c */
[----:B------:R-:W-:Y:S01]  /*340f0*/  MOV R105, R77 ;  /* 0x0000004d00697202 */ /* 0x000fe20000000f00 */
[----:B------:R-:W-:Y:S01]  /*34100*/  IMAD.MOV.U32 R106, RZ, RZ, R78 ;  /* 0x000000ffff6a7224 */ /* 0x000fe200078e004e */
[----:B------:R-:W-:Y:S01]  /*34110*/  MOV R172, R57 ;  /* 0x0000003900ac7202 */ /* 0x000fe20000000f00 */
[----:B------:R-:W-:Y:S01]  /*34120*/  STL.64 [R1+0x4e0], R24 ;  /* 0x0004e01801007387 */ /* 0x000fe20000100a00 */
[----:B-1----:R-:W-:Y:S03]  /*34130*/  HMMA.1688.F32.TF32 R32, R220, R40, R240 ;  /* 0x00000028dc20723c */ /* 0x002fe600000810f0 */
[----:B------:R1:W-:Y:S01]  /*34140*/  STL.64 [R1+0x4e8], R26 ;  /* 0x0004e81a01007387 */ /* 0x0003e20000100a00 */
[----:B------:R-:W-:-:S02]  /*34150*/  IMAD.MOV.U32 R107, RZ, RZ, R79 ;  /* 0x000000ffff6b7224 */ /* 0x000fc400078e004f */
[----:B------:R-:W-:Y:S01]  /*34160*/  IMAD.MOV.U32 R173, RZ, RZ, R56 ;  /* 0x000000ffffad7224 */ /* 0x000fe200078e0038 */
[----:B------:R-:W-:Y:S01]  /*34170*/  MOV R175, R52 ;  /* 0x0000003400af7202 */ /* 0x000fe20000000f00 */
[----:B------:R-:W-:Y:S01]  /*34180*/  IMAD.MOV.U32 R174, RZ, RZ, R53 ;  /* 0x000000ffffae7224 */ /* 0x000fe200078e0035 */
[----:B------:R-:W-:Y:S01]  /*34190*/  LDSM.16.M88.4 R60, [R2+0x84880] ;  /* 0x08488000023c783b */ /* 0x000fe20000000200 */
[-C--:B-1----:R-:W-:Y:S03]  /*341a0*/  HMMA.1688.F32.TF32 R24, R236, R40.reuse, R68 ;  /* 0x00000028ec18723c */ /* 0x082fe60000081044 */
[----:B------:R-:W-:Y:S04]  /*341b0*/  STL.64 [R1+0x1510], R248 ;  /* 0x001510f801007387 */ /* 0x000fe80000100a00 */
[----:B------:R-:W-:Y:S04]  /*341c0*/  STL.64 [R1+0x1528], R46 ;  /* 0x0015282e01007387 */ /* 0x000fe80000100a00 */
[----:B------:R1:W-:Y:S04]  /*341d0*/  STL.64 [R1+0x1520], R44 ;  /* 0x0015202c01007387 */ /* 0x0003e80000100a00 */
[----:B------:R-:W-:Y:S04]  /*341e0*/  STL [R1+0x150c], R51 ;  /* 0x00150c3301007387 */ /* 0x000fe80000100800 */
[----:B------:R-:W-:Y:S01]  /*341f0*/  STL.64 [R1+0xa0], R32 ;  /* 0x0000a02001007387 */ /* 0x000fe20000100a00 */
[-C--:B-1----:R-:W-:Y:S03]  /*34200*/  HMMA.1688.F32.TF32 R44, R4, R40.reuse, R96 ;  /* 0x00000028042c723c */ /* 0x082fe60000081060 */
[----:B------:R1:W-:Y:S04]  /*34210*/  STL.64 [R1+0xa8], R34 ;  /* 0x0000a82201007387 */ /* 0x0003e80000100a00 */
[----:B------:R-:W-:Y:S04]  /*34220*/  STL.64 [R1+0x190], R24 ;  /* 0x0001901801007387 */ /* 0x000fe80000100a00 */
[----:B------:R2:W-:Y:S01]  /*34230*/  STL.64 [R1+0x198], R26 ;  /* 0x0001981a01007387 */ /* 0x0005e20000100a00 */
[-C--:B-1----:R-:W-:Y:S08]  /*34240*/  HMMA.1688.F32.TF32 R32, R8, R40.reuse, R100 ;  /* 0x000000280820723c */ /* 0x082ff00000081064 */
[----:B--2---:R-:W-:Y:S03]  /*34250*/  HMMA.1688.F32.TF32 R24, R12, R40, R216 ;  /* 0x000000280c18723c */ /* 0x004fe600000810d8 */
[----:B------:R-:W-:Y:S04]  /*34260*/  STL.64 [R1+0x2b0], R44 ;  /* 0x0002b02c01007387 */ /* 0x000fe80000100a00 */
[----:B------:R-:W-:Y:S08]  /*34270*/  STL.64 [R1+0x2b8], R46 ;  /* 0x0002b82e01007387 */ /* 0x000ff00000100a00 */
[----:B------:R-:W-:Y:S04]  /*34280*/  STL.64 [R1+0x3c0], R32 ;  /* 0x0003c02001007387 */ /* 0x000fe80000100a00 */
[----:B------:R-:W-:Y:S04]  /*34290*/  STL.64 [R1+0x3c8], R34 ;  /* 0x0003c82201007387 */ /* 0x000fe80000100a00 */
[----:B------:R-:W2:Y:S04]  /*342a0*/  LDL.LU R76, [R1+0x1610] ;  /* 0x00161000014c7983 */ /* 0x000ea80000300800 */
[----:B------:R-:W-:Y:S04]  /*342b0*/  STL.64 [R1+0x4b0], R24 ;  /* 0x0004b01801007387 */ /* 0x000fe80000100a00 */
[----:B------:R-:W-:Y:S04]  /*342c0*/  STL.64 [R1+0x4b8], R26 ;  /* 0x0004b81a01007387 */ /* 0x000fe80000100a00 */
[----:B------:R-:W2:Y:S04]  /*342d0*/  LDL.LU R77, [R1+0x160c] ;  /* 0x00160c00014d7983 */ /* 0x000ea80000300800 */
[----:B------:R-:W2:Y:S04]  /*342e0*/  LDL.LU R78, [R1+0x1608] ;  /* 0x00160800014e7983 */ /* 0x000ea80000300800 */
[----:B------:R-:W2:Y:S04]  /*342f0*/  LDL.LU R79, [R1+0x1604] ;  /* 0x00160400014f7983 */ /* 0x000ea80000300800 */
[----:B------:R-:W3:Y:S04]  /*34300*/  LDL.LU R57, [R1+0x1600] ;  /* 0x0016000001397983 */ /* 0x000ee80000300800 */
[----:B------:R-:W4:Y:S04]  /*34310*/  LDL.LU R56, [R1+0x15fc] ;  /* 0x0015fc0001387983 */ /* 0x000f280000300800 */
[----:B------:R-:W2:Y:S04]  /*34320*/  LDL.LU R53, [R1+0x15f8] ;  /* 0x0015f80001357983 */ /* 0x000ea80000300800 */
        /* <DEDUP_REMOVED lines=21> */
[----:B--2---:R-:W-:-:S02]  /*34480*/  IMAD.MOV.U32 R225, RZ, RZ, R53 ;  /* 0x000000ffffe17224 */ /* 0x004fc400078e0035 */
[----:B---3--:R-:W-:Y:S02]  /*34490*/  IMAD.MOV.U32 R224, RZ, RZ, R52 ;  /* 0x000000ffffe07224 */ /* 0x008fe400078e0034 */
[----:B------:R-:W2:Y:S04]  /*344a0*/  LDL.LU R52, [R1+0x15f0] ;  /* 0x0015f00001347983 */ /* 0x000ea80000300800 */
[----:B------:R-:W3:Y:S01]  /*344b0*/  LDL.LU R53, [R1+0x15ec] ;  /* 0x0015ec0001357983 */ /* 0x000ee20000300800 */
[----:B----4-:R-:W-:Y:S01]  /*344c0*/  MOV R226, R56 ;  /* 0x0000003800e27202 */ /* 0x010fe20000000f00 */
[----:B------:R-:W-:Y:S02]  /*344d0*/  IMAD.MOV.U32 R227, RZ, RZ, R57 ;  /* 0x000000ffffe37224 */ /* 0x000fe400078e0039 */
        /* <DEDUP_REMOVED lines=16> */
[----:B------:R-:W1:Y:S01]  /*345e0*/  LDSM.16.M88.4 R52, [R2+0x83880] ;  /* 0x083880000234783b */ /* 0x000e620000000200 */
[----:B----4-:R-:W-:Y:S01]  /*345f0*/  MOV R209, R56 ;  /* 0x0000003800d17202 */ /* 0x010fe20000000f00 */
[----:B------:R-:W-:Y:S02]  /*34600*/  IMAD.MOV.U32 R208, RZ, RZ, R57 ;  /* 0x000000ffffd07224 */ /* 0x000fe400078e0039 */
[----:B------:R-:W2:Y:S01]  /*34610*/  LDSM.16.M88.4 R56, [R2+0x84080] ;  /* 0x084080000238783b */ /* 0x000ea20000000200 */
[-C--:B-1----:R-:W-:Y:S08]  /*34620*/  HMMA.1688.F32.TF32 R240, R160, R52.reuse, R240 ;  /* 0x00000034a0f0723c */ /* 0x082ff000000810f0 */
[-C--:B------:R-:W-:Y:S08]  /*34630*/  HMMA.1688.F32.TF32 R68, R180, R52.reuse, R192 ;  /* 0x00000034b444723c */ /* 0x080ff000000810c0 */
[-C--:B------:R-:W-:Y:S08]  /*34640*/  HMMA.1688.F32.TF32 R72, R200, R52.reuse, R184 ;  /* 0x00000034c848723c */ /* 0x080ff000000810b8 */
[-C--:B------:R-:W-:Y:S01]  /*34650*/  HMMA.1688.F32.TF32 R24, R220, R52.reuse, R116 ;  /* 0x00000034dc18723c */ /* 0x080fe20000081074 */
[----:B------:R-:W-:Y:S04]  /*34660*/  STL.64 [R1+0x1538], R242 ;  /* 0x001538f201007387 */ /* 0x000fe80000100a00 */
[----:B------:R-:W-:Y:S04]  /*34670*/  STL.64 [R1+0x1530], R240 ;  /* 0x001530f001007387 */ /* 0x000fe80000100a00 */
[----:B------:R-:W-:Y:S04]  /*34680*/  STL.64 [R1+0x1548], R70 ;  /* 0x0015484601007387 */ /* 0x000fe80000100a00 */
[----:B------:R-:W-:Y:S04]  /*34690*/  STL.64 [R1+0x1540], R68 ;  /* 0x0015404401007387 */ /* 0x000fe80000100a00 */
[----:B------:R-:W-:Y:S04]  /*346a0*/  STL.64 [R1+0x1558], R74 ;  /* 0x0015584a01007387 */ /* 0x000fe80000100a00 */
[----:B------:R-:W-:Y:S03]  /*346b0*/  STL.64 [R1+0x1550], R72 ;  /* 0x0015504801007387 */ /* 0x000fe60000100a00 */
[----:B------:R-:W-:Y:S01]  /*346c0*/  MOV R51, R24 ;  /* 0x0000001800337202 */ /* 0x000fe20000000f00 */
[----:B------:R-:W-:Y:S04]  /*346d0*/  STL [R1+0x24], R25 ;  /* 0x0000241901007387 */ /* 0x000fe80000100800 */
[----:B------:R1:W-:Y:S01]  /*346e0*/  STL.64 [R1+0x28], R26 ;  /* 0x0000281a01007387 */ /* 0x0003e20000100a00 */
[-C--:B------:R-:W-:Y:S08]  /*346f0*/  HMMA.1688.F32.TF32 R44, R4, R52.reuse, R76 ;  /* 0x00000034042c723c */ /* 0x080ff0000008104c */
[-C--:B-1----:R-:W-:Y:S08]  /*34700*/  HMMA.1688.F32.TF32 R24, R236, R52.reuse, R224 ;  /* 0x00000034ec18723c */ /* 0x082ff000000810e0 */
[-C--:B------:R-:W-:Y:S11]  /*34710*/  HMMA.1688.F32.TF32 R32, R8, R52.reuse, R80 ;  /* 0x000000340820723c */ /* 0x080ff60000081050 */
[----:B------:R-:W-:Y:S04]  /*34720*/  @!UPT UIADD3 URZ, URZ, URZ, URZ ;  /* 0x0000003f3f3ff290 */ /* 0x000fe8000fffe03f */
[----:B------:R-:W-:Y:S04]  /*34730*/  STL.64 [R1+0x110], R24 ;  /* 0x0001101801007387 */ /* 0x000fe80000100a00 */
[----:B------:R1:W-:Y:S04]  /*34740*/  STL.64 [R1+0x118], R26 ;  /* 0x0001181a01007387 */ /* 0x0003e80000100a00 */
[----:B------:R-:W-:Y:S01]  /*34750*/  STL.64 [R1+0x250], R44 ;  /* 0x0002502c01007387 */ /* 0x000fe20000100a00 */
[----:B-1----:R-:W-:Y:S03]  /*34760*/  HMMA.1688.F32.TF32 R24, R12, R52, R140 ;  /* 0x000000340c18723c */ /* 0x002fe6000008108c */
[----:B------:R2:W-:Y:S04]  /*34770*/  STL.64 [R1+0x258], R46 ;  /* 0x0002582e01007387 */ /* 0x0005e80000100a00 */
[----:B------:R-:W-:Y:S04]  /*34780*/  STL.64 [R1+0x390], R32 ;  /* 0x0003902001007387 */ /* 0x000fe80000100a00 */
[----:B------:R1:W-:Y:S01]  /*34790*/  STL.64 [R1+0x398], R34 ;  /* 0x0003982201007387 */ /* 0x0003e20000100a00 */
[----:B--2---:R-:W-:Y:S01]  /*347a0*/  HMMA.1688.F32.TF32 R44, R236, R56, R196 ;  /* 0x00000038ec2c723c */ /* 0x004fe200000810c4 */
[----:B------:R-:W-:-:S07]  /*347b0*/  MOV R224, R124 ;  /* 0x0000007c00e07202 */ /* 0x000fce0000000f00 */
[-C--:B------:R-:W-:Y:S01]  /*347c0*/  HMMA.1688.F32.TF32 R88, R220, R56.reuse, R208 ;  /* 0x00000038dc58723c */ /* 0x080fe200000810d0 */
[----:B------:R-:W-:Y:S01]  /*347d0*/  IMAD.MOV.U32 R225, RZ, RZ, R125 ;  /* 0x000000ffffe17224 */ /* 0x000fe200078e007d */
[----:B------:R-:W-:Y:S01]  /*347e0*/  MOV R227, R129 ;  /* 0x0000008100e37202 */ /* 0x000fe20000000f00 */
[----:B------:R-:W-:Y:S01]  /*347f0*/  IMAD.MOV.U32 R226, RZ, RZ, R128 ;  /* 0x000000ffffe27224 */ /* 0x000fe200078e0080 */
[----:B------:R-:W-:Y:S04]  /*34800*/  LDSM.16.M88.4 R140, [R2+0x87880] ;  /* 0x08788000028c783b */ /* 0x000fe80000000200 */
[----:B-1----:R-:W-:Y:S01]  /*34810*/  HMMA.1688.F32.TF32 R32, R4, R56, R172 ;  /* 0x000000380420723c */ /* 0x002fe200000810ac */
[----:B------:R-:W-:Y:S01]  /*34820*/  IMAD.MOV.U32 R40, RZ, RZ, R27 ;  /* 0x000000ffff287224 */ /* 0x000fe200078e001b */
[----:B------:R-:W-:Y:S01]  /*34830*/  MOV R41, R26 ;  /* 0x0000001a00297202 */ /* 0x000fe20000000f00 */
[----:B------:R-:W-:-:S02]  /*34840*/  IMAD.MOV.U32 R52, RZ, RZ, R25 ;  /* 0x000000ffff347224 */ /* 0x000fc400078e0019 */
[----:B------:R-:W-:Y:S01]  /*34850*/  IMAD.MOV.U32 R53, RZ, RZ, R24 ;  /* 0x000000ffff357224 */ /* 0x000fe200078e0018 */
[----:B------:R-:W-:Y:S04]  /*34860*/  STL [R1+0x1460], R40 ;  /* 0x0014602801007387 */ /* 0x000fe80000100800 */
[----:B------:R-:W-:Y:S04]  /*34870*/  STL [R1+0x145c], R41 ;  /* 0x00145c2901007387 */ /* 0x000fe80000100800 */
[----:B------:R1:W-:Y:S04]  /*34880*/  STL [R1+0x1458], R52 ;  /* 0x0014583401007387 */ /* 0x0003e80000100800 */
[----:B------:R2:W-:Y:S01]  /*34890*/  STL [R1+0x1454], R53 ;  /* 0x0014543501007387 */ /* 0x0005e20000100800 */
[----:B------:R-:W-:-:S03]  /*348a0*/  MOV R172, R132 ;  /* 0x0000008400ac7202 */ /* 0x000fc60000000f00 */
[----:B------:R-:W-:Y:S01]  /*348b0*/  STL.64 [R1+0x100], R44 ;  /* 0x0001002c01007387 */ /* 0x000fe20000100a00 */
[----:B------:R-:W-:-:S03]  /*348c0*/  IMAD.MOV.U32 R173, RZ, RZ, R133 ;  /* 0x000000ffffad7224 */ /* 0x000fc600078e0085 */
[----:B------:R-:W-:Y:S01]  /*348d0*/  STL.64 [R1+0x108], R46 ;  /* 0x0001082e01007387 */ /* 0x000fe20000100a00 */
[----:B------:R-:W-:-:S03]  /*348e0*/  IMAD.MOV.U32 R174, RZ, RZ, R136 ;  /* 0x000000ffffae7224 */ /* 0x000fc600078e0088 */
[----:B------:R-:W-:Y:S01]  /*348f0*/  STL.64 [R1+0x200], R32 ;  /* 0x0002002001007387 */ /* 0x000fe20000100a00 */
[----:B------:R-:W-:-:S03]  /*34900*/  MOV R175, R137 ;  /* 0x0000008900af7202 */ /* 0x000fc60000000f00 */
[----:B------:R3:W-:Y:S04]  /*34910*/  STL.64 [R1+0x208], R34 ;  /* 0x0002082201007387 */ /* 0x0007e80000100a00 */
[----:B------:R-:W4:Y:S04]  /*34920*/  LDL.LU R132, [R1+0x15e0] ;  /* 0x0015e00001847983 */ /* 0x000f280000300800 */
[----:B------:R-:W2:Y:S04]  /*34930*/  LDL.LU R133, [R1+0x15dc] ;  /* 0x0015dc0001857983 */ /* 0x000ea80000300800 */
[----:B------:R-:W2:Y:S04]  /*34940*/  LDL.LU R136, [R1+0x15d8] ;  /* 0x0015d80001887983 */ /* 0x000ea80000300800 */
[----:B------:R-:W3:Y:S01]  /*34950*/  LDL.LU R137, [R1+0x15d4] ;  /* 0x0015d40001897983 */ /* 0x000ee20000300800 */
[----:B------:R-:W-:-:S02]  /*34960*/  IMAD.MOV.U32 R197, RZ, RZ, R121 ;  /* 0x000000ffffc57224 */ /* 0x000fc400078e0079 */
[----:B------:R-:W-:Y:S01]  /*34970*/  IMAD.MOV.U32 R198, RZ, RZ, R120 ;  /* 0x000000ffffc67224 */ /* 0x000fe200078e0078 */
        /* <DEDUP_REMOVED lines=39> */
[----:B-1----:R-:W-:Y:S01]  /*34bf0*/  IMAD.MOV.U32 R52, RZ, RZ, R24 ;  /* 0x000000ffff347224 */ /* 0x002fe200078e0018 */
[----:B------:R-:W-:Y:S01]  /*34c00*/  MOV R53, R25 ;  /* 0x0000001900357202 */ /* 0x000fe20000000f00 */
[----:B------:R-:W-:Y:S02]  /*34c10*/  IMAD.MOV.U32 R252, RZ, RZ, R26 ;  /* 0x000000fffffc7224 */ /* 0x000fe400078e001a */
[----:B------:R-:W-:-:S02]  /*34c20*/  IMAD.MOV.U32 R0, RZ, RZ, R27 ;  /* 0x000000ffff007224 */ /* 0x000fc400078e001b */
[-C--:B------:R-:W-:Y:S01]  /*34c30*/  HMMA.1688.F32.TF32 R24, R12, R56.reuse, R92 ;  /* 0x000000380c18723c */ /* 0x080fe2000008105c */
[----:B------:R-:W-:Y:S01]  /*34c40*/  MOV R118, R133 ;  /* 0x0000008500767202 */ /* 0x000fe20000000f00 */
[----:B----4-:R-:W-:Y:S01]  /*34c50*/  IMAD.MOV.U32 R119, RZ, RZ, R132 ;  /* 0x000000ffff777224 */ /* 0x010fe200078e0084 */
[----:B------:R-:W4:Y:S04]  /*34c60*/  LDL.LU R133, [R1+0x15b0] ;  /* 0x0015b00001857983 */ /* 0x000f280000300800 */
[----:B------:R-:W4:Y:S01]  /*34c70*/  LDL.LU R132, [R1+0x15ac] ;  /* 0x0015ac0001847983 */ /* 0x000f220000300800 */
[-C--:B------:R-:W-:Y:S03]  /*34c80*/  HMMA.1688.F32.TF32 R80, R180, R56.reuse, R176 ;  /* 0x00000038b450723c */ /* 0x080fe600000810b0 */
[----:B------:R-:W4:Y:S04]  /*34c90*/  LDL.LU R176, [R1+0x6d0] ;  /* 0x0006d00001b07983 */ /* 0x000f280000300800 */
[----:B------:R-:W4:Y:S01]  /*34ca0*/  LDL.LU R177, [R1+0x6d4] ;  /* 0x0006d40001b17983 */ /* 0x000f220000300800 */
[----:B------:R-:W-:Y:S03]  /*34cb0*/  HMMA.1688.F32.TF32 R76, R160, R56, R188 ;  /* 0x00000038a04c723c */ /* 0x000fe600000810bc */
[----:B------:R-:W4:Y:S04]  /*34cc0*/  LDL.LU R178, [R1+0x6d8] ;  /* 0x0006d80001b27983 */ /* 0x000f280000300800 */
[----:B------:R-:W4:Y:S01]  /*34cd0*/  LDL.LU R179, [R1+0x6dc] ;  /* 0x0006dc0001b37983 */ /* 0x000f220000300800 */
[----:B------:R-:W-:Y:S01]  /*34ce0*/  IMAD.MOV.U32 R21, RZ, RZ, R24 ;  /* 0x000000ffff157224 */ /* 0x000fe200078e0018 */
[----:B------:R-:W-:Y:S01]  /*34cf0*/  MOV R20, R25 ;  /* 0x0000001900147202 */ /* 0x000fe20000000f00 */
[----:B------:R-:W-:Y:S01]  /*34d00*/  IMAD.MOV.U32 R17, RZ, RZ, R26 ;  /* 0x000000ffff117224 */ /* 0x000fe200078e001a */
[----:B------:R-:W4:Y:S01]  /*34d10*/  LDL.LU R188, [R1+0x880] ;  /* 0x0008800001bc7983 */ /* 0x000f220000300800 */
[----:B------:R-:W-:-:S02]  /*34d20*/  IMAD.MOV.U32 R16, RZ, RZ, R27 ;  /* 0x000000ffff107224 */ /* 0x000fc400078e001b */
[----:B------:R-:W-:Y:S01]  /*34d30*/  HMMA.1688.F32.TF32 R24, R8, R60, R224 ;  /* 0x0000003c0818723c */ /* 0x000fe200000810e0 */
[----:B------:R-:W4:Y:S04]  /*34d40*/  LDL.LU R189, [R1+0x884] ;  /* 0x0008840001bd7983 */ /* 0x000f280000300800 */
[----:B------:R-:W4:Y:S03]  /*34d50*/  LDL.LU R190, [R1+0x888] ;  /* 0x0008880001be7983 */ /* 0x000f260000300800 */
[----:B------:R-:W-:Y:S01]  /*34d60*/  HMMA.1688.F32.TF32 R84, R200, R56, R112 ;  /* 0x00000038c854723c */ /* 0x000fe20000081070 */
[----:B------:R-:W4:Y:S04]  /*34d70*/  LDL.LU R191, [R1+0x88c] ;  /* 0x00088c0001bf7983 */ /* 0x000f280000300800 */
[----:B------:R-:W4:Y:S04]  /*34d80*/  LDL.LU R112, [R1+0x790] ;  /* 0x0007900001707983 */ /* 0x000f280000300800 */
[----:B------:R-:W4:Y:S01]  /*34d90*/  LDL.LU R113, [R1+0x794] ;  /* 0x0007940001717983 */ /* 0x000f220000300800 */
[-C--:B------:R-:W-:Y:S03]  /*34da0*/  HMMA.1688.F32.TF32 R32, R4, R60.reuse, R116 ;  /* 0x0000003c0420723c */ /* 0x080fe60000081074 */
[----:B------:R-:W4:Y:S04]  /*34db0*/  LDL.LU R114, [R1+0x798] ;  /* 0x0007980001727983 */ /* 0x000f280000300800 */
[----:B------:R-:W4:Y:S01]  /*34dc0*/  LDL.LU R115, [R1+0x79c] ;  /* 0x00079c0001737983 */ /* 0x000f220000300800 */
[----:B------:R-:W-:Y:S03]  /*34dd0*/  HMMA.1688.F32.TF32 R44, R236, R60, R184 ;  /* 0x0000003cec2c723c */ /* 0x000fe600000810b8 */
[----:B------:R-:W-:Y:S01]  /*34de0*/  STL [R1+0x1470], R0 ;  /* 0x0014700001007387 */ /* 0x000fe20000100800 */
[----:B------:R-:W-:-:S03]  /*34df0*/  IMAD.MOV.U32 R40, RZ, RZ, R26 ;  /* 0x000000ffff287224 */ /* 0x000fc600078e001a */
[----:B------:R-:W-:Y:S01]  /*34e00*/  STL [R1+0x146c], R252 ;  /* 0x00146cfc01007387 */ /* 0x000fe20000100800 */
[----:B------:R-:W-:-:S03]  /*34e10*/  MOV R41, R27 ;  /* 0x0000001b00297202 */ /* 0x000fc60000000f00 */
[----:B------:R1:W-:Y:S04]  /*34e20*/  STL [R1+0x1468], R53 ;  /* 0x0014683501007387 */ /* 0x0003e80000100800 */
[----:B------:R1:W-:Y:S02]  /*34e30*/  STL [R1+0x1464], R52 ;  /* 0x0014643401007387 */ /* 0x0003e40000100800 */
[----:B-1----:R-:W-:Y:S01]  /*34e40*/  MOV R53, R24 ;  /* 0x0000001800357202 */ /* 0x002fe20000000f00 */
[----:B------:R-:W-:Y:S02]  /*34e50*/  IMAD.MOV.U32 R52, RZ, RZ, R25 ;  /* 0x000000ffff347224 */ /* 0x000fe400078e0019 */
[----:B------:R-:W-:Y:S01]  /*34e60*/  HMMA.1688.F32.TF32 R24, R12, R60, R108 ;  /* 0x0000003c0c18723c */ /* 0x000fe2000008106c */
[----:B------:R-:W-:Y:S04]  /*34e70*/  STL [R1+0x1480], R16 ;  /* 0x0014801001007387 */ /* 0x000fe80000100800 */
[----:B------:R-:W-:Y:S04]  /*34e80*/  STL [R1+0x147c], R17 ;  /* 0x00147c1101007387 */ /* 0x000fe80000100800 */
[----:B------:R-:W-:Y:S04]  /*34e90*/  STL [R1+0x1478], R20 ;  /* 0x0014781401007387 */ /* 0x000fe80000100800 */
[----:B------:R-:W-:Y:S04]  /*34ea0*/  STL [R1+0x1474], R21 ;  /* 0x0014741501007387 */ /* 0x000fe80000100800 */
[----:B------:R-:W-:Y:S04]  /*34eb0*/  STL.64 [R1+0x50], R44 ;  /* 0x0000502c01007387 */ /* 0x000fe80000100a00 */
[----:B------:R-:W-:Y:S04]  /*34ec0*/  STL.64 [R1+0x58], R46 ;  /* 0x0000582e01007387 */ /* 0x000fe80000100a00 */
[----:B------:R-:W-:Y:S04]  /*34ed0*/  STL.64 [R1+0x1a0], R32 ;  /* 0x0001a02001007387 */ /* 0x000fe80000100a00 */
[----:B------:R-:W-:Y:S04]  /*34ee0*/  STL.64 [R1+0x1a8], R34 ;  /* 0x0001a82201007387 */ /* 0x000fe80000100a00 */
[----:B------:R-:W-:Y:S04]  /*34ef0*/  STL [R1+0x1490], R41 ;  /* 0x0014902901007387 */ /* 0x000fe80000100800 */
[----:B------:R-:W-:Y:S04]  /*34f00*/  STL [R1+0x148c], R40 ;  /* 0x00148c2801007387 */ /* 0x000fe80000100800 */
[----:B------:R-:W-:Y:S04]  /*34f10*/  STL [R1+0x1488], R52 ;  /* 0x0014883401007387 */ /* 0x000fe80000100800 */
[----:B------:R-:W-:Y:S04]  /*34f20*/  STL [R1+0x1484], R53 ;  /* 0x0014843501007387 */ /* 0x000fe80000100800 */
[----:B------:R-:W-:Y:S04]  /*34f30*/  STL.64 [R1+0x3b0], R24 ;  /* 0x0003b01801007387 */ /* 0x000fe80000100a00 */
[----:B------:R1:W-:Y:S02]  /*34f40*/  STL.64 [R1+0x3b8], R26 ;  /* 0x0003b81a01007387 */ /* 0x0003e40000100a00 */
[-C--:B-1----:R-:W-:Y:S08]  /*34f50*/  HMMA.1688.F32.TF32 R24, R8, R64.reuse, R172 ;  /* 0x000000400818723c */ /* 0x082ff000000810ac */
[-C--:B------:R-:W-:Y:S08]  /*34f60*/  HMMA.1688.F32.TF32 R44, R236, R64.reuse, R208 ;  /* 0x00000040ec2c723c */ /* 0x080ff000000810d0 */
        /* <DEDUP_REMOVED lines=8> */
[----:B------:R4:W-:Y:S01]  /*34ff0*/  STL.64 [R1+0x180], R32 ;  /* 0x0001802001007387 */ /* 0x0009e20000100a00 */
[----:B------:R-:W-:Y:S03]  /*35000*/  HMMA.1688.F32.TF32 R96, R180, R60, R232 ;  /* 0x0000003cb460723c */ /* 0x000fe600000810e8 */
[----:B------:R1:W-:Y:S04]  /*35010*/  STL.64 [R1+0x188], R34 ;  /* 0x0001882201007387 */ /* 0x0003e80000100a00 */
[----:B------:R-:W-:Y:S04]  /*35020*/  STL [R1+0x14a0], R252 ;  /* 0x0014a0fc01007387 */ /* 0x000fe80000100800 */
[----:B------:R-:W-:Y:S04]  /*35030*/  STL [R1+0x149c], R0 ;  /* 0x00149c0001007387 */ /* 0x000fe80000100800 */
[----:B------:R-:W-:Y:S04]  /*35040*/  STL [R1+0x1498], R21 ;  /* 0x0014981501007387 */ /* 0x000fe80000100800 */
[----:B------:R-:W-:Y:S01]  /*35050*/  STL [R1+0x1494], R20 ;  /* 0x0014941401007387 */ /* 0x000fe20000100800 */
[----:B--2---:R-:W-:Y:S01]  /*35060*/  MOV R233, R137 ;  /* 0x0000008900e97202 */ /* 0x004fe20000000f00 */
[----:B---3--:R-:W-:-:S02]  /*35070*/  IMAD.MOV.U32 R232, RZ, RZ, R136 ;  /* 0x000000ffffe87224 */ /* 0x008fc400078e0088 */
[----:B------:R-:W1:Y:S04]  /*35080*/  LDL.LU R136, [R1+0x15a8] ;  /* 0x0015a80001887983 */ /* 0x000e680000300800 */
[----:B------:R2:W-:Y:S04]  /*35090*/  STL.64 [R1+0x380], R24 ;  /* 0x0003801801007387 */ /* 0x0005e80000100a00 */
[----:B------:R3:W-:Y:S04]  /*350a0*/  STL.64 [R1+0x388], R26 ;  /* 0x0003881a01007387 */ /* 0x0007e80000100a00 */
[----:B------:R-:W2:Y:S01]  /*350b0*/  LDL.LU R137, [R1+0x15a4] ;  /* 0x0015a40001897983 */ /* 0x000ea20000300800 */
[----:B----4-:R-:W-:-:S03]  /*350c0*/  IMAD.MOV.U32 R32, RZ, RZ, R132 ;  /* 0x000000ffff207224 */ /* 0x010fc600078e0084 */
[----:B------:R-:W4:Y:S01]  /*350d0*/  LDL.LU R234, [R1+0x6b8] ;  /* 0x0006b80001ea7983 */ /* 0x000f220000300800 */
[----:B------:R-:W-:-:S03]  /*350e0*/  IMAD.MOV.U32 R33, RZ, RZ, R133 ;  /* 0x000000ffff217224 */ /* 0x000fc600078e0085 */
[----:B------:R-:W4:Y:S04]  /*350f0*/  LDL.LU R235, [R1+0x6bc] ;  /* 0x0006bc0001eb7983 */ /* 0x000f280000300800 */
[----:B------:R-:W3:Y:S04]  /*35100*/  LDL.LU R132, [R1+0x15a0] ;  /* 0x0015a00001847983 */ /* 0x000ee80000300800 */
[----:B------:R-:W3:Y:S01]  /*35110*/  LDL.LU R133, [R1+0x159c] ;  /* 0x00159c0001857983 */ /* 0x000ee20000300800 */
[----:B------:R-:W-:Y:S08]  /*35120*/  HMMA.1688.F32.TF32 R100, R200, R60, R192 ;  /* 0x0000003cc864723c */ /* 0x000ff000000810c0 */
[-C--:B------:R-:W-:Y:S08]  /*35130*/  HMMA.1688.F32.TF32 R108, R160, R64.reuse, R188 ;  /* 0x00000040a06c723c */ /* 0x080ff000000810bc */
[----:B------:R-:W-:Y:S08]  /*35140*/  HMMA.1688.F32.TF32 R116, R200, R64, R176 ;  /* 0x00000040c874723c */ /* 0x000ff000000810b0 */
[----:B------:R-:W-:Y:S01]  /*35150*/  HMMA.1688.F32.TF32 R92, R160, R60, R144 ;  /* 0x0000003ca05c723c */ /* 0x000fe20000081090 */
[----:B-1----:R-:W-:-:S02]  /*35160*/  MOV R34, R136 ;  /* 0x0000008800227202 */ /* 0x002fc40000000f00 */
[----:B------:R-:W4:Y:S01]  /*35170*/  LDL.LU R136, [R1+0x1598] ;  /* 0x0015980001887983 */ /* 0x000f220000300800 */
[----:B--2---:R-:W-:-:S03]  /*35180*/  IMAD.MOV.U32 R35, RZ, RZ, R137 ;  /* 0x000000ffff237224 */ /* 0x004fc600078e0089 */
        /* <DEDUP_REMOVED lines=73> */
[----:B----4-:R-:W-:Y:S01]  /*35620*/  MOV R213, R136 ;  /* 0x0000008800d57202 */ /* 0x010fe20000000f00 */
[----:B------:R-:W-:Y:S01]  /*35630*/  IMAD.MOV.U32 R214, RZ, RZ, R133 ;  /* 0x000000ffffd67224 */ /* 0x000fe200078e0085 */
[----:B------:R-:W-:Y:S01]  /*35640*/  MOV R224, R129 ;  /* 0x0000008100e07202 */ /* 0x000fe20000000f00 */
[----:B------:R-:W-:Y:S01]  /*35650*/  IMAD.MOV.U32 R215, RZ, RZ, R132 ;  /* 0x000000ffffd77224 */ /* 0x000fe200078e0084 */
[----:B------:R-:W-:Y:S01]  /*35660*/  MOV R227, R124 ;  /* 0x0000007c00e37202 */ /* 0x000fe20000000f00 */
[----:B------:R-:W-:Y:S01]  /*35670*/  IMAD.MOV.U32 R225, RZ, RZ, R128 ;  /* 0x000000ffffe17224 */ /* 0x000fe200078e0080 */
[----:B------:R-:W-:Y:S01]  /*35680*/  LDSM.16.M88.4 R132, [R2+0x86880] ;  /* 0x086880000284783b */ /* 0x000fe20000000200 */
[----:B------:R-:W-:-:S03]  /*35690*/  IMAD.MOV.U32 R226, RZ, RZ, R125 ;  /* 0x000000ffffe27224 */ /* 0x000fc600078e007d */
[----:B------:R-:W1:Y:S01]  /*356a0*/  LDSM.16.M88.4 R124, [R2+0x85880] ;  /* 0x08588000027c783b */ /* 0x000e620000000200 */
[----:B--2---:R-:W-:-:S03]  /*356b0*/  IMAD.MOV.U32 R212, RZ, RZ, R137 ;  /* 0x000000ffffd47224 */ /* 0x004fc600078e0089 */
[----:B------:R-:W2:Y:S04]  /*356c0*/  LDSM.16.M88.4 R128, [R2+0x86080] ;  /* 0x086080000280783b */ /* 0x000ea80000000200 */
[----:B------:R4:W2:Y:S04]  /*356d0*/  LDSM.16.M88.4 R136, [R2+0x87080] ;  /* 0x087080000288783b */ /* 0x0008a80000000200 */
[----:B----4-:R-:W4:Y:S01]  /*356e0*/  LDL.LU R2, [R1+0x1590] ;  /* 0x0015900001027983 */ /* 0x010f220000300800 */
[C---:B------:R-:W-:Y:S08]  /*356f0*/  HMMA.1688.F32.TF32 R104, R220.reuse, R60, R104 ;  /* 0x0000003cdc68723c */ /* 0x040ff00000081068 */
[----:B------:R-:W-:Y:S08]  /*35700*/  HMMA.1688.F32.TF32 R120, R220, R64, R120 ;  /* 0x00000040dc78723c */ /* 0x000ff00000081078 */
[----:B-1----:R-:W-:Y:S08]  /*35710*/  HMMA.1688.F32.TF32 R244, R236, R124, R232 ;  /* 0x0000007cecf4723c */ /* 0x002ff000000810e8 */
[C---:B---3--:R-:W-:Y:S08]  /*35720*/  HMMA.1688.F32.TF32 R192, R200.reuse, R132, R192 ;  /* 0x00000084c8c0723c */ /* 0x048ff000000810c0 */
[C---:B--2---:R-:W-:Y:S08]  /*35730*/  HMMA.1688.F32.TF32 R188, R200.reuse, R128, R188 ;  /* 0x00000080c8bc723c */ /* 0x044ff000000810bc */
[-C--:B------:R-:W-:Y:S08]  /*35740*/  HMMA.1688.F32.TF32 R184, R200, R124.reuse, R184 ;  /* 0x0000007cc8b8723c */ /* 0x080ff000000810b8 */
[C---:B------:R-:W-:Y:S08]  /*35750*/  HMMA.1688.F32.TF32 R204, R220.reuse, R124, R204 ;  /* 0x0000007cdccc723c */ /* 0x040ff000000810cc */
[C---:B------:R-:W-:Y:S08]  /*35760*/  HMMA.1688.F32.TF32 R212, R220.reuse, R132, R212 ;  /* 0x00000084dcd4723c */ /* 0x040ff000000810d4 */
[-C--:B------:R-:W-:Y:S08]  /*35770*/  HMMA.1688.F32.TF32 R216, R220, R136.reuse, R228 ;  /* 0x00000088dcd8723c */ /* 0x080ff000000810e4 */
[C---:B------:R-:W-:Y:S08]  /*35780*/  HMMA.1688.F32.TF32 R156, R160.reuse, R136, R156 ;  /* 0x00000088a09c723c */ /* 0x040ff0000008109c */
[C---:B------:R-:W-:Y:S08]  /*35790*/  HMMA.1688.F32.TF32 R152, R160.reuse, R132, R152 ;  /* 0x00000084a098723c */ /* 0x040ff00000081098 */
[C---:B------:R-:W-:Y:S08]  /*357a0*/  HMMA.1688.F32.TF32 R144, R160.reuse, R124, R144 ;  /* 0x0000007ca090723c */ /* 0x040ff00000081090 */
[C---:B------:R-:W-:Y:S08]  /*357b0*/  HMMA.1688.F32.TF32 R148, R160.reuse, R128, R148 ;  /* 0x00000080a094723c */ /* 0x040ff00000081094 */
[----:B------:R-:W-:Y:S08]  /*357c0*/  HMMA.1688.F32.TF32 R160, R160, R140, R44 ;  /* 0x0000008ca0a0723c */ /* 0x000ff0000008102c */
[C---:B------:R-:W-:Y:S08]  /*357d0*/  HMMA.1688.F32.TF32 R196, R200.reuse, R136, R196 ;  /* 0x00000088c8c4723c */ /* 0x040ff000000810c4 */
[----:B------:R-:W-:Y:S01]  /*357e0*/  HMMA.1688.F32.TF32 R200, R200, R140, R24 ;  /* 0x0000008cc8c8723c */ /* 0x000fe20000081018 */
        /* <DEDUP_REMOVED lines=25> */
[----:B------:R-:W4:Y:S01]  /*35980*/  LDL.LU R35, [R1+0x5dc] ;  /* 0x0005dc0001237983 */ /* 0x000f220000300800 */
[----:B------:R-:W-:Y:S08]  /*35990*/  HMMA.1688.F32.TF32 R224, R236, R128, R224 ;  /* 0x00000080ece0723c */ /* 0x000ff000000810e0 */
[C---:B------:R-:W-:Y:S08]  /*359a0*/  HMMA.1688.F32.TF32 R112, R180.reuse, R64, R112 ;  /* 0x00000040b470723c */ /* 0x040ff00000081070 */
[C---:B------:R-:W-:Y:S07]  /*359b0*/  HMMA.1688.F32.TF32 R164, R180.reuse, R124, R164 ;  /* 0x0000007cb4a4723c */ /* 0x040fee00000810a4 */
[----:B------:R-:W-:Y:S01]  /*359c0*/  STL [R1+0x14d8], R224 ;  /* 0x0014d8e001007387 */ /* 0x000fe20000100800 */
[C---:B------:R-:W-:Y:S03]  /*359d0*/  HMMA.1688.F32.TF32 R168, R180.reuse, R128, R168 ;  /* 0x00000080b4a8723c */ /* 0x040fe600000810a8 */
[----:B------:R-:W-:Y:S04]  /*359e0*/  STL [R1+0x14d4], R225 ;  /* 0x0014d4e101007387 */ /* 0x000fe80000100800 */
[----:B------:R-:W-:Y:S01]  /*359f0*/  STL [R1+0x14d0], R226 ;  /* 0x0014d0e201007387 */ /* 0x000fe20000100800 */
[C---:B------:R-:W-:Y:S03]  /*35a00*/  HMMA.1688.F32.TF32 R172, R180.reuse, R132, R172 ;  /* 0x00000084b4ac723c */ /* 0x040fe600000810ac */
[----:B------:R-:W-:Y:S05]  /*35a10*/  STL [R1+0x14cc], R227 ;  /* 0x0014cce301007387 */ /* 0x000fea0000100800 */
[C---:B------:R-:W-:Y:S08]  /*35a20*/  HMMA.1688.F32.TF32 R176, R180.reuse, R136, R176 ;  /* 0x00000088b4b0723c */ /* 0x040ff000000810b0 */
[----:B------:R-:W-:Y:S01]  /*35a30*/  HMMA.1688.F32.TF32 R180, R180, R140, R248 ;  /* 0x0000008cb4b4723c */ /* 0x000fe200000810f8 */
[----:B------:R-:W4:Y:S04]  /*35a40*/  LDL.LU R248, [R1+0x5c0] ;  /* 0x0005c00001f87983 */ /* 0x000f280000300800 */
[----:B------:R-:W4:Y:S04]  /*35a50*/  LDL.LU R249, [R1+0x5c4] ;  /* 0x0005c40001f97983 */ /* 0x000f280000300800 */
[----:B------:R-:W4:Y:S04]  /*35a60*/  LDL.LU R250, [R1+0x5c8] ;  /* 0x0005c80001fa7983 */ /* 0x000f280000300800 */
[----:B------:R-:W4:Y:S01]  /*35a70*/  LDL.LU R251, [R1+0x5cc] ;  /* 0x0005cc0001fb7983 */ /* 0x000f220000300800 */
[C---:B--2---:R-:W-:Y:S08]  /*35a80*/  HMMA.1688.F32.TF32 R228, R236.reuse, R132, R24 ;  /* 0x00000084ece4723c */ /* 0x044ff00000081018 */
[C---:B---3--:R-:W-:Y:S11]  /*35a90*/  HMMA.1688.F32.TF32 R232, R236.reuse, R136, R232 ;  /* 0x00000088ece8723c */ /* 0x048ff600000810e8 */
[----:B------:R-:W-:Y:S04]  /*35aa0*/  @!UPT UIADD3 URZ, URZ, URZ, URZ ;  /* 0x0000003f3f3ff290 */ /* 0x000fe8000fffe03f */
[----:B------:R-:W-:Y:S04]  /*35ab0*/  STL [R1+0x14e8], R228 ;  /* 0x0014e8e401007387 */ /* 0x000fe80000100800 */
[----:B------:R-:W-:Y:S04]  /*35ac0*/  STL [R1+0x14e4], R229 ;  /* 0x0014e4e501007387 */ /* 0x000fe80000100800 */
[----:B------:R-:W-:Y:S04]  /*35ad0*/  STL [R1+0x14e0], R230 ;  /* 0x0014e0e601007387 */ /* 0x000fe80000100800 */
[----:B------:R-:W-:Y:S04]  /*35ae0*/  STL [R1+0x14dc], R231 ;  /* 0x0014dce701007387 */ /* 0x000fe80000100800 */
[----:B------:R-:W2:Y:S04]  /*35af0*/  LDL.LU R24, [R1+0x5a0] ;  /* 0x0005a00001187983 */ /* 0x000ea80000300800 */
[----:B------:R-:W2:Y:S04]  /*35b00*/  LDL.LU R25, [R1+0x5a4] ;  /* 0x0005a40001197983 */ /* 0x000ea80000300800 */
[----:B------:R-:W2:Y:S01]  /*35b10*/  LDL.LU R26, [R1+0x5a8] ;  /* 0x0005a800011a7983 */ /* 0x000ea20000300800 */
[----:B----4-:R-:W-:Y:S03]  /*35b20*/  HMMA.1688.F32.TF32 R236, R236, R140, R68 ;  /* 0x0000008cecec723c */ /* 0x010fe60000081044 */
[----:B------:R-:W2:Y:S05]  /*35b30*/  LDL.LU R27, [R1+0x5ac] ;  /* 0x0005ac00011b7983 */ /* 0x000eaa0000300800 */
[C---:B------:R-:W-:Y:S01]  /*35b40*/  HMMA.1688.F32.TF32 R68, R4.reuse, R124, R240 ;  /* 0x0000007c0444723c */ /* 0x040fe200000810f0 */
[----:B------:R1:W-:Y:S07]  /*35b50*/  STL [R1+0x14f8], R232 ;  /* 0x0014f8e801007387 */ /* 0x0003ee0000100800 */
[----:B------:R-:W-:Y:S01]  /*35b60*/  HMMA.1688.F32.TF32 R32, R4, R132, R32 ;  /* 0x000000840420723c */ /* 0x000fe20000081020 */
[----:B------:R3:W-:Y:S04]  /*35b70*/  STL [R1+0x14f4], R233 ;  /* 0x0014f4e901007387 */ /* 0x0007e80000100800 */
[----:B------:R4:W-:Y:S04]  /*35b80*/  STL [R1+0x14f0], R234 ;  /* 0x0014f0ea01007387 */ /* 0x0009e80000100800 */
[----:B------:R1:W-:Y:S04]  /*35b90*/  STL [R1+0x14ec], R235 ;  /* 0x0014eceb01007387 */ /* 0x0003e80000100800 */
[----:B------:R-:W-:Y:S04]  /*35ba0*/  STL [R1+0x1508], R236 ;  /* 0x001508ec01007387 */ /* 0x000fe80000100800 */
[----:B------:R-:W-:Y:S04]  /*35bb0*/  STL [R1+0x1504], R237 ;  /* 0x001504ed01007387 */ /* 0x000fe80000100800 */
[----:B------:R-:W-:Y:S04]  /*35bc0*/  STL [R1+0x1500], R238 ;  /* 0x001500ee01007387 */ /* 0x000fe80000100800 */
[----:B------:R-:W-:Y:S01]  /*35bd0*/  STL [R1+0x14fc], R239 ;  /* 0x0014fcef01007387 */ /* 0x000fe20000100800 */
[----:B-1----:R-:W-:Y:S01]  /*35be0*/  IMAD.MOV.U32 R232, RZ, RZ, R32 ;  /* 0x000000ffffe87224 */ /* 0x002fe200078e0020 */
[----:B---3--:R-:W-:-:S02]  /*35bf0*/  MOV R233, R33 ;  /* 0x0000002100e97202 */ /* 0x008fc40000000f00 */
[----:B------:R-:W-:Y:S01]  /*35c00*/  STL.64 [R1+0xf0], R68 ;  /* 0x0000f04401007387 */ /* 0x000fe20000100a00 */
[----:B----4-:R-:W-:-:S03]  /*35c10*/  IMAD.MOV.U32 R234, RZ, RZ, R34 ;  /* 0x000000ffffea7224 */ /* 0x010fc600078e0022 */
[----:B------:R1:W-:Y:S01]  /*35c20*/  STL.64 [R1+0xf8], R70 ;  /* 0x0000f84601007387 */ /* 0x0003e20000100a00 */
[----:B------:R-:W-:-:S03]  /*35c30*/  IMAD.MOV.U32 R235, RZ, RZ, R35 ;  /* 0x000000ffffeb7224 */ /* 0x000fc600078e0023 */
[----:B------:R-:W3:Y:S04]  /*35c40*/  LDL.LU R32, [R1+0x1f0] ;  /* 0x0001f00001207983 */ /* 0x000ee80000300800 */
[----:B------:R-:W3:Y:S04]  /*35c50*/  LDL.LU R33, [R1+0x1f4] ;  /* 0x0001f40001217983 */ /* 0x000ee80000300800 */
[----:B------:R-:W3:Y:S04]  /*35c60*/  LDL.LU R34, [R1+0x1f8] ;  /* 0x0001f80001227983 */ /* 0x000ee80000300800 */
[----:B------:R-:W3:Y:S01]  /*35c70*/  LDL.LU R35, [R1+0x1fc] ;  /* 0x0001fc0001237983 */ /* 0x000ee20000300800 */
[----:B------:R-:W-:Y:S03]  /*35c80*/  HMMA.1688.F32.TF32 R44, R4, R128, R44 ;  /* 0x00000080042c723c */ /* 0x000fe6000008102c */
[----:B------:R-:W1:Y:S04]  /*35c90*/  LDL.LU R240, [R1+0x1e0] ;  /* 0x0001e00001f07983 */ /* 0x000e680000300800 */
[----:B------:R-:W1:Y:S04]  /*35ca0*/  LDL.LU R241, [R1+0x1e4] ;  /* 0x0001e40001f17983 */ /* 0x000e680000300800 */
[----:B------:R-:W1:Y:S04]  /*35cb0*/  LDL.LU R242, [R1+0x1e8] ;  /* 0x0001e80001f27983 */ /* 0x000e680000300800 */
[----:B------:R-:W1:Y:S09]  /*35cc0*/  LDL.LU R243, [R1+0x1ec] ;  /* 0x0001ec0001f37983 */ /* 0x000e720000300800 */
[----:B------:R-:W-:Y:S01]  /*35cd0*/  IMAD.MOV.U32 R228, RZ, RZ, R44 ;  /* 0x000000ffffe47224 */ /* 0x000fe200078e002c */
[----:B------:R-:W-:Y:S01]  /*35ce0*/  MOV R230, R46 ;  /* 0x0000002e00e67202 */ /* 0x000fe20000000f00 */
[----:B------:R-:W-:-:S02]  /*35cf0*/  IMAD.MOV.U32 R229, RZ, RZ, R45 ;  /* 0x000000ffffe57224 */ /* 0x000fc400078e002d */
[----:B------:R-:W-:Y:S02]  /*35d00*/  IMAD.MOV.U32 R231, RZ, RZ, R47 ;  /* 0x000000ffffe77224 */ /* 0x000fe400078e002f */
[C---:B------:R-:W-:Y:S11]  /*35d10*/  HMMA.1688.F32.TF32 R44, R4.reuse, R136, R248 ;  /* 0x00000088042c723c */ /* 0x040ff600000810f8 */
[----:B------:R-:W-:Y:S11]  /*35d20*/  @!UPT UIADD3 URZ, URZ, URZ, URZ ;  /* 0x0000003f3f3ff290 */ /* 0x000ff6000fffe03f */
[----:B------:R-:W-:Y:S02]  /*35d30*/  @!UPT UIADD3 URZ, URZ, URZ, URZ ;  /* 0x0000003f3f3ff290 */ /* 0x000fe4000fffe03f */
[----:B------:R-:W-:Y:S01]  /*35d40*/  MOV R224, R44 ;  /* 0x0000002c00e07202 */ /* 0x000fe20000000f00 */
[----:B------:R-:W-:Y:S01]  /*35d50*/  IMAD.MOV.U32 R225, RZ, RZ, R45 ;  /* 0x000000ffffe17224 */ /* 0x000fe200078e002d */
[----:B------:R-:W-:Y:S01]  /*35d60*/  MOV R227, R47 ;  /* 0x0000002f00e37202 */ /* 0x000fe20000000f00 */
[----:B------:R-:W-:Y:S01]  /*35d70*/  IMAD.MOV.U32 R226, RZ, RZ, R46 ;  /* 0x000000ffffe27224 */ /* 0x000fe200078e002e */
[----:B--2---:R-:W-:Y:S01]  /*35d80*/  HMMA.1688.F32.TF32 R4, R4, R140, R24 ;  /* 0x0000008c0404723c */ /* 0x004fe20000081018 */
        /* <DEDUP_REMOVED lines=12> */
[C---:B---3--:R-:W-:Y:S11]  /*35e50*/  HMMA.1688.F32.TF32 R32, R8.reuse, R124, R32 ;  /* 0x0000007c0820723c */ /* 0x048ff60000081020 */
[----:B------:R-:W-:Y:S11]  /*35e60*/  @!UPT UIADD3 URZ, URZ, URZ, URZ ;  /* 0x0000003f3f3ff290 */ /* 0x000ff6000fffe03f */
[----:B------:R-:W-:Y:S02]  /*35e70*/  @!UPT UIADD3 URZ, URZ, URZ, URZ ;  /* 0x0000003f3f3ff290 */ /* 0x000fe4000fffe03f */
[----:B------:R-:W-:Y:S01]  /*35e80*/  IMAD.MOV.U32 R16, RZ, RZ, R32 ;  /* 0x000000ffff107224 */ /* 0x000fe200078e0020 */
[----:B------:R-:W-:Y:S01]  /*35e90*/  MOV R17, R33 ;  /* 0x0000002100117202 */ /* 0x000fe20000000f00 */
[----:B------:R-:W3:Y:S01]  /*35ea0*/  LDL.LU R32, [R1+0x450] ;  /* 0x0004500001207983 */ /* 0x000ee20000300800 */
[----:B------:R-:W-:Y:S02]  /*35eb0*/  IMAD.MOV.U32 R65, RZ, RZ, R34 ;  /* 0x000000ffff417224 */ /* 0x000fe400078e0022 */
[----:B------:R-:W-:Y:S01]  /*35ec0*/  IMAD.MOV.U32 R64, RZ, RZ, R35 ;  /* 0x000000ffff407224 */ /* 0x000fe200078e0023 */
[----:B------:R-:W3:Y:S04]  /*35ed0*/  LDL.LU R33, [R1+0x454] ;  /* 0x0004540001217983 */ /* 0x000ee80000300800 */
[----:B------:R-:W3:Y:S04]  /*35ee0*/  LDL.LU R34, [R1+0x458] ;  /* 0x0004580001227983 */ /* 0x000ee80000300800 */
[----:B------:R-:W3:Y:S01]  /*35ef0*/  LDL.LU R35, [R1+0x45c] ;  /* 0x00045c0001237983 */ /* 0x000ee20000300800 */
[----:B-1----:R-:W-:Y:S03]  /*35f00*/  HMMA.1688.F32.TF32 R68, R8, R128, R240 ;  /* 0x000000800844723c */ /* 0x002fe600000810f0 */
[----:B------:R1:W-:Y:S04]  /*35f10*/  STL [R1+0x14b0], R64 ;  /* 0x0014b04001007387 */ /* 0x0003e80000100800 */
[----:B------:R1:W-:Y:S04]  /*35f20*/  STL [R1+0x14ac], R65 ;  /* 0x0014ac4101007387 */ /* 0x0003e80000100800 */
[----:B------:R-:W-:Y:S04]  /*35f30*/  STL [R1+0x14a8], R17 ;  /* 0x0014a81101007387 */ /* 0x000fe80000100800 */
[----:B------:R1:W-:Y:S09]  /*35f40*/  STL [R1+0x14a4], R16 ;  /* 0x0014a41001007387 */ /* 0x0003f20000100800 */
[----:B------:R-:W-:Y:S01]  /*35f50*/  MOV R56, R71 ;  /* 0x0000004700387202 */ /* 0x000fe20000000f00 */
[----:B------:R-:W-:Y:S01]  /*35f60*/  IMAD.MOV.U32 R57, RZ, RZ, R70 ;  /* 0x000000ffff397224 */ /* 0x000fe200078e0046 */
[----:B------:R-:W-:Y:S01]  /*35f70*/  MOV R61, R68 ;  /* 0x00000044003d7202 */ /* 0x000fe20000000f00 */
[----:B------:R-:W-:-:S02]  /*35f80*/  IMAD.MOV.U32 R60, RZ, RZ, R69 ;  /* 0x000000ffff3c7224 */ /* 0x000fc400078e0045 */
[----:B------:R-:W-:Y:S04]  /*35f90*/  STL [R1+0x14c0], R56 ;  /* 0x0014c03801007387 */ /* 0x000fe80000100800 */
[----:B------:R-:W-:Y:S04]  /*35fa0*/  STL [R1+0x14bc], R57 ;  /* 0x0014bc3901007387 */ /* 0x000fe80000100800 */
[----:B------:R1:W-:Y:S04]  /*35fb0*/  STL [R1+0x14b8], R60 ;  /* 0x0014b83c01007387 */ /* 0x0003e80000100800 */
[----:B------:R1:W-:Y:S01]  /*35fc0*/  STL [R1+0x14b4], R61 ;  /* 0x0014b43d01007387 */ /* 0x0003e20000100800 */
[C---:B----4-:R-:W-:Y:S11]  /*35fd0*/  HMMA.1688.F32.TF32 R44, R8.reuse, R132, R44 ;  /* 0x00000084082c723c */ /* 0x050ff6000008102c */
[----:B------:R-:W-:Y:S11]  /*35fe0*/  @!UPT UIADD3 URZ, URZ, URZ, URZ ;  /* 0x0000003f3f3ff290 */ /* 0x000ff6000fffe03f */
[----:B------:R-:W-:Y:S02]  /*35ff0*/  @!UPT UIADD3 URZ, URZ, URZ, URZ ;  /* 0x0000003f3f3ff290 */ /* 0x000fe4000fffe03f */
[----:B------:R-:W-:Y:S01]  /*36000*/  IMAD.MOV.U32 R41, RZ, RZ, R44 ;  /* 0x000000ffff297224 */ /* 0x000fe200078e002c */
[----:B------:R-:W-:Y:S01]  /*36010*/  MOV R52, R46 ;  /* 0x0000002e00347202 */ /* 0x000fe20000000f00 */
[----:B------:R-:W-:Y:S02]  /*36020*/  IMAD.MOV.U32 R40, RZ, RZ, R45 ;  /* 0x000000ffff287224 */ /* 0x000fe400078e002d */
[----:B------:R-:W-:Y:S02]  /*36030*/  IMAD.MOV.U32 R53, RZ, RZ, R47 ;  /* 0x000000ffff357224 */ /* 0x000fe400078e002f */
[C---:B--2---:R-:W-:Y:S08]  /*36040*/  HMMA.1688.F32.TF32 R44, R8.reuse, R136, R248 ;  /* 0x00000088082c723c */ /* 0x044ff000000810f8 */
[----:B------:R-:W-:Y:S01]  /*36050*/  HMMA.1688.F32.TF32 R8, R8, R140, R24 ;  /* 0x0000008c0808723c */ /* 0x000fe20000081018 */
[----:B------:R2:W-:Y:S04]  /*36060*/  STL [R1+0x14c8], R40 ;  /* 0x0014c82801007387 */ /* 0x0005e80000100800 */
[----:B------:R4:W-:Y:S04]  /*36070*/  STL [R1+0x14c4], R41 ;  /* 0x0014c42901007387 */ /* 0x0009e80000100800 */
[----:B------:R-:W2:Y:S04]  /*36080*/  LDL.LU R24, [R1+0x430] ;  /* 0x0004300001187983 */ /* 0x000ea80000300800 */
[----:B------:R-:W2:Y:S04]  /*36090*/  LDL.LU R25, [R1+0x434] ;  /* 0x0004340001197983 */ /* 0x000ea80000300800 */
[----:B------:R-:W2:Y:S04]  /*360a0*/  LDL.LU R26, [R1+0x438] ;  /* 0x00043800011a7983 */ /* 0x000ea80000300800 */
[----:B------:R-:W2:Y:S03]  /*360b0*/  LDL.LU R27, [R1+0x43c] ;  /* 0x00043c00011b7983 */ /* 0x000ea60000300800 */
[----:B-1----:R-:W-:Y:S01]  /*360c0*/  MOV R64, R8 ;  /* 0x0000000800407202 */ /* 0x002fe20000000f00 */
[----:B------:R-:W-:Y:S01]  /*360d0*/  IMAD.MOV.U32 R65, RZ, RZ, R9 ;  /* 0x000000ffff417224 */ /* 0x000fe200078e0009 */
[----:B------:R-:W-:Y:S01]  /*360e0*/  MOV R16, R11 ;  /* 0x0000000b00107202 */ /* 0x000fe20000000f00 */
[----:B------:R-:W-:-:S02]  /*360f0*/  IMAD.MOV.U32 R17, RZ, RZ, R10 ;  /* 0x000000ffff117224 */ /* 0x000fc400078e000a */
[----:B------:R-:W-:Y:S01]  /*36100*/  IMAD.MOV.U32 R251, RZ, RZ, R28 ;  /* 0x000000fffffb7224 */ /* 0x000fe200078e001c */
[----:B---3--:R-:W-:Y:S01]  /*36110*/  HMMA.1688.F32.TF32 R8, R12, R124, R32 ;  /* 0x0000007c0c08723c */ /* 0x008fe20000081020 */
[----:B------:R-:W3:Y:S01]  /*36120*/  LDL.LU R32, [R1+0x2f0] ;  /* 0x0002f00001207983 */ /* 0x000ee20000300800 */
[----:B------:R-:W-:-:S03]  /*36130*/  IMAD.MOV.U32 R250, RZ, RZ, R29 ;  /* 0x000000fffffa7224 */ /* 0x000fc600078e001d */
[----:B------:R-:W3:Y:S01]  /*36140*/  LDL.LU R33, [R1+0x2f4] ;  /* 0x0002f40001217983 */ /* 0x000ee20000300800 */
[----:B------:R-:W-:-:S03]  /*36150*/  MOV R249, R30 ;  /* 0x0000001e00f97202 */ /* 0x000fc60000000f00 */
[----:B------:R-:W3:Y:S01]  /*36160*/  LDL.LU R34, [R1+0x2f8] ;  /* 0x0002f80001227983 */ /* 0x000ee20000300800 */
[----:B------:R-:W-:-:S03]  /*36170*/  IMAD.MOV.U32 R248, RZ, RZ, R31 ;  /* 0x000000fffff87224 */ /* 0x000fc600078e001f */
[----:B------:R-:W3:Y:S04]  /*36180*/  LDL.LU R35, [R1+0x2fc] ;  /* 0x0002fc0001237983 */ /* 0x000ee80000300800 */
[----:B------:R-:W3:Y:S04]  /*36190*/  LDL.LU R28, [R1+0x330] ;  /* 0x00033000011c7983 */ /* 0x000ee80000300800 */
[----:B------:R-:W3:Y:S03]  /*361a0*/  LDL.LU R29, [R1+0x334] ;  /* 0x00033400011d7983 */ /* 0x000ee60000300800 */
[----:B------:R-:W-:Y:S01]  /*361b0*/  IMAD.MOV.U32 R60, RZ, RZ, R8 ;  /* 0x000000ffff3c7224 */ /* 0x000fe200078e0008 */
[----:B------:R-:W3:Y:S01]  /*361c0*/  LDL.LU R30, [R1+0x338] ;  /* 0x00033800011e7983 */ /* 0x000ee20000300800 */
[----:B------:R-:W-:Y:S01]  /*361d0*/  IMAD.MOV.U32 R61, RZ, RZ, R9 ;  /* 0x000000ffff3d7224 */ /* 0x000fe200078e0009 */
[----:B------:R-:W-:-:S02]  /*361e0*/  MOV R125, R10 ;  /* 0x0000000a007d7202 */ /* 0x000fc40000000f00 */
[----:B------:R-:W3:Y:S01]  /*361f0*/  LDL.LU R31, [R1+0x33c] ;  /* 0x00033c00011f7983 */ /* 0x000ee20000300800 */
[----:B------:R-:W-:-:S03]  /*36200*/  IMAD.MOV.U32 R124, RZ, RZ, R11 ;  /* 0x000000ffff7c7224 */ /* 0x000fc600078e000b */
[----:B------:R-:W3:Y:S01]  /*36210*/  LDL.LU R8, [R1+0x320] ;  /* 0x0003200001087983 */ /* 0x000ee20000300800 */
[----:B------:R-:W-:-:S03]  /*36220*/  IMAD.MOV.U32 R252, RZ, RZ, R44 ;  /* 0x000000fffffc7224 */ /* 0x000fc600078e002c */
[----:B------:R-:W3:Y:S01]  /*36230*/  LDL.LU R9, [R1+0x324] ;  /* 0x0003240001097983 */ /* 0x000ee20000300800 */
[----:B------:R-:W-:-:S03]  /*36240*/  MOV R0, R45 ;  /* 0x0000002d00007202 */ /* 0x000fc60000000f00 */
[----:B------:R-:W3:Y:S01]  /*36250*/  LDL.LU R10, [R1+0x328] ;  /* 0x00032800010a7983 */ /* 0x000ee20000300800 */
[----:B------:R-:W-:-:S03]  /*36260*/  IMAD.MOV.U32 R21, RZ, RZ, R46 ;  /* 0x000000ffff157224 */ /* 0x000fc600078e002e */
[----:B------:R-:W3:Y:S01]  /*36270*/  LDL.LU R11, [R1+0x32c] ;  /* 0x00032c00010b7983 */ /* 0x000ee20000300800 */
[----:B------:R-:W-:Y:S01]  /*36280*/  IMAD.MOV.U32 R20, RZ, RZ, R47 ;  /* 0x000000ffff147224 */ /* 0x000fe200078e002f */
[----:B------:R-:W-:Y:S02]  /*36290*/  MOV R47, R18 ;  /* 0x00000012002f7202 */ /* 0x000fe40000000f00 */
        /* <DEDUP_REMOVED lines=15> */
[C---:B--2---:R-:W-:Y:S11]  /*36390*/  HMMA.1688.F32.TF32 R24, R12.reuse, R128, R24 ;  /* 0x000000800c18723c */ /* 0x044ff60000081018 */
[----:B------:R-:W-:Y:S11]  /*363a0*/  @!UPT UIADD3 URZ, URZ, URZ, URZ ;  /* 0x0000003f3f3ff290 */ /* 0x000ff6000fffe03f */
[----:B------:R-:W-:Y:S02]  /*363b0*/  @!UPT UIADD3 URZ, URZ, URZ, URZ ;  /* 0x0000003f3f3ff290 */ /* 0x000fe4000fffe03f */
[----:B------:R-:W-:Y:S02]  /*363c0*/  IMAD.MOV.U32 R129, RZ, RZ, R26 ;  /* 0x000000ffff817224 */ /* 0x000fe400078e001a */
[----:B------:R-:W-:Y:S02]  /*363d0*/  IMAD.MOV.U32 R128, RZ, RZ, R27 ;  /* 0x000000ffff807224 */ /* 0x000fe400078e001b */
[----:B---3--:R-:W-:Y:S02]  /*363e0*/  IMAD.MOV.U32 R243, RZ, RZ, R18 ;  /* 0x000000fffff37224 */ /* 0x008fe400078e0012 */
[----:B------:R-:W2:Y:S04]  /*363f0*/  LDL.LU R18, [R1+0x1588] ;  /* 0x0015880001127983 */ /* 0x000ea80000300800 */
[----:B------:R-:W3:Y:S01]  /*36400*/  LDL.LU.64 R26, [R1+0x1580] ;  /* 0x00158000011a7983 */ /* 0x000ee20000300a00 */
[C---:B------:R-:W-:Y:S08]  /*36410*/  HMMA.1688.F32.TF32 R32, R12.reuse, R132, R32 ;  /* 0x000000840c20723c */ /* 0x040ff00000081020 */
[C---:B------:R-:W-:Y:S08]  /*36420*/  HMMA.1688.F32.TF32 R28, R12.reuse, R136, R28 ;  /* 0x000000880c1c723c */ /* 0x040ff0000008101c */
[----:B------:R-:W-:Y:S08]  /*36430*/  HMMA.1688.F32.TF32 R8, R12, R140, R8 ;  /* 0x0000008c0c08723c */ /* 0x000ff00000081008 */
[----:B------:R-:W-:Y:S01]  /*36440*/  MOV R40, R32 ;  /* 0x0000002000287202 */ /* 0x000fe20000000f00 */
[----:B----4-:R-:W-:Y:S01]  /*36450*/  IMAD.MOV.U32 R41, RZ, RZ, R33 ;  /* 0x000000ffff297224 */ /* 0x010fe200078e0021 */
[----:B------:R-:W-:Y:S01]  /*36460*/  MOV R132, R35 ;  /* 0x0000002300847202 */ /* 0x000fe20000000f00 */
[----:B------:R-:W-:Y:S01]  /*36470*/  IMAD.MOV.U32 R133, RZ, RZ, R34 ;  /* 0x000000ffff857224 */ /* 0x000fe200078e0022 */
[----:B------:R-:W-:Y:S01]  /*36480*/  MOV R12, R19 ;  /* 0x00000013000c7202 */ /* 0x000fe20000000f00 */
[----:B------:R-:W4:Y:S03]  /*36490*/  LDL.LU.64 R34, [R1+0x1578] ;  /* 0x0015780001227983 */ /* 0x000f260000300a00 */
[----:B------:R-:W-:Y:S01]  /*364a0*/  MOV R33, R30 ;  /* 0x0000001e00217202 */ /* 0x000fe20000000f00 */
[----:B------:R-:W-:-:S02]  /*364b0*/  IMAD.MOV.U32 R32, RZ, RZ, R31 ;  /* 0x000000ffff207224 */ /* 0x000fc400078e001f */
[----:B------:R-:W2:Y:S01]  /*364c0*/  LDL.LU.64 R30, [R1+0x1570] ;  /* 0x00157000011e7983 */ /* 0x000ea20000300a00 */
[----:B------:R-:W-:-:S03]  /*364d0*/  IMAD.MOV.U32 R13, RZ, RZ, R22 ;  /* 0x000000ffff0d7224 */ /* 0x000fc600078e0016 */
[----:B------:R-:W2:Y:S01]  /*364e0*/  LDL.LU R19, [R1+0x156c] ;  /* 0x00156c0001137983 */ /* 0x000ea20000300800 */
[----:B------:R-:W-:-:S03]  /*364f0*/  IMAD.MOV.U32 R14, RZ, RZ, R23 ;  /* 0x000000ffff0e7224 */ /* 0x000fc600078e0017 */
[----:B------:R-:W2:Y:S04]  /*36500*/  LDL.LU R22, [R1+0x1568] ;  /* 0x0015680001167983 */ /* 0x000ea80000300800 */
[----:B------:R-:W2:Y:S01]  /*36510*/  LDL.LU R23, [R1+0x1564] ;  /* 0x0015640001177983 */ /* 0x000ea20000300800 */
[----:B---3--:R-:W-:-:S03]  /*36520*/  MOV R15, R27 ;  /* 0x0000001b000f7202 */ /* 0x008fc60000000f00 */
[----:B------:R-:W3:Y:S01]  /*36530*/  LDL.LU R27, [R1+0x1560] ;  /* 0x00156000011b7983 */ /* 0x000ee20000300800 */
[----:B------:R-:W-:Y:S01]  /*36540*/  IMAD.MOV.U32 R236, RZ, RZ, R4 ;  /* 0x000000ffffec7224 */ /* 0x000fe200078e0004 */
[----:B------:R-:W-:Y:S01]  /*36550*/  MOV R238, R6 ;  /* 0x0000000600ee7202 */ /* 0x000fe20000000f00 */
[----:B------:R-:W-:Y:S01]  /*36560*/  IMAD.MOV.U32 R237, RZ, RZ, R5 ;  /* 0x000000ffffed7224 */ /* 0x000fe200078e0005 */
[----:B------:R-:W-:Y:S01]  /*36570*/  LDS R4, [R2+0x1c000] ;  /* 0x01c0000002047984 */ /* 0x000fe20000000800 */
[----:B------:R-:W-:-:S03]  /*36580*/  IMAD.MOV.U32 R239, RZ, RZ, R7 ;  /* 0x000000ffffef7224 */ /* 0x000fc600078e0007 */
[----:B------:R-:W-:Y:S04]  /*36590*/  LDS R6, [R2+0x1e000] ;  /* 0x01e0000002067984 */ /* 0x000fe80000000800 */
[----:B------:R-:W-:Y:S04]  /*365a0*/  LDS R5, [R3+0x1c000] ;  /* 0x01c0000003057984 */ /* 0x000fe80000000800 */
[----:B------:R-:W2:Y:S02]  /*365b0*/  LDS R7, [R3+0x1e000] ;  /* 0x01e0000003077984 */ /* 0x000ea40000000800 */
[C---:B--2---:R-:W-:Y:S08]  /*365c0*/  HMMA.1688.F32.TF32 R72, R4.reuse, R18, R72 ;  /* 0x000000120448723c */ /* 0x044ff00000081048 */
[C---:B------:R-:W-:Y:S08]  /*365d0*/  HMMA.1688.F32.TF32 R68, R4.reuse, R22, R68 ;  /* 0x000000160444723c */ /* 0x040ff00000081044 */
[C---:B------:R-:W-:Y:S08]  /*365e0*/  HMMA.1688.F32.TF32 R44, R4.reuse, R30, R44 ;  /* 0x0000001e042c723c */ /* 0x040ff0000008102c */
[C---:B----4-:R-:W-:Y:S01]  /*365f0*/  HMMA.1688.F32.TF32 R248, R4.reuse, R34, R248 ;  /* 0x0000002204f8723c */ /* 0x050fe200000810f8 */
        /* <DEDUP_REMOVED lines=8> */
[C---:B---3--:R-:W-:Y:S11]  /*36680*/  HMMA.1688.F32.TF32 R240, R4.reuse, R26, R240 ;  /* 0x0000001a04f0723c */ /* 0x048ff600000810f0 */
[----:B------:R-:W-:Y:S11]  /*36690*/  @!UPT UIADD3 URZ, URZ, URZ, URZ ;  /* 0x0000003f3f3ff290 */ /* 0x000ff6000fffe03f */
[----:B------:R-:W-:Y:S01]  /*366a0*/  @!UPT UIADD3 URZ, URZ, URZ, URZ ;  /* 0x0000003f3f3ff290 */ /* 0x000fe2000fffe03f */
[----:B------:R-:W-:Y:S04]  /*366b0*/  STL.64 [R1+0x430], R240 ;  /* 0x000430f001007387 */ /* 0x000fe80000100a00 */
[----:B------:R1:W-:Y:S04]  /*366c0*/  STL.64 [R1+0x438], R242 ;  /* 0x000438f201007387 */ /* 0x0003e80000100a00 */
        /* <DEDUP_REMOVED lines=10> */
[C---:B------:R-:W-:Y:S11]  /*36770*/  HMMA.1688.F32.TF32 R12, R4.reuse, R38, R12 ;  /* 0x00000026040c723c */ /* 0x040ff6000008100c */
[----:B------:R-:W-:Y:S11]  /*36780*/  @!UPT UIADD3 URZ, URZ, URZ, URZ ;  /* 0x0000003f3f3ff290 */ /* 0x000ff6000fffe03f */
[----:B------:R-:W-:Y:S01]  /*36790*/  @!UPT UIADD3 URZ, URZ, URZ, URZ ;  /* 0x0000003f3f3ff290 */ /* 0x000fe2000fffe03f */
[----:B------:R-:W-:Y:S04]  /*367a0*/  STL.64 [R1+0x6a0], R12 ;  /* 0x0006a00c01007387 */ /* 0x000fe80000100a00 */
[----:B------:R1:W-:Y:S02]  /*367b0*/  STL.64 [R1+0x6a8], R14 ;  /* 0x0006a80e01007387 */ /* 0x0003e40000100a00 */
[C---:B-1----:R-:W-:Y:S08]  /*367c0*/  HMMA.1688.F32.TF32 R12, R4.reuse, R58, R76 ;  /* 0x0000003a040c723c */ /* 0x042ff0000008104c */
[C---:B---3--:R-:W-:Y:S08]  /*367d0*/  HMMA.1688.F32.TF32 R240, R4.reuse, R54, R240 ;  /* 0x0000003604f0723c */ /* 0x048ff000000810f0 */
[C---:B--2---:R-:W-:Y:S11]  /*367e0*/  HMMA.1688.F32.TF32 R248, R4.reuse, R42, R248 ;  /* 0x0000002a04f8723c */ /* 0x044ff600000810f8 */
[----:B------:R-:W-:Y:S11]  /*367f0*/  @!UPT UIADD3 URZ, URZ, URZ, URZ ;  /* 0x0000003f3f3ff290 */ /* 0x000ff6000fffe03f */
[----:B------:R-:W-:Y:S01]  /*36800*/  @!UPT UIADD3 URZ, URZ, URZ, URZ ;  /* 0x0000003f3f3ff290 */ /* 0x000fe2000fffe03f */
[----:B------:R-:W-:Y:S04]  /*36810*/  STL.64 [R1+0x720], R248 ;  /* 0x000720f801007387 */ /* 0x000fe80000100a00 */
[----:B------:R-:W-:Y:S04]  /*36820*/  STL.64 [R1+0x728], R250 ;  /* 0x000728fa01007387 */ /* 0x000fe80000100a00 */
[----:B------:R-:W2:Y:S04]  /*36830*/  LDL.LU R76, [R1+0x10] ;  /* 0x00001000014c7983 */ /* 0x000ea80000300800 */
[----:B------:R-:W-:Y:S04]  /*36840*/  STL.64 [R1+0x7a0], R240 ;  /* 0x0007a0f001007387 */ /* 0x000fe80000100a00 */
[----:B------:R-:W-:Y:S04]  /*36850*/  STL.64 [R1+0x7a8], R242 ;  /* 0x0007a8f201007387 */ /* 0x000fe80000100a00 */
        /* <DEDUP_REMOVED lines=14> */
[----:B------:R-:W2:Y:S11]  /*36940*/  LDL.LU R108, [R1+0x140] ;  /* 0x00014000016c7983 */ /* 0x000eb60000300800 */
[----:B------:R-:W-:Y:S05]  /*36950*/  @!UPT UIADD3 URZ, URZ, URZ, URZ ;  /* 0x0000003f3f3ff290 */ /* 0x000fea000fffe03f */
[----:B------:R-:W-:Y:S04]  /*36960*/  STL.64 [R1+0x880], R12 ;  /* 0x0008800c01007387 */ /* 0x000fe80000100a00 */
[----:B------:R1:W-:Y:S04]  /*36970*/  STL.64 [R1+0x888], R14 ;  /* 0x0008880e01007387 */ /* 0x0003e80000100a00 */
[----:B------:R-:W2:Y:S04]  /*36980*/  LDL.LU R109, [R1+0x144] ;  /* 0x00014400016d7983 */ /* 0x000ea80000300800 */
[----:B------:R-:W2:Y:S01]  /*36990*/  LDL.LU R110, [R1+0x148] ;  /* 0x00014800016e7983 */ /* 0x000ea20000300800 */
[C---:B-1----:R-:W-:Y:S03]  /*369a0*/  HMMA.1688.F32.TF32 R12, R4.reuse, R126, R144 ;  /* 0x0000007e040c723c */ /* 0x042fe60000081090 */
[----:B------:R-:W2:Y:S04]  /*369b0*/  LDL.LU R111, [R1+0x14c] ;  /* 0x00014c00016f7983 */ /* 0x000ea80000300800 */
        /* <DEDUP_REMOVED lines=21> */
[----:B------:R-:W2:Y:S04]  /*36b10*/  LDL.LU R154, [R1+0x3e8] ;  /* 0x0003e800019a7983 */ /* 0x000ea80000300800 */
[----:B------:R-:W2:Y:S01]  /*36b20*/  LDL.LU R155, [R1+0x3ec] ;  /* 0x0003ec00019b7983 */ /* 0x000ea20000300800 */
[C---:B-1----:R-:W-:Y:S03]  /*36b30*/  HMMA.1688.F32.TF32 R12, R4.reuse, R138, R156 ;  /* 0x0000008a040c723c */ /* 0x042fe6000008109c */
[----:B------:R-:W3:Y:S05]  /*36b40*/  LDL.LU R240, [R1+0x440] ;  /* 0x0004400001f07983 */ /* 0x000eea0000300800 */
[----:B------:R-:W-:Y:S11]  /*36b50*/  HMMA.1688.F32.TF32 R4, R4, R142, R160 ;  /* 0x0000008e0404723c */ /* 0x000ff600000810a0 */
[----:B------:R-:W-:Y:S04]  /*36b60*/  @!UPT UIADD3 URZ, URZ, URZ, URZ ;  /* 0x0000003f3f3ff290 */ /* 0x000fe8000fffe03f */
[----:B------:R1:W-:Y:S04]  /*36b70*/  STL.64 [R1+0x8a0], R12 ;  /* 0x0008a00c01007387 */ /* 0x0003e80000100a00 */
[----:B------:R1:W-:Y:S04]  /*36b80*/  STL.64 [R1+0x8a8], R14 ;  /* 0x0008a80e01007387 */ /* 0x0003e80000100a00 */
[----:B------:R-:W-:Y:S04]  /*36b90*/  STL.64 [R1+0x890], R4 ;  /* 0x0008900401007387 */ /* 0x000fe80000100a00 */
[----:B------:R-:W-:Y:S04]  /*36ba0*/  STL.64 [R1+0x898], R6 ;  /* 0x0008980601007387 */ /* 0x000fe80000100a00 */
        /* <DEDUP_REMOVED lines=19> */
[----:B------:R-:W-:Y:S01]  /*36ce0*/  LDS R8, [R2+0x1c100] ;  /* 0x01c1000002087984 */ /* 0x000fe20000000800 */
[----:B------:R-:W-:-:S03]  /*36cf0*/  IMAD.MOV.U32 R24, RZ, RZ, R11 ;  /* 0x000000ffff187224 */ /* 0x000fc600078e000b */
[----:B------:R-:W-:Y:S04]  /*36d00*/  LDS R10, [R2+0x1e100] ;  /* 0x01e10000020a7984 */ /* 0x000fe80000000800 */
[----:B------:R-:W2:Y:S04]  /*36d10*/  LDS R11, [R3+0x1e100] ;  /* 0x01e10000030b7984 */ /* 0x000ea80000000800 */
[----:B------:R-:W-:Y:S04]  /*36d20*/  LDS R4, [R2+0x1c200] ;  /* 0x01c2000002047984 */ /* 0x000fe80000000800 */
[----:B------:R-:W-:Y:S04]  /*36d30*/  LDS R6, [R2+0x1e200] ;  /* 0x01e2000002067984 */ /* 0x000fe80000000800 */
[----:B------:R-:W-:Y:S04]  /*36d40*/  LDS R5, [R3+0x1c200] ;  /* 0x01c2000003057984 */ /* 0x000fe80000000800 */
[----:B------:R-:W1:Y:S01]  /*36d50*/  LDS R7, [R3+0x1e200] ;  /* 0x01e2000003077984 */ /* 0x000e620000000800 */
[C---:B--2---:R-:W-:Y:S08]  /*36d60*/  HMMA.1688.F32.TF32 R156, R8.reuse, R18, R152 ;  /* 0x00000012089c723c */ /* 0x044ff00000081098 */
[C---:B------:R-:W-:Y:S08]  /*36d70*/  HMMA.1688.F32.TF32 R152, R8.reuse, R22, R148 ;  /* 0x000000160898723c */ /* 0x040ff00000081094 */
[C---:B------:R-:W-:Y:S08]  /*36d80*/  HMMA.1688.F32.TF32 R148, R8.reuse, R26, R144 ;  /* 0x0000001a0894723c */ /* 0x040ff00000081090 */
[C---:B------:R-:W-:Y:S08]  /*36d90*/  HMMA.1688.F32.TF32 R144, R8.reuse, R30, R108 ;  /* 0x0000001e0890723c */ /* 0x040ff0000008106c */
[C---:B---3--:R-:W-:Y:S08]  /*36da0*/  HMMA.1688.F32.TF32 R108, R8.reuse, R34, R92 ;  /* 0x00000022086c723c */ /* 0x048ff0000008105c */
[C---:B------:R-:W-:Y:S08]  /*36db0*/  HMMA.1688.F32.TF32 R92, R8.reuse, R38, R76 ;  /* 0x00000026085c723c */ /* 0x040ff0000008104c */
[C---:B------:R-:W-:Y:S08]  /*36dc0*/  HMMA.1688.F32.TF32 R76, R8.reuse, R42, R44 ;  /* 0x0000002a084c723c */ /* 0x040ff0000008102c */
[C---:B----4-:R-:W-:Y:S01]  /*36dd0*/  HMMA.1688.F32.TF32 R44, R8.reuse, R54, R68 ;  /* 0x00000036082c723c */ /* 0x050fe20000081044 */
[----:B------:R-:W-:Y:S07]  /*36de0*/  STL.64 [R1+0x160], R156 ;  /* 0x0001609c01007387 */ /* 0x000fee0000100a00 */
[C---:B------:R-:W-:Y:S01]  /*36df0*/  HMMA.1688.F32.TF32 R68, R8.reuse, R58, R80 ;  /* 0x0000003a0844723c */ /* 0x040fe20000081050 */
        /* <DEDUP_REMOVED lines=15> */
[C---:B--2---:R-:W-:Y:S03]  /*36ef0*/  HMMA.1688.F32.TF32 R76, R8.reuse, R62, R96 ;  /* 0x0000003e084c723c */ /* 0x044fe60000081060 */
[----:B------:R-:W-:Y:S04]  /*36f00*/  STL.64 [R1+0x730], R68 ;  /* 0x0007304401007387 */ /* 0x000fe80000100a00 */
[----:B------:R2:W-:Y:S01]  /*36f10*/  STL.64 [R1+0x738], R70 ;  /* 0x0007384601007387 */ /* 0x0005e20000100a00 */
[C---:B---3--:R-:W-:Y:S03]  /*36f20*/  HMMA.1688.F32.TF32 R44, R8.reuse, R66, R112 ;  /* 0x00000042082c723c */ /* 0x048fe60000081070 */
[----:B------:R-:W-:Y:S04]  /*36f30*/  LDS R92, [R2+0x1c400] ;  /* 0x01c40000025c7984 */ /* 0x000fe80000000800 */
[----:B------:R-:W-:Y:S01]  /*36f40*/  LDS R94, [R2+0x1e400] ;  /* 0x01e40000025e7984 */ /* 0x000fe20000000800 */
[C---:B--2---:R-:W-:Y:S03]  /*36f50*/  HMMA.1688.F32.TF32 R68, R8.reuse, R126, R164 ;  /* 0x0000007e0844723c */ /* 0x044fe600000810a4 */
[----:B------:R-:W-:Y:S04]  /*36f60*/  LDS R93, [R3+0x1c400] ;  /* 0x01c40000035d7984 */ /* 0x000fe80000000800 */
[----:B------:R-:W-:Y:S04]  /*36f70*/  LDS R95, [R3+0x1e400] ;  /* 0x01e40000035f7984 */ /* 0x000fe80000000800 */
[----:B------:R-:W-:Y:S04]  /*36f80*/  STL.64 [R1+0x790], R76 ;  /* 0x0007904c01007387 */ /* 0x000fe80000100a00 */
[----:B------:R2:W-:Y:S04]  /*36f90*/  STL.64 [R1+0x798], R78 ;  /* 0x0007984e01007387 */ /* 0x0005e80000100a00 */
[----:B------:R-:W-:Y:S04]  /*36fa0*/  STL.64 [R1+0x7b0], R44 ;  /* 0x0007b02c01007387 */ /* 0x000fe80000100a00 */
[----:B------:R3:W-:Y:S01]  /*36fb0*/  STL.64 [R1+0x7b8], R46 ;  /* 0x0007b82e01007387 */ /* 0x0007e20000100a00 */
[C---:B--2---:R-:W-:Y:S03]  /*36fc0*/  HMMA.1688.F32.TF32 R76, R8.reuse, R130, R168 ;  /* 0x00000082084c723c */ /* 0x044fe600000810a8 */
[----:B------:R-:W-:Y:S04]  /*36fd0*/  STL.64 [R1+0x870], R68 ;  /* 0x0008704401007387 */ /* 0x000fe80000100a00 */
[----:B------:R2:W-:Y:S01]  /*36fe0*/  STL.64 [R1+0x878], R70 ;  /* 0x0008784601007387 */ /* 0x0005e20000100a00 */
[C---:B---3--:R-:W-:Y:S08]  /*36ff0*/  HMMA.1688.F32.TF32 R44, R8.reuse, R134, R172 ;  /* 0x00000086082c723c */ /* 0x048ff000000810ac */
[C---:B--2---:R-:W-:Y:S01]  /*37000*/  HMMA.1688.F32.TF32 R68, R8.reuse, R138, R176 ;  /* 0x0000008a0844723c */ /* 0x044fe200000810b0 */
[----:B------:R-:W-:Y:S04]  /*37010*/  LDS R178, [R2+0x1e700] ;  /* 0x01e7000002b27984 */ /* 0x000fe80000000800 */
[----:B------:R-:W-:Y:S03]  /*37020*/  LDS R176, [R2+0x1c700] ;  /* 0x01c7000002b07984 */ /* 0x000fe60000000800 */
[----:B------:R-:W-:Y:S01]  /*37030*/  HMMA.1688.F32.TF32 R8, R8, R142, R180 ;  /* 0x0000008e0808723c */ /* 0x000fe200000810b4 */
[----:B------:R2:W-:Y:S04]  /*37040*/  STL.64 [R1+0x860], R76 ;  /* 0x0008604c01007387 */ /* 0x0005e80000100a00 */
[----:B------:R-:W-:Y:S04]  /*37050*/  STL.64 [R1+0x868], R78 ;  /* 0x0008684e01007387 */ /* 0x000fe80000100a00 */
[----:B------:R-:W-:Y:S04]  /*37060*/  STL.64 [R1+0x850], R44 ;  /* 0x0008502c01007387 */ /* 0x000fe80000100a00 */
[----:B------:R-:W-:Y:S04]  /*37070*/  STL.64 [R1+0x858], R46 ;  /* 0x0008582e01007387 */ /* 0x000fe80000100a00 */
[----:B------:R-:W-:Y:S04]  /*37080*/  STL.64 [R1+0x840], R68 ;  /* 0x0008404401007387 */ /* 0x000fe80000100a00 */
[----:B------:R-:W-:Y:S04]  /*37090*/  STL.64 [R1+0x848], R70 ;  /* 0x0008484601007387 */ /* 0x000fe80000100a00 */
[----:B------:R-:W-:Y:S04]  /*370a0*/  STL.64 [R1+0x830], R8 ;  /* 0x0008300801007387 */ /* 0x000fe80000100a00 */
[----:B------:R1:W-:Y:S01]  /*370b0*/  STL.64 [R1+0x838], R10 ;  /* 0x0008380a01007387 */ /* 0x0003e20000100a00 */
[----:B--2---:R-:W-:-:S03]  /*370c0*/  IMAD.MOV.U32 R76, RZ, RZ, R51 ;  /* 0x000000ffff4c7224 */ /* 0x004fc600078e0033 */
[----:B------:R-:W-:Y:S04]  /*370d0*/  LDS R44, [R2+0x1c300] ;  /* 0x01c30000022c7984 */ /* 0x000fe80000000800 */
[----:B------:R-:W-:Y:S01]  /*370e0*/  LDS R46, [R2+0x1e300] ;  /* 0x01e30000022e7984 */ /* 0x000fe20000000800 */
[C---:B-1----:R-:W-:Y:S03]  /*370f0*/  HMMA.1688.F32.TF32 R8, R4.reuse, R18, R240 ;  /* 0x000000120408723c */ /* 0x042fe600000810f0 */
[----:B------:R-:W-:Y:S04]  /*37100*/  LDS R45, [R3+0x1c300] ;  /* 0x01c30000032d7984 */ /* 0x000fe80000000800 */
[----:B------:R-:W1:Y:S01]  /*37110*/  LDS R47, [R3+0x1e300] ;  /* 0x01e30000032f7984 */ /* 0x000e620000000800 */
[C---:B------:R-:W-:Y:S03]  /*37120*/  HMMA.1688.F32.TF32 R68, R4.reuse, R22, R248 ;  /* 0x000000160444723c */ /* 0x040fe600000810f8 */
[----:B------:R-:W-:Y:S04]  /*37130*/  LDS R180, [R2+0x1c600] ;  /* 0x01c6000002b47984 */ /* 0x000fe80000000800 */
[----:B------:R-:W-:Y:S04]  /*37140*/  LDS R182, [R2+0x1e600] ;  /* 0x01e6000002b67984 */ /* 0x000fe80000000800 */
[----:B------:R-:W-:Y:S04]  /*37150*/  LDS R181, [R3+0x1c600] ;  /* 0x01c6000003b57984 */ /* 0x000fe80000000800 */
[----:B------:R-:W-:Y:S04]  /*37160*/  LDS R183, [R3+0x1e600] ;  /* 0x01e6000003b77984 */ /* 0x000fe80000000800 */
[----:B------:R-:W-:Y:S04]  /*37170*/  STL.64 [R1+0x70], R8 ;  /* 0x0000700801007387 */ /* 0x000fe80000100a00 */
[----:B------:R2:W-:Y:S04]  /*37180*/  STL.64 [R1+0x78], R10 ;  /* 0x0000780a01007387 */ /* 0x0005e80000100a00 */
[----:B------:R-:W3:Y:S04]  /*37190*/  LDL.LU R248, [R1+0x130] ;  /* 0x0001300001f87983 */ /* 0x000ee80000300800 */
[----:B------:R-:W-:Y:S01]  /*371a0*/  LDS R179, [R3+0x1e700] ;  /* 0x01e7000003b37984 */ /* 0x000fe20000000800 */
[C---:B--2---:R-:W-:Y:S03]  /*371b0*/  HMMA.1688.F32.TF32 R8, R4.reuse, R26, R12 ;  /* 0x0000001a0408723c */ /* 0x044fe6000008100c */
[----:B------:R2:W-:Y:S04]  /*371c0*/  STL.64 [R1+0x60], R68 ;  /* 0x0000604401007387 */ /* 0x0005e80000100a00 */
[----:B------:R4:W-:Y:S04]  /*371d0*/  STL.64 [R1+0x68], R70 ;  /* 0x0000684601007387 */ /* 0x0009e80000100a00 */
[----:B------:R-:W-:Y:S11]  /*371e0*/  LDS R177, [R3+0x1c700] ;  /* 0x01c7000003b17984 */ /* 0x000ff60000000800 */
[----:B------:R-:W-:Y:S01]  /*371f0*/  @!UPT UIADD3 URZ, URZ, URZ, URZ ;  /* 0x0000003f3f3ff290 */ /* 0x000fe2000fffe03f */
[----:B------:R-:W-:Y:S04]  /*37200*/  STL.64 [R1+0x30], R8 ;  /* 0x0000300801007387 */ /* 0x000fe80000100a00 */
[----:B------:R1:W-:Y:S04]  /*37210*/  STL.64 [R1+0x38], R10 ;  /* 0x0000380a01007387 */ /* 0x0003e80000100a00 */
[----:B------:R-:W3:Y:S04]  /*37220*/  LDL.LU R249, [R1+0x134] ;  /* 0x0001340001f97983 */ /* 0x000ee80000300800 */
[----:B------:R-:W3:Y:S04]  /*37230*/  LDL.LU R250, [R1+0x138] ;  /* 0x0001380001fa7983 */ /* 0x000ee80000300800 */
[----:B------:R-:W3:Y:S04]  /*37240*/  LDL.LU R251, [R1+0x13c] ;  /* 0x00013c0001fb7983 */ /* 0x000ee80000300800 */
[----:B------:R-:W3:Y:S04]  /*37250*/  LDL.LU R160, [R1+0x170] ;  /* 0x0001700001a07983 */ /* 0x000ee80000300800 */
[----:B------:R-:W3:Y:S04]  /*37260*/  LDL.LU R161, [R1+0x174] ;  /* 0x0001740001a17983 */ /* 0x000ee80000300800 */
[----:B------:R-:W3:Y:S04]  /*37270*/  LDL.LU R162, [R1+0x178] ;  /* 0x0001780001a27983 */ /* 0x000ee80000300800 */
[----:B------:R-:W3:Y:S04]  /*37280*/  LDL.LU R163, [R1+0x17c] ;  /* 0x00017c0001a37983 */ /* 0x000ee80000300800 */
[----:B--2---:R-:W2:Y:S04]  /*37290*/  LDL.LU R68, [R1+0x240] ;  /* 0x0002400001447983 */ /* 0x004ea80000300800 */
[----:B------:R-:W2:Y:S04]  /*372a0*/  LDL.LU R69, [R1+0x244] ;  /* 0x0002440001457983 */ /* 0x000ea80000300800 */
[----:B----4-:R-:W2:Y:S04]  /*372b0*/  LDL.LU R70, [R1+0x248] ;  /* 0x0002480001467983 */ /* 0x010ea80000300800 */
[----:B------:R-:W2:Y:S04]  /*372c0*/  LDL.LU R71, [R1+0x24c] ;  /* 0x00024c0001477983 */ /* 0x000ea80000300800 */
[----:B------:R-:W1:Y:S04]  /*372d0*/  LDL.LU R156, [R1] ;  /* 0x00000000019c7983 */ /* 0x000e680000300800 */
[----:B------:R-:W1:Y:S04]  /*372e0*/  LDL.LU R157, [R1+0x4] ;  /* 0x00000400019d7983 */ /* 0x000e680000300800 */
[----:B------:R-:W1:Y:S04]  /*372f0*/  LDL.LU R158, [R1+0x8] ;  /* 0x00000800019e7983 */ /* 0x000e680000300800 */
[----:B------:R-:W1:Y:S04]  /*37300*/  LDL.LU R159, [R1+0xc] ;  /* 0x00000c00019f7983 */ /* 0x000e680000300800 */
        /* <DEDUP_REMOVED lines=28> */
[C---:B---3--:R-:W-:Y:S08]  /*374d0*/  HMMA.1688.F32.TF32 R80, R4.reuse, R34, R160 ;  /* 0x000000220450723c */ /* 0x048ff000000810a0 */
[C---:B--2---:R-:W-:Y:S08]  /*374e0*/  HMMA.1688.F32.TF32 R68, R4.reuse, R30, R68 ;  /* 0x0000001e0444723c */ /* 0x044ff00000081044 */
[C---:B-1----:R-:W-:Y:S11]  /*374f0*/  HMMA.1688.F32.TF32 R8, R4.reuse, R38, R156 ;  /* 0x000000260408723c */ /* 0x042ff6000008109c */
[----:B------:R-:W-:Y:S04]  /*37500*/  @!UPT UIADD3 URZ, URZ, URZ, URZ ;  /* 0x0000003f3f3ff290 */ /* 0x000fe8000fffe03f */
[----:B------:R-:W-:Y:S04]  /*37510*/  STL.64 [R1+0x80], R68 ;  /* 0x0000804401007387 */ /* 0x000fe80000100a00 */
[----:B------:R-:W-:Y:S04]  /*37520*/  STL.64 [R1+0x88], R70 ;  /* 0x0000884601007387 */ /* 0x000fe80000100a00 */
[----:B------:R-:W-:Y:S04]  /*37530*/  STL.64 [R1+0x90], R80 ;  /* 0x0000905001007387 */ /* 0x000fe80000100a00 */
[----:B------:R-:W-:Y:S04]  /*37540*/  STL.64 [R1+0x98], R82 ;  /* 0x0000985201007387 */ /* 0x000fe80000100a00 */
[----:B------:R-:W-:Y:S04]  /*37550*/  STL.64 [R1+0x140], R8 ;  /* 0x0001400801007387 */ /* 0x000fe80000100a00 */
[----:B------:R1:W-:Y:S02]  /*37560*/  STL.64 [R1+0x148], R10 ;  /* 0x0001480a01007387 */ /* 0x0003e40000100a00 */
[C---:B-1----:R-:W-:Y:S08]  /*37570*/  HMMA.1688.F32.TF32 R8, R4.reuse, R58, R84 ;  /* 0x0000003a0408723c */ /* 0x042ff00000081054 */
[C---:B----4-:R-:W-:Y:S08]  /*37580*/  HMMA.1688.F32.TF32 R68, R4.reuse, R42, R48 ;  /* 0x0000002a0444723c */ /* 0x050ff00000081030 */
[C---:B------:R-:W-:Y:S11]  /*37590*/  HMMA.1688.F32.TF32 R48, R4.reuse, R54, R72 ;  /* 0x000000360430723c */ /* 0x040ff60000081048 */
[----:B------:R-:W-:Y:S04]  /*375a0*/  @!UPT UIADD3 URZ, URZ, URZ, URZ ;  /* 0x0000003f3f3ff290 */ /* 0x000fe8000fffe03f */
[----:B------:R-:W-:Y:S04]  /*375b0*/  STL.64 [R1+0x3a0], R68 ;  /* 0x0003a04401007387 */ /* 0x000fe80000100a00 */
[----:B------:R1:W-:Y:S04]  /*375c0*/  STL.64 [R1+0x3a8], R70 ;  /* 0x0003a84601007387 */ /* 0x0003e80000100a00 */
[----:B------:R-:W-:Y:S04]  /*375d0*/  STL.64 [R1+0x5d0], R48 ;  /* 0x0005d03001007387 */ /* 0x000fe80000100a00 */
[----:B------:R2:W-:Y:S01]  /*375e0*/  STL.64 [R1+0x5d8], R50 ;  /* 0x0005d83201007387 */ /* 0x0005e20000100a00 */
[C---:B-1----:R-:W-:Y:S03]  /*375f0*/  HMMA.1688.F32.TF32 R68, R4.reuse, R62, R100 ;  /* 0x0000003e0444723c */ /* 0x042fe60000081064 */
[----:B------:R-:W-:Y:S04]  /*37600*/  STL.64 [R1+0x660], R8 ;  /* 0x0006600801007387 */ /* 0x000fe80000100a00 */
[----:B------:R1:W-:Y:S01]  /*37610*/  STL.64 [R1+0x668], R10 ;  /* 0x0006680a01007387 */ /* 0x0003e20000100a00 */
[C---:B--2---:R-:W-:Y:S08]  /*37620*/  HMMA.1688.F32.TF32 R48, R4.reuse, R66, R116 ;  /* 0x000000420430723c */ /* 0x044ff00000081074 */
[C---:B-1----:R-:W-:Y:S07]  /*37630*/  HMMA.1688.F32.TF32 R8, R4.reuse, R126, R184 ;  /* 0x0000007e0408723c */ /* 0x042fee00000810b8 */
        /* <DEDUP_REMOVED lines=8> */
[----:B-1----:R-:W-:Y:S08]  /*376c0*/  HMMA.1688.F32.TF32 R8, R4, R138, R196 ;  /* 0x0000008a0408723c */ /* 0x002ff000000810c4 */
[----:B------:R-:W-:Y:S08]  /*376d0*/  HMMA.1688.F32.TF32 R12, R44, R18, R12 ;  /* 0x000000122c0c723c */ /* 0x000ff0000008100c */
[----:B------:R-:W-:Y:S01]  /*376e0*/  HMMA.1688.F32.TF32 R4, R4, R142, R200 ;  /* 0x0000008e0404723c */ /* 0x000fe200000810c8 */
[----:B------:R-:W-:Y:S04]  /*376f0*/  STL.64 [R1+0x800], R68 ;  /* 0x0008004401007387 */ /* 0x000fe80000100a00 */
[----:B------:R-:W-:Y:S04]  /*37700*/  STL.64 [R1+0x808], R70 ;  /* 0x0008084601007387 */ /* 0x000fe80000100a00 */
[----:B------:R-:W-:Y:S04]  /*37710*/  STL.64 [R1+0x7f0], R48 ;  /* 0x0007f03001007387 */ /* 0x000fe80000100a00 */
[----:B------:R-:W-:Y:S04]  /*37720*/  STL.64 [R1+0x7f8], R50 ;  /* 0x0007f83201007387 */ /* 0x000fe80000100a00 */
[----:B------:R-:W-:Y:S04]  /*37730*/  STL.64 [R1+0x7e0], R8 ;  /* 0x0007e00801007387 */ /* 0x000fe80000100a00 */
[----:B------:R1:W-:Y:S04]  /*37740*/  STL.64 [R1+0x7e8], R10 ;  /* 0x0007e80a01007387 */ /* 0x0003e80000100a00 */
[----:B------:R-:W-:Y:S04]  /*37750*/  STL.64 [R1+0x1380], R14 ;  /* 0x0013800e01007387 */ /* 0x000fe80000100a00 */
[----:B------:R-:W-:Y:S01]  /*37760*/  STL.64 [R1+0x7d0], R4 ;  /* 0x0007d00401007387 */ /* 0x000fe20000100a00 */
[C---:B-1----:R-:W-:Y:S03]  /*37770*/  HMMA.1688.F32.TF32 R8, R44.reuse, R22, R152 ;  /* 0x000000162c08723c */ /* 0x042fe60000081098 */
[----:B------:R1:W-:Y:S05]  /*37780*/  STL.64 [R1+0x7d8], R6 ;  /* 0x0007d80601007387 */ /* 0x0003ea0000100a00 */
[C---:B-1----:R-:W-:Y:S01]  /*37790*/  HMMA.1688.F32.TF32 R4, R44.reuse, R26, R148 ;  /* 0x0000001a2c04723c */ /* 0x042fe20000081094 */
[----:B------:R-:W-:Y:S11]  /*377a0*/  STL.64 [R1+0x1378], R12 ;  /* 0x0013780c01007387 */ /* 0x000ff60000100a00 */
[----:B------:R-:W-:Y:S03]  /*377b0*/  @!UPT UIADD3 URZ, URZ, URZ, URZ ;  /* 0x0000003f3f3ff290 */ /* 0x000fe6000fffe03f */
[----:B------:R-:W-:Y:S01]  /*377c0*/  STL.64 [R1+0x1390], R10 ;  /* 0x0013900a01007387 */ /* 0x000fe20000100a00 */
[C---:B------:R-:W-:Y:S03]  /*377d0*/  HMMA.1688.F32.TF32 R248, R44.reuse, R38, R248 ;  /* 0x000000262cf8723c */ /* 0x040fe600000810f8 */
[----:B------:R1:W-:Y:S04]  /*377e0*/  STL.64 [R1+0x1388], R8 ;  /* 0x0013880801007387 */ /* 0x0003e80000100a00 */
[----:B------:R-:W-:Y:S01]  /*377f0*/  STL.64 [R1+0x13a0], R6 ;  /* 0x0013a00601007387 */ /* 0x000fe20000100a00 */
[C---:B-1----:R-:W-:Y:S03]  /*37800*/  HMMA.1688.F32.TF32 R8, R44.reuse, R30, R144 ;  /* 0x0000001e2c08723c */ /* 0x042fe60000081090 */
[----:B------:R1:W-:Y:S05]  /*37810*/  STL.64 [R1+0x1398], R4 ;  /* 0x0013980401007387 */ /* 0x0003ea0000100a00 */
[C---:B-1----:R-:W-:Y:S08]  /*37820*/  HMMA.1688.F32.TF32 R4, R44.reuse, R34, R108 ;  /* 0x000000222c04723c */ /* 0x042ff0000008106c */
[C---:B------:R-:W-:Y:S07]  /*37830*/  HMMA.1688.F32.TF32 R240, R44.reuse, R42, R240 ;  /* 0x0000002a2cf0723c */ /* 0x040fee00000810f0 */
[----:B------:R-:W-:Y:S04]  /*37840*/  STL.64 [R1+0x10], R8 ;  /* 0x0000100801007387 */ /* 0x000fe80000100a00 */
[----:B------:R1:W-:Y:S01]  /*37850*/  STL.64 [R1+0x18], R10 ;  /* 0x0000180a01007387 */ /* 0x0003e20000100a00 */
[C---:B------:R-:W-:Y:S03]  /*37860*/  HMMA.1688.F32.TF32 R12, R44.reuse, R54, R76 ;  /* 0x000000362c0c723c */ /* 0x040fe6000008104c */
[----:B------:R-:W-:Y:S04]  /*37870*/  STL.64 [R1+0x13b0], R250 ;  /* 0x0013b0fa01007387 */ /* 0x000fe80000100a00 */
[----:B------:R-:W-:Y:S01]  /*37880*/  STL.64 [R1], R4 ;  /* 0x0000000401007387 */ /* 0x000fe20000100a00 */
[C---:B-1----:R-:W-:Y:S03]  /*37890*/  HMMA.1688.F32.TF32 R8, R44.reuse, R58, R88 ;  /* 0x0000003a2c08723c */ /* 0x042fe60000081058 */
[----:B------:R1:W-:Y:S05]  /*378a0*/  STL.64 [R1+0x8], R6 ;  /* 0x0000080601007387 */ /* 0x0003ea0000100a00 */
[C---:B-1----:R-:W-:Y:S01]  /*378b0*/  HMMA.1688.F32.TF32 R4, R44.reuse, R62, R104 ;  /* 0x0000003e2c04723c */ /* 0x042fe20000081068 */
[----:B------:R-:W-:Y:S04]  /*378c0*/  STL.64 [R1+0x13a8], R248 ;  /* 0x0013a8f801007387 */ /* 0x000fe80000100a00 */
[----:B------:R-:W-:Y:S04]  /*378d0*/  STL.64 [R1+0x13c0], R242 ;  /* 0x0013c0f201007387 */ /* 0x000fe80000100a00 */
[----:B------:R-:W-:Y:S04]  /*378e0*/  STL.64 [R1+0x13b8], R240 ;  /* 0x0013b8f001007387 */ /* 0x000fe80000100a00 */
[----:B------:R-:W-:Y:S04]  /*378f0*/  STL.64 [R1+0x240], R12 ;  /* 0x0002400c01007387 */ /* 0x000fe80000100a00 */
[----:B------:R1:W-:Y:S04]  /*37900*/  STL.64 [R1+0x248], R14 ;  /* 0x0002480e01007387 */ /* 0x0003e80000100a00 */
[----:B------:R-:W-:Y:S04]  /*37910*/  STL.64 [R1+0x440], R8 ;  /* 0x0004400801007387 */ /* 0x000fe80000100a00 */
[----:B------:R2:W-:Y:S01]  /*37920*/  STL.64 [R1+0x448], R10 ;  /* 0x0004480a01007387 */ /* 0x0005e20000100a00 */
[C---:B-1----:R-:W-:Y:S03]  /*37930*/  HMMA.1688.F32.TF32 R12, R44.reuse, R66, R120 ;  /* 0x000000422c0c723c */ /* 0x042fe60000081078 */
[----:B------:R-:W-:Y:S04]  /*37940*/  STL.64 [R1+0x450], R4 ;  /* 0x0004500401007387 */ /* 0x000fe80000100a00 */
[----:B------:R1:W-:Y:S01]  /*37950*/  STL.64 [R1+0x458], R6 ;  /* 0x0004580601007387 */ /* 0x0003e20000100a00 */
[----:B--2---:R-:W-:Y:S01]  /*37960*/  HMMA.1688.F32.TF32 R8, R44, R126, R204 ;  /* 0x0000007e2c08723c */ /* 0x004fe200000810cc */
[----:B------:R-:W-:Y:S01]  /*37970*/  IMAD.MOV.U32 R116, RZ, RZ, R236 ;  /* 0x000000ffff747224 */ /* 0x000fe200078e00ec */
[----:B------:R-:W-:Y:S01]  /*37980*/  MOV R117, R237 ;  /* 0x000000ed00757202 */ /* 0x000fe20000000f00 */
[----:B------:R-:W-:Y:S01]  /*37990*/  IMAD.MOV.U32 R118, RZ, RZ, R238 ;  /* 0x000000ffff767224 */ /* 0x000fe200078e00ee */
[----:B------:R-:W-:Y:S01]  /*379a0*/  MOV R188, R232 ;  /* 0x000000e800bc7202 */ /* 0x000fe20000000f00 */
[----:B------:R-:W-:-:S02]  /*379b0*/  IMAD.MOV.U32 R119, RZ, RZ, R239 ;  /* 0x000000ffff777224 */ /* 0x000fc400078e00ef */
[----:B------:R-:W-:Y:S01]  /*379c0*/  IMAD.MOV.U32 R189, RZ, RZ, R233 ;  /* 0x000000ffffbd7224 */ /* 0x000fe200078e00e9 */
[----:B------:R-:W-:Y:S01]  /*379d0*/  MOV R191, R235 ;  /* 0x000000eb00bf7202 */ /* 0x000fe20000000f00 */
[C---:B-1----:R-:W-:Y:S01]  /*379e0*/  HMMA.1688.F32.TF32 R4, R44.reuse, R130, R208 ;  /* 0x000000822c04723c */ /* 0x042fe200000810d0 */
[----:B------:R-:W-:Y:S02]  /*379f0*/  IMAD.MOV.U32 R190, RZ, RZ, R234 ;  /* 0x000000ffffbe7224 */ /* 0x000fe400078e00ea */
[----:B------:R-:W-:Y:S01]  /*37a00*/  IMAD.MOV.U32 R192, RZ, RZ, R228 ;  /* 0x000000ffffc07224 */ /* 0x000fe200078e00e4 */
[----:B------:R-:W-:Y:S01]  /*37a10*/  MOV R194, R230 ;  /* 0x000000e600c27202 */ /* 0x000fe20000000f00 */
[----:B------:R-:W-:Y:S01]  /*37a20*/  IMAD.MOV.U32 R193, RZ, RZ, R229 ;  /* 0x000000ffffc17224 */ /* 0x000fe200078e00e5 */
[----:B------:R-:W-:Y:S04]  /*37a30*/  STL.64 [R1+0x610], R12 ;  /* 0x0006100c01007387 */ /* 0x000fe80000100a00 */
[----:B------:R1:W-:Y:S04]  /*37a40*/  STL.64 [R1+0x618], R14 ;  /* 0x0006180e01007387 */ /* 0x0003e80000100a00 */
[----:B------:R-:W-:Y:S04]  /*37a50*/  STL.64 [R1+0x780], R8 ;  /* 0x0007800801007387 */ /* 0x000fe80000100a00 */
[----:B------:R2:W-:Y:S01]  /*37a60*/  STL.64 [R1+0x788], R10 ;  /* 0x0007880a01007387 */ /* 0x0005e20000100a00 */
[C---:B-1----:R-:W-:Y:S04]  /*37a70*/  HMMA.1688.F32.TF32 R12, R44.reuse, R134, R212 ;  /* 0x000000862c0c723c */ /* 0x042fe800000810d4 */
[----:B------:R-:W-:Y:S04]  /*37a80*/  STL.64 [R1+0x770], R4 ;  /* 0x0007700401007387 */ /* 0x000fe80000100a00 */
[----:B------:R1:W-:Y:S01]  /*37a90*/  STL.64 [R1+0x778], R6 ;  /* 0x0007780601007387 */ /* 0x0003e20000100a00 */
[----:B--2---:R-:W-:Y:S01]  /*37aa0*/  HMMA.1688.F32.TF32 R8, R44, R138, R216 ;  /* 0x0000008a2c08723c */ /* 0x004fe200000810d8 */
[----:B------:R-:W-:Y:S01]  /*37ab0*/  IMAD.MOV.U32 R195, RZ, RZ, R231 ;  /* 0x000000ffffc37224 */ /* 0x000fe200078e00e7 */
[----:B------:R-:W-:Y:S01]  /*37ac0*/  MOV R185, R225 ;  /* 0x000000e100b97202 */ /* 0x000fe20000000f00 */
[----:B------:R-:W-:Y:S01]  /*37ad0*/  IMAD.MOV.U32 R184, RZ, RZ, R224 ;  /* 0x000000ffffb87224 */ /* 0x000fe200078e00e0 */
[----:B------:R-:W-:Y:S01]  /*37ae0*/  LDS R104, [R2+0x1c500] ;  /* 0x01c5000002687984 */ /* 0x000fe20000000800 */
[----:B------:R-:W-:-:S02]  /*37af0*/  IMAD.MOV.U32 R186, RZ, RZ, R226 ;  /* 0x000000ffffba7224 */ /* 0x000fc400078e00e2 */
[----:B------:R-:W-:Y:S01]  /*37b00*/  IMAD.MOV.U32 R187, RZ, RZ, R227 ;  /* 0x000000ffffbb7224 */ /* 0x000fe200078e00e3 */
[----:B------:R-:W-:Y:S01]  /*37b10*/  LDS R106, [R2+0x1e500] ;  /* 0x01e50000026a7984 */ /* 0x000fe20000000800 */
[----:B-1----:R-:W-:Y:S03]  /*37b20*/  HMMA.1688.F32.TF32 R4, R44, R142, R220 ;  /* 0x0000008e2c04723c */ /* 0x002fe600000810dc */
[----:B------:R-:W-:Y:S04]  /*37b30*/  LDS R105, [R3+0x1c500] ;  /* 0x01c5000003697984 */ /* 0x000fe80000000800 */
        /* <DEDUP_REMOVED lines=46> */
[----:B------:R-:W4:Y:S04]  /*37e20*/  LDL.LU R108, [R1+0x40] ;  /* 0x00004000016c7983 */ /* 0x000f280000300800 */
[----:B------:R-:W4:Y:S04]  /*37e30*/  LDL.LU R109, [R1+0x44] ;  /* 0x00004400016d7983 */ /* 0x000f280000300800 */
[----:B------:R-:W4:Y:S04]  /*37e40*/  LDL.LU R110, [R1+0x48] ;  /* 0x00004800016e7983 */ /* 0x000f280000300800 */
[----:B------:R-:W4:Y:S04]  /*37e50*/  LDL.LU R111, [R1+0x4c] ;  /* 0x00004c00016f7983 */ /* 0x000f280000300800 */
[----:B------:R-:W1:Y:S01]  /*37e60*/  LDS R107, [R3+0x1e500] ;  /* 0x01e50000036b7984 */ /* 0x000e620000000800 */
[C---:B--2---:R-:W-:Y:S08]  /*37e70*/  HMMA.1688.F32.TF32 R204, R92.reuse, R54, R152 ;  /* 0x000000365ccc723c */ /* 0x044ff00000081098 */
[C---:B---3--:R-:W-:Y:S08]  /*37e80*/  HMMA.1688.F32.TF32 R72, R92.reuse, R30, R96 ;  /* 0x0000001e5c48723c */ /* 0x048ff00000081060 */
[C---:B----4-:R-:W-:Y:S08]  /*37e90*/  HMMA.1688.F32.TF32 R84, R92.reuse, R18, R112 ;  /* 0x000000125c54723c */ /* 0x050ff00000081070 */
[C---:B------:R-:W-:Y:S08]  /*37ea0*/  HMMA.1688.F32.TF32 R80, R92.reuse, R22, R80 ;  /* 0x000000165c50723c */ /* 0x040ff00000081050 */
[C---:B------:R-:W-:Y:S07]  /*37eb0*/  HMMA.1688.F32.TF32 R76, R92.reuse, R26, R76 ;  /* 0x0000001a5c4c723c */ /* 0x040fee000008104c */
[----:B------:R-:W-:Y:S01]  /*37ec0*/  STL.64 [R1+0x13d0], R86 ;  /* 0x0013d05601007387 */ /* 0x000fe20000100a00 */
[C---:B------:R-:W-:Y:S03]  /*37ed0*/  HMMA.1688.F32.TF32 R44, R92.reuse, R34, R68 ;  /* 0x000000225c2c723c */ /* 0x040fe60000081044 */
[----:B------:R-:W-:Y:S05]  /*37ee0*/  STL.64 [R1+0x13c8], R84 ;  /* 0x0013c85401007387 */ /* 0x000fea0000100a00 */
[C---:B------:R-:W-:Y:S01]  /*37ef0*/  HMMA.1688.F32.TF32 R48, R92.reuse, R38, R160 ;  /* 0x000000265c30723c */ /* 0x040fe200000810a0 */
[----:B------:R-:W-:Y:S07]  /*37f00*/  STL.64 [R1+0x13e0], R82 ;  /* 0x0013e05201007387 */ /* 0x000fee0000100a00 */
[C---:B------:R-:W-:Y:S01]  /*37f10*/  HMMA.1688.F32.TF32 R68, R92.reuse, R42, R156 ;  /* 0x0000002a5c44723c */ /* 0x040fe2000008109c */
[----:B------:R-:W-:Y:S04]  /*37f20*/  STL.64 [R1+0x13d8], R80 ;  /* 0x0013d85001007387 */ /* 0x000fe80000100a00 */
[----:B------:R-:W-:Y:S04]  /*37f30*/  STL.64 [R1+0x13f0], R78 ;  /* 0x0013f04e01007387 */ /* 0x000fe80000100a00 */
[----:B------:R-:W-:Y:S04]  /*37f40*/  STL.64 [R1+0x13e8], R76 ;  /* 0x0013e84c01007387 */ /* 0x000fe80000100a00 */
[----:B------:R-:W-:Y:S04]  /*37f50*/  STL.64 [R1+0x1400], R74 ;  /* 0x0014004a01007387 */ /* 0x000fe80000100a00 */
[----:B------:R-:W-:Y:S01]  /*37f60*/  STL.64 [R1+0x13f8], R72 ;  /* 0x0013f84801007387 */ /* 0x000fe20000100a00 */
[C---:B-1----:R-:W-:Y:S03]  /*37f70*/  HMMA.1688.F32.TF32 R4, R92.reuse, R58, R148 ;  /* 0x0000003a5c04723c */ /* 0x042fe60000081094 */
[----:B------:R-:W-:Y:S04]  /*37f80*/  STL.64 [R1+0x1410], R46 ;  /* 0x0014102e01007387 */ /* 0x000fe80000100a00 */
[----:B------:R-:W-:Y:S04]  /*37f90*/  STL.64 [R1+0x1408], R44 ;  /* 0x0014082c01007387 */ /* 0x000fe80000100a00 */
[----:B------:R-:W-:Y:S01]  /*37fa0*/  STL.64 [R1+0x1420], R50 ;  /* 0x0014203201007387 */ /* 0x000fe20000100a00 */
[C---:B------:R-:W-:Y:S03]  /*37fb0*/  HMMA.1688.F32.TF32 R12, R92.reuse, R62, R144 ;  /* 0x0000003e5c0c723c */ /* 0x040fe60000081090 */
[----:B------:R-:W-:Y:S04]  /*37fc0*/  STL.64 [R1+0x1418], R48 ;  /* 0x0014183001007387 */ /* 0x000fe80000100a00 */
[----:B------:R-:W-:Y:S01]  /*37fd0*/  STL.64 [R1+0x1430], R70 ;  /* 0x0014304601007387 */ /* 0x000fe20000100a00 */
[C---:B------:R-:W-:Y:S03]  /*37fe0*/  HMMA.1688.F32.TF32 R8, R92.reuse, R66, R108 ;  /* 0x000000425c08723c */ /* 0x040fe6000008106c */
[----:B------:R-:W-:Y:S04]  /*37ff0*/  STL.64 [R1+0x1428], R68 ;  /* 0x0014284401007387 */ /* 0x000fe80000100a00 */
[----:B------:R-:W-:Y:S04]  /*38000*/  STL.64 [R1+0x1440], R206 ;  /* 0x001440ce01007387 */ /* 0x000fe80000100a00 */
[----:B------:R-:W-:Y:S04]  /*38010*/  STL.64 [R1+0x1438], R204 ;  /* 0x001438cc01007387 */ /* 0x000fe80000100a00 */
[----:B------:R-:W-:Y:S04]  /*38020*/  STL.64 [R1+0x20], R4 ;  /* 0x0000200401007387 */ /* 0x000fe80000100a00 */
[----:B------:R1:W-:Y:S02]  /*38030*/  STL.64 [R1+0x28], R6 ;  /* 0x0000280601007387 */ /* 0x0003e40000100a00 */
[C---:B-1----:R-:W-:Y:S02]  /*38040*/  HMMA.1688.F32.TF32 R4, R92.reuse, R126, R244 ;  /* 0x0000007e5c04723c */ /* 0x042fe400000810f4 */
[----:B------:R-:W-:Y:S04]  /*38050*/  STL.64 [R1+0x170], R12 ;  /* 0x0001700c01007387 */ /* 0x000fe80000100a00 */
[----:B------:R-:W-:Y:S04]  /*38060*/  STL.64 [R1+0x178], R14 ;  /* 0x0001780e01007387 */ /* 0x000fe80000100a00 */
[----:B------:R-:W2:Y:S04]  /*38070*/  LDL.LU R144, [R1+0x460] ;  /* 0x0004600001907983 */ /* 0x000ea80000300800 */
[----:B------:R1:W-:Y:S04]  /*38080*/  STL.64 [R1+0x280], R8 ;  /* 0x0002800801007387 */ /* 0x0003e80000100a00 */
[----:B------:R3:W-:Y:S05]  /*38090*/  STL.64 [R1+0x288], R10 ;  /* 0x0002880a01007387 */ /* 0x0007ea0000100a00 */
        /* <DEDUP_REMOVED lines=90> */
[C---:B------:R-:W-:Y:S08]  /*38640*/  HMMA.1688.F32.TF32 R48, R92.reuse, R138, R232 ;  /* 0x0000008a5c30723c */ /* 0x040ff000000810e8 */
[----:B------:R-:W-:Y:S11]  /*38650*/  HMMA.1688.F32.TF32 R68, R92, R134, R228 ;  /* 0x000000865c44723c */ /* 0x000ff600000810e4 */
[----:B------:R-:W-:Y:S11]  /*38660*/  @!UPT UIADD3 URZ, URZ, URZ, URZ ;  /* 0x0000003f3f3ff290 */ /* 0x000ff6000fffe03f */
[----:B------:R-:W-:Y:S01]  /*38670*/  @!UPT UIADD3 URZ, URZ, URZ, URZ ;  /* 0x0000003f3f3ff290 */ /* 0x000fe2000fffe03f */
[----:B------:R-:W-:Y:S04]  /*38680*/  STL.64 [R1+0x6f0], R68 ;  /* 0x0006f04401007387 */ /* 0x000fe80000100a00 */
[----:B------:R-:W-:Y:S04]  /*38690*/  STL.64 [R1+0x6f8], R70 ;  /* 0x0006f84601007387 */ /* 0x000fe80000100a00 */
[----:B------:R-:W-:Y:S01]  /*386a0*/  STL.64 [R1+0x6e0], R48 ;  /* 0x0006e03001007387 */ /* 0x000fe20000100a00 */
[C---:B---3--:R-:W-:Y:S03]  /*386b0*/  HMMA.1688.F32.TF32 R212, R104.reuse, R62, R8 ;  /* 0x0000003e68d4723c */ /* 0x048fe60000081008 */
[----:B------:R-:W-:Y:S04]  /*386c0*/  STL.64 [R1+0x6e8], R50 ;  /* 0x0006e83201007387 */ /* 0x000fe80000100a00 */
[----:B------:R-:W-:Y:S01]  /*386d0*/  STL.64 [R1+0x6b0], R44 ;  /* 0x0006b02c01007387 */ /* 0x000fe20000100a00 */
[----:B------:R-:W-:Y:S03]  /*386e0*/  HMMA.1688.F32.TF32 R8, R104, R134, R188 ;  /* 0x000000866808723c */ /* 0x000fe600000810bc */
[----:B------:R-:W-:Y:S05]  /*386f0*/  STL.64 [R1+0x6b8], R46 ;  /* 0x0006b82e01007387 */ /* 0x000fea0000100a00 */
[----:B----4-:R-:W-:Y:S08]  /*38700*/  HMMA.1688.F32.TF32 R224, R92, R130, R224 ;  /* 0x000000825ce0723c */ /* 0x010ff000000810e0 */
[C---:B------:R-:W-:Y:S08]  /*38710*/  HMMA.1688.F32.TF32 R92, R104.reuse, R38, R4 ;  /* 0x00000026685c723c */ /* 0x040ff00000081004 */
[C---:B------:R-:W-:Y:S08]  /*38720*/  HMMA.1688.F32.TF32 R4, R104.reuse, R126, R196 ;  /* 0x0000007e6804723c */ /* 0x040ff000000810c4 */
[C---:B------:R-:W-:Y:S08]  /*38730*/  HMMA.1688.F32.TF32 R220, R104.reuse, R66, R12 ;  /* 0x0000004268dc723c */ /* 0x040ff0000008100c */
[C---:B------:R-:W-:Y:S07]  /*38740*/  HMMA.1688.F32.TF32 R12, R104.reuse, R130, R192 ;  /* 0x00000082680c723c */ /* 0x040fee00000810c0 */
[----:B------:R-:W-:Y:S04]  /*38750*/  STL.64 [R1+0x5f0], R4 ;  /* 0x0005f00401007387 */ /* 0x000fe80000100a00 */
[----:B------:R1:W-:Y:S02]  /*38760*/  STL.64 [R1+0x5f8], R6 ;  /* 0x0005f80601007387 */ /* 0x0003e40000100a00 */
[----:B-1----:R-:W-:Y:S10]  /*38770*/  HMMA.1688.F32.TF32 R4, R104, R138, R184 ;  /* 0x0000008a6804723c */ /* 0x002ff400000810b8 */
[----:B------:R-:W-:Y:S04]  /*38780*/  STL.64 [R1+0x5e0], R12 ;  /* 0x0005e00c01007387 */ /* 0x000fe80000100a00 */
[----:B------:R-:W-:Y:S01]  /*38790*/  STL.64 [R1+0x5e8], R14 ;  /* 0x0005e80e01007387 */ /* 0x000fe20000100a00 */
[----:B------:R-:W-:-:S03]  /*387a0*/  MOV R192, R40 ;  /* 0x0000002800c07202 */ /* 0x000fc60000000f00 */
[----:B------:R1:W-:Y:S01]  /*387b0*/  STL.64 [R1+0x560], R8 ;  /* 0x0005600801007387 */ /* 0x0003e20000100a00 */
[----:B------:R-:W-:-:S03]  /*387c0*/  IMAD.MOV.U32 R193, RZ, RZ, R41 ;  /* 0x000000ffffc17224 */ /* 0x000fc600078e0029 */
[----:B------:R2:W-:Y:S04]  /*387d0*/  STL.64 [R1+0x568], R10 ;  /* 0x0005680a01007387 */ /* 0x0005e80000100a00 */
[----:B------:R3:W-:Y:S04]  /*387e0*/  STL.64 [R1+0x500], R4 ;  /* 0x0005000401007387 */ /* 0x0007e80000100a00 */
[----:B------:R2:W-:Y:S04]  /*387f0*/  STL.64 [R1+0x508], R6 ;  /* 0x0005080601007387 */ /* 0x0005e80000100a00 */
[----:B------:R-:W4:Y:S04]  /*38800*/  LDL.LU R40, [R1+0x14c8] ;  /* 0x0014c80001287983 */ /* 0x000f280000300800 */
[----:B------:R-:W4:Y:S01]  /*38810*/  LDL.LU R41, [R1+0x14c4] ;  /* 0x0014c40001297983 */ /* 0x000f220000300800 */
[----:B------:R-:W-:-:S02]  /*38820*/  IMAD.MOV.U32 R196, RZ, RZ, R56 ;  /* 0x000000ffffc47224 */ /* 0x000fc400078e0038 */
[----:B------:R-:W-:Y:S01]  /*38830*/  IMAD.MOV.U32 R197, RZ, RZ, R57 ;  /* 0x000000ffffc57224 */ /* 0x000fe200078e0039 */
[----:B------:R-:W4:Y:S04]  /*38840*/  LDL.LU R56, [R1+0x14c0] ;  /* 0x0014c00001387983 */ /* 0x000f280000300800 */
[----:B------:R-:W4:Y:S04]  /*38850*/  LDL.LU R57, [R1+0x14bc] ;  /* 0x0014bc0001397983 */ /* 0x000f280000300800 */
[----:B------:R-:W4:Y:S04]  /*38860*/  LDL.LU R232, [R1+0x380] ;  /* 0x0003800001e87983 */ /* 0x000f280000300800 */
[----:B------:R-:W4:Y:S04]  /*38870*/  LDL.LU R233, [R1+0x384] ;  /* 0x0003840001e97983 */ /* 0x000f280000300800 */
[----:B------:R-:W4:Y:S04]  /*38880*/  LDL.LU R234, [R1+0x388] ;  /* 0x0003880001ea7983 */ /* 0x000f280000300800 */
[----:B------:R-:W4:Y:S01]  /*38890*/  LDL.LU R235, [R1+0x38c] ;  /* 0x00038c0001eb7983 */ /* 0x000f220000300800 */
[----:B------:R-:W-:-:S03]  /*388a0*/  IMAD.MOV.U32 R228, RZ, RZ, R60 ;  /* 0x000000ffffe47224 */ /* 0x000fc600078e003c */
[----:B------:R-:W4:Y:S01]  /*388b0*/  LDL.LU R236, [R1+0x3b0] ;  /* 0x0003b00001ec7983 */ /* 0x000f220000300800 */
[----:B------:R-:W-:-:S03]  /*388c0*/  MOV R229, R61 ;  /* 0x0000003d00e57202 */ /* 0x000fc60000000f00 */
[----:B------:R-:W4:Y:S04]  /*388d0*/  LDL.LU R237, [R1+0x3b4] ;  /* 0x0003b40001ed7983 */ /* 0x000f280000300800 */
[----:B------:R-:W4:Y:S04]  /*388e0*/  LDL.LU R238, [R1+0x3b8] ;  /* 0x0003b80001ee7983 */ /* 0x000f280000300800 */
[----:B------:R-:W4:Y:S04]  /*388f0*/  LDL.LU R239, [R1+0x3bc] ;  /* 0x0003bc0001ef7983 */ /* 0x000f280000300800 */
[----:B------:R-:W4:Y:S04]  /*38900*/  LDL.LU R60, [R1+0x14b8] ;  /* 0x0014b800013c7983 */ /* 0x000f280000300800 */
[----:B------:R-:W4:Y:S04]  /*38910*/  LDL.LU R61, [R1+0x14b4] ;  /* 0x0014b400013d7983 */ /* 0x000f280000300800 */
[----:B-1----:R-:W4:Y:S04]  /*38920*/  LDL.LU R8, [R1+0x4b0] ;  /* 0x0004b00001087983 */ /* 0x002f280000300800 */
[----:B------:R-:W4:Y:S04]  /*38930*/  LDL.LU R9, [R1+0x4b4] ;  /* 0x0004b40001097983 */ /* 0x000f280000300800 */
[----:B--2---:R-:W2:Y:S04]  /*38940*/  LDL.LU R10, [R1+0x4b8] ;  /* 0x0004b800010a7983 */ /* 0x004ea80000300800 */
[----:B------:R-:W2:Y:S01]  /*38950*/  LDL.LU R11, [R1+0x4bc] ;  /* 0x0004bc00010b7983 */ /* 0x000ea20000300800 */
[----:B------:R-:W-:Y:S03]  /*38960*/  HMMA.1688.F32.TF32 R88, R104, R34, R248 ;  /* 0x000000226858723c */ /* 0x000fe600000810f8 */
[----:B---3--:R-:W3:Y:S04]  /*38970*/  LDL.LU R4, [R1+0x4e0] ;  /* 0x0004e00001047983 */ /* 0x008ee80000300800 */
[----:B------:R-:W3:Y:S04]  /*38980*/  LDL.LU R5, [R1+0x4e4] ;  /* 0x0004e40001057983 */ /* 0x000ee80000300800 */
[----:B------:R-:W3:Y:S04]  /*38990*/  LDL.LU R6, [R1+0x4e8] ;  /* 0x0004e80001067983 */ /* 0x000ee80000300800 */
[----:B------:R-:W3:Y:S04]  /*389a0*/  LDL.LU R7, [R1+0x4ec] ;  /* 0x0004ec0001077983 */ /* 0x000ee80000300800 */
        /* <DEDUP_REMOVED lines=19> */
[----:B------:R-:W3:Y:S04]  /*38ae0*/  LDL.LU R16, [R1+0x14a4] ;  /* 0x0014a40001107983 */ /* 0x000ee80000300800 */
[----:B------:R-:W3:Y:S04]  /*38af0*/  LDL.LU R252, [R1+0x14a0] ;  /* 0x0014a00001fc7983 */ /* 0x000ee80000300800 */
[----:B------:R-:W3:Y:S01]  /*38b00*/  LDL.LU R0, [R1+0x149c] ;  /* 0x00149c0001007983 */ /* 0x000ee20000300800 */
[----:B------:R-:W-:-:S03]  /*38b10*/  IMAD.MOV.U32 R50, RZ, RZ, R52 ;  /* 0x000000ffff327224 */ /* 0x000fc600078e0034 */
[----:B------:R-:W3:Y:S01]  /*38b20*/  LDL.LU R21, [R1+0x1498] ;  /* 0x0014980001157983 */ /* 0x000ee20000300800 */
[----:B------:R-:W-:-:S03]  /*38b30*/  IMAD.MOV.U32 R51, RZ, RZ, R53 ;  /* 0x000000ffff337224 */ /* 0x000fc600078e0035 */
[----:B------:R-:W3:Y:S01]  /*38b40*/  LDL.LU R20, [R1+0x1494] ;  /* 0x0014940001147983 */ /* 0x000ee20000300800 */
[----:B----4-:R-:W-:Y:S01]  /*38b50*/  MOV R49, R40 ;  /* 0x0000002800317202 */ /* 0x010fe20000000f00 */
[----:B------:R-:W-:Y:S02]  /*38b60*/  IMAD.MOV.U32 R48, RZ, RZ, R41 ;  /* 0x000000ffff307224 */ /* 0x000fe400078e0029 */
[----:B------:R-:W4:Y:S04]  /*38b70*/  LDL.LU R41, [R1+0x1490] ;  /* 0x0014900001297983 */ /* 0x000f280000300800 */
[----:B------:R-:W4:Y:S04]  /*38b80*/  LDL.LU R40, [R1+0x148c] ;  /* 0x00148c0001287983 */ /* 0x000f280000300800 */
[----:B------:R-:W4:Y:S04]  /*38b90*/  LDL.LU R52, [R1+0x1488] ;  /* 0x0014880001347983 */ /* 0x000f280000300800 */
[----:B------:R-:W4:Y:S01]  /*38ba0*/  LDL.LU R53, [R1+0x1484] ;  /* 0x0014840001357983 */ /* 0x000f220000300800 */
[----:B--2---:R-:W-:Y:S01]  /*38bb0*/  IMAD.MOV.U32 R205, RZ, RZ, R17 ;  /* 0x000000ffffcd7224 */ /* 0x004fe200078e0011 */
[----:B---3--:R-:W-:-:S02]  /*38bc0*/  MOV R204, R16 ;  /* 0x0000001000cc7202 */ /* 0x008fc40000000f00 */
[----:B------:R-:W2:Y:S04]  /*38bd0*/  LDL.LU R16, [R1+0x1480] ;  /* 0x0014800001107983 */ /* 0x000ea80000300800 */
[----:B------:R-:W3:Y:S01]  /*38be0*/  LDL.LU R17, [R1+0x147c] ;  /* 0x00147c0001117983 */ /* 0x000ee20000300800 */
[----:B------:R-:W-:Y:S01]  /*38bf0*/  IMAD.MOV.U32 R219, RZ, RZ, R252 ;  /* 0x000000ffffdb7224 */ /* 0x000fe200078e00fc */
[----:B------:R-:W-:Y:S01]  /*38c00*/  MOV R218, R0 ;  /* 0x0000000000da7202 */ /* 0x000fe20000000f00 */
[----:B------:R-:W-:Y:S02]  /*38c10*/  IMAD.MOV.U32 R217, RZ, RZ, R21 ;  /* 0x000000ffffd97224 */ /* 0x000fe400078e0015 */
[----:B------:R-:W-:Y:S02]  /*38c20*/  IMAD.MOV.U32 R216, RZ, RZ, R20 ;  /* 0x000000ffffd87224 */ /* 0x000fe400078e0014 */
[----:B------:R-:W2:Y:S04]  /*38c30*/  LDL.LU R20, [R1+0x1478] ;  /* 0x0014780001147983 */ /* 0x000ea80000300800 */
[----:B------:R-:W2:Y:S04]  /*38c40*/  LDL.LU R21, [R1+0x1474] ;  /* 0x0014740001157983 */ /* 0x000ea80000300800 */
[----:B------:R-:W2:Y:S04]  /*38c50*/  LDL.LU R0, [R1+0x1470] ;  /* 0x0014700001007983 */ /* 0x000ea80000300800 */
[----:B------:R-:W3:Y:S01]  /*38c60*/  LDL.LU R252, [R1+0x146c] ;  /* 0x00146c0001fc7983 */ /* 0x000ee20000300800 */
[----:B----4-:R-:W-:Y:S01]  /*38c70*/  MOV R209, R52 ;  /* 0x0000003400d17202 */ /* 0x010fe20000000f00 */
[----:B------:R-:W-:-:S02]  /*38c80*/  IMAD.MOV.U32 R208, RZ, RZ, R53 ;  /* 0x000000ffffd07224 */ /* 0x000fc400078e0035 */
[----:B------:R-:W4:Y:S04]  /*38c90*/  LDL.LU R53, [R1+0x1468] ;  /* 0x0014680001357983 */ /* 0x000f280000300800 */
[----:B------:R-:W4:Y:S01]  /*38ca0*/  LDL.LU R52, [R1+0x1464] ;  /* 0x0014640001347983 */ /* 0x000f220000300800 */
[----:B------:R-:W-:Y:S01]  /*38cb0*/  IMAD.MOV.U32 R210, RZ, RZ, R40 ;  /* 0x000000ffffd27224 */ /* 0x000fe200078e0028 */
[C---:B------:R-:W-:Y:S01]  /*38cc0*/  HMMA.1688.F32.TF32 R244, R104.reuse, R142, R116 ;  /* 0x0000008e68f4723c */ /* 0x040fe20000081074 */
[----:B------:R-:W-:Y:S01]  /*38cd0*/  IMAD.MOV.U32 R211, RZ, RZ, R41 ;  /* 0x000000ffffd37224 */ /* 0x000fe200078e0029 */
        /* <DEDUP_REMOVED lines=14> */
[C---:B------:R-:W-:Y:S08]  /*38dc0*/  HMMA.1688.F32.TF32 R96, R104.reuse, R42, R96 ;  /* 0x0000002a6860723c */ /* 0x040ff00000081060 */
[C---:B------:R-:W-:Y:S08]  /*38dd0*/  HMMA.1688.F32.TF32 R100, R104.reuse, R54, R100 ;  /* 0x000000366864723c */ /* 0x040ff00000081064 */
[----:B------:R-:W-:Y:S08]  /*38de0*/  HMMA.1688.F32.TF32 R200, R104, R58, R200 ;  /* 0x0000003a68c8723c */ /* 0x000ff000000810c8 */
[C---:B------:R-:W-:Y:S08]  /*38df0*/  HMMA.1688.F32.TF32 R104, R180.reuse, R30, R168 ;  /* 0x0000001eb468723c */ /* 0x040ff000000810a8 */
[C---:B------:R-:W-:Y:S08]  /*38e00*/  HMMA.1688.F32.TF32 R168, R180.reuse, R34, R112 ;  /* 0x00000022b4a8723c */ /* 0x040ff00000081070 */
[----:B------:R-:W-:Y:S07]  /*38e10*/  HMMA.1688.F32.TF32 R112, R180, R38, R144 ;  /* 0x00000026b470723c */ /* 0x000fee0000081090 */
[----:B--2---:R-:W-:Y:S01]  /*38e20*/  MOV R147, R0 ;  /* 0x0000000000937202 */ /* 0x004fe20000000f00 */
[----:B---3--:R-:W-:-:S02]  /*38e30*/  IMAD.MOV.U32 R146, RZ, RZ, R252 ;  /* 0x000000ffff927224 */ /* 0x008fc400078e00fc */
[----:B----4-:R-:W-:Y:S01]  /*38e40*/  IMAD.MOV.U32 R145, RZ, RZ, R53 ;  /* 0x000000ffff917224 */ /* 0x010fe200078e0035 */
[----:B------:R-:W-:Y:S02]  /*38e50*/  MOV R144, R52 ;  /* 0x0000003400907202 */ /* 0x000fe40000000f00 */
[----:B------:R-:W2:Y:S04]  /*38e60*/  LDL.LU R52, [R1+0x1458] ;  /* 0x0014580001347983 */ /* 0x000ea80000300800 */
[----:B------:R-:W3:Y:S04]  /*38e70*/  LDL.LU R53, [R1+0x1454] ;  /* 0x0014540001357983 */ /* 0x000ee80000300800 */
[----:B------:R-:W4:Y:S04]  /*38e80*/  LDL.LU R252, [R1+0x1450] ;  /* 0x0014500001fc7983 */ /* 0x000f280000300800 */
        /* <DEDUP_REMOVED lines=11> */
[----:B------:R-:W-:Y:S01]  /*38f40*/  IMAD.MOV.U32 R206, RZ, RZ, R65 ;  /* 0x000000ffffce7224 */ /* 0x000fe200078e0041 */
[----:B------:R-:W-:Y:S01]  /*38f50*/  MOV R207, R64 ;  /* 0x0000004000cf7202 */ /* 0x000fe20000000f00 */
[----:B------:R-:W-:Y:S01]  /*38f60*/  IMAD.MOV.U32 R68, RZ, RZ, R61 ;  /* 0x000000ffff447224 */ /* 0x000fe200078e003d */
[----:B------:R-:W-:Y:S01]  /*38f70*/  MOV R70, R57 ;  /* 0x0000003900467202 */ /* 0x000fe20000000f00 */
[----:B------:R-:W-:-:S02]  /*38f80*/  IMAD.MOV.U32 R69, RZ, RZ, R60 ;  /* 0x000000ffff457224 */ /* 0x000fc400078e003c */
[----:B------:R-:W-:Y:S02]  /*38f90*/  IMAD.MOV.U32 R71, RZ, RZ, R56 ;  /* 0x000000ffff477224 */ /* 0x000fe400078e0038 */
        /* <DEDUP_REMOVED lines=13> */
[----:B------:R-:W-:-:S02]  /*39070*/  IMAD.MOV.U32 R230, RZ, RZ, R125 ;  /* 0x000000ffffe67224 */ /* 0x000fc400078e007d */
[----:B------:R-:W-:Y:S01]  /*39080*/  IMAD.MOV.U32 R231, RZ, RZ, R124 ;  /* 0x000000ffffe77224 */ /* 0x000fe200078e007c */
[----:B------:R-:W-:Y:S01]  /*39090*/  MOV R198, R129 ;  /* 0x0000008100c67202 */ /* 0x000fe20000000f00 */
[----:B------:R-:W-:Y:S01]  /*390a0*/  IMAD.MOV.U32 R199, RZ, RZ, R128 ;  /* 0x000000ffffc77224 */ /* 0x000fe200078e0080 */
[----:B------:R-:W-:Y:S01]  /*390b0*/  MOV R195, R132 ;  /* 0x0000008400c37202 */ /* 0x000fe20000000f00 */
[----:B------:R-:W-:Y:S01]  /*390c0*/  IMAD.MOV.U32 R194, RZ, RZ, R133 ;  /* 0x000000ffffc27224 */ /* 0x000fe200078e0085 */
[----:B------:R-:W-:Y:S01]  /*390d0*/  MOV R189, R36 ;  /* 0x0000002400bd7202 */ /* 0x000fe20000000f00 */
[----:B------:R-:W-:Y:S01]  /*390e0*/  IMAD.MOV.U32 R188, RZ, RZ, R37 ;  /* 0x000000ffffbc7224 */ /* 0x000fe200078e0025 */
[----:B------:R-:W-:Y:S01]  /*390f0*/  HMMA.1688.F32.TF32 R124, R176, R126, R228 ;  /* 0x0000007eb07c723c */ /* 0x000fe200000810e4 */
[----:B------:R-:W-:Y:S02]  /*39100*/  IMAD.MOV.U32 R190, RZ, RZ, R33 ;  /* 0x000000ffffbe7224 */ /* 0x000fe400078e0021 */
[----:B------:R-:W-:-:S05]  /*39110*/  IMAD.MOV.U32 R191, RZ, RZ, R32 ;  /* 0x000000ffffbf7224 */ /* 0x000fca00078e0020 */
[----:B------:R-:W-:Y:S01]  /*39120*/  HMMA.1688.F32.TF32 R196, R176, R130, R196 ;  /* 0x00000082b0c4723c */ /* 0x000fe200000810c4 */
[----:B------:R-:W-:Y:S01]  /*39130*/  IMAD.MOV.U32 R186, RZ, RZ, R25 ;  /* 0x000000ffffba7224 */ /* 0x000fe200078e0019 */
[----:B------:R-:W-:Y:S01]  /*39140*/  MOV R187, R24 ;  /* 0x0000001800bb7202 */ /* 0x000fe20000000f00 */
[----:B------:R-:W-:Y:S01]  /*39150*/  IMAD.MOV.U32 R185, RZ, RZ, R28 ;  /* 0x000000ffffb97224 */ /* 0x000fe200078e001c */
[----:B------:R-:W-:Y:S01]  /*39160*/  MOV R184, R29 ;  /* 0x0000001d00b87202 */ /* 0x000fe20000000f00 */
[----:B------:R-:W-:-:S03]  /*39170*/  IMAD.MOV.U32 R15, RZ, RZ, R40 ;  /* 0x000000ffff0f7224 */ /* 0x000fc600078e0028 */
[----:B------:R-:W-:Y:S01]  /*39180*/  HMMA.1688.F32.TF32 R24, R176, R26, R84 ;  /* 0x0000001ab018723c */ /* 0x000fe20000081054 */
[----:B------:R-:W-:-:S07]  /*39190*/  MOV R14, R41 ;  /* 0x00000029000e7202 */ /* 0x000fce0000000f00 */
[C---:B------:R-:W-:Y:S08]  /*391a0*/  HMMA.1688.F32.TF32 R32, R176.reuse, R34, R248 ;  /* 0x00000022b020723c */ /* 0x040ff000000810f8 */
[C---:B------:R-:W-:Y:S08]  /*391b0*/  HMMA.1688.F32.TF32 R36, R176.reuse, R38, R4 ;  /* 0x00000026b024723c */ /* 0x040ff00000081004 */
[----:B------:R-:W-:Y:S01]  /*391c0*/  HMMA.1688.F32.TF32 R40, R176, R42, R8 ;  /* 0x0000002ab028723c */ /* 0x000fe20000081008 */
[----:B--2---:R-:W-:-:S02]  /*391d0*/  IMAD.MOV.U32 R242, RZ, RZ, R0 ;  /* 0x000000fffff27224 */ /* 0x004fc400078e0000 */
[----:B------:R-:W2:Y:S04]  /*391e0*/  LDL.LU R0, [R1+0x1448] ;  /* 0x0014480001007983 */ /* 0x000ea80000300800 */
[----:B------:R-:W-:Y:S04]  /*391f0*/  STL.64 [R1+0x250], R204 ;  /* 0x000250cc01007387 */ /* 0x000fe80000100a00 */
[----:B------:R1:W-:Y:S04]  /*39200*/  STL.64 [R1+0x258], R206 ;  /* 0x000258ce01007387 */ /* 0x0003e80000100a00 */
[----:B-1----:R1:W5:Y:S04]  /*39210*/  LDL.LU.64 R206, [R1+0x1440] ;  /* 0x0014400001ce7983 */ /* 0x0023680000300a00 */
[----:B------:R1:W5:Y:S04]  /*39220*/  LDL.LU.64 R204, [R1+0x1438] ;  /* 0x0014380001cc7983 */ /* 0x0003680000300a00 */
        /* <DEDUP_REMOVED lines=12> */
[----:B------:R1:W5:Y:S04]  /*392f0*/  LDL.LU.64 R74, [R1+0x1400] ;  /* 0x00140000014a7983 */ /* 0x0003680000300a00 */
[----:B------:R1:W5:Y:S04]  /*39300*/  LDL.LU.64 R72, [R1+0x13f8] ;  /* 0x0013f80001487983 */ /* 0x0003680000300a00 */
[----:B------:R1:W-:Y:S04]  /*39310*/  STL.64 [R1+0x390], R180 ;  /* 0x000390b401007387 */ /* 0x0003e80000100a00 */
[----:B------:R3:W-:Y:S01]  /*39320*/  STL.64 [R1+0x398], R182 ;  /* 0x000398b601007387 */ /* 0x0007e20000100a00 */
[----:B-1----:R-:W-:-:S02]  /*39330*/  IMAD.MOV.U32 R180, RZ, RZ, R21 ;  /* 0x000000ffffb47224 */ /* 0x002fc400078e0015 */
[----:B------:R-:W-:Y:S01]  /*39340*/  IMAD.MOV.U32 R181, RZ, RZ, R20 ;  /* 0x000000ffffb57224 */ /* 0x000fe200078e0014 */
[----:B---3--:R-:W-:Y:S01]  /*39350*/  MOV R182, R17 ;  /* 0x0000001100b67202 */ /* 0x008fe20000000f00 */
[----:B------:R-:W-:Y:S01]  /*39360*/  IMAD.MOV.U32 R183, RZ, RZ, R16 ;  /* 0x000000ffffb77224 */ /* 0x000fe200078e0010 */
[----:B----4-:R-:W-:Y:S01]  /*39370*/  MOV R243, R252 ;  /* 0x000000fc00f37202 */ /* 0x010fe20000000f00 */
[C---:B------:R-:W-:Y:S01]  /*39380*/  HMMA.1688.F32.TF32 R16, R176.reuse, R18, R76 ;  /* 0x00000012b010723c */ /* 0x040fe2000008104c */
[----:B------:R1:W5:Y:S04]  /*39390*/  LDL.LU.64 R78, [R1+0x13f0] ;  /* 0x0013f000014e7983 */ /* 0x0003680000300a00 */
[----:B------:R1:W5:Y:S03]  /*393a0*/  LDL.LU.64 R76, [R1+0x13e8] ;  /* 0x0013e800014c7983 */ /* 0x0003660000300a00 */
[C---:B------:R-:W-:Y:S01]  /*393b0*/  HMMA.1688.F32.TF32 R56, R176.reuse, R58, R180 ;  /* 0x0000003ab038723c */ /* 0x040fe200000810b4 */
[----:B------:R-:W3:Y:S07]  /*393c0*/  LDL.LU R128, [R1+0x944] ;  /* 0x0009440001807983 */ /* 0x000eee0000300800 */
[----:B------:R-:W-:Y:S01]  /*393d0*/  HMMA.1688.F32.TF32 R180, R176, R134, R192 ;  /* 0x00000086b0b4723c */ /* 0x000fe200000810c0 */
[----:B------:R-:W-:-:S07]  /*393e0*/  IMAD.MOV.U32 R12, RZ, RZ, R53 ;  /* 0x000000ffff0c7224 */ /* 0x000fce00078e0035 */
[----:B------:R-:W-:Y:S01]  /*393f0*/  HMMA.1688.F32.TF32 R132, R176, R138, R188 ;  /* 0x0000008ab084723c */ /* 0x000fe200000810bc */
[----:B------:R-:W-:-:S07]  /*39400*/  IMAD.MOV.U32 R13, RZ, RZ, R52 ;  /* 0x000000ffff0d7224 */ /* 0x000fce00078e0034 */
[C---:B------:R-:W-:Y:S01]  /*39410*/  HMMA.1688.F32.TF32 R20, R176.reuse, R22, R80 ;  /* 0x00000016b014723c */ /* 0x040fe20000081050 */
[----:B------:R1:W5:Y:S04]  /*39420*/  LDL.LU.64 R82, [R1+0x13e0] ;  /* 0x0013e00001527983 */ /* 0x0003680000300a00 */
[----:B------:R1:W5:Y:S03]  /*39430*/  LDL.LU.64 R80, [R1+0x13d8] ;  /* 0x0013d80001507983 */ /* 0x0003660000300a00 */
[C---:B------:R-:W-:Y:S01]  /*39440*/  HMMA.1688.F32.TF32 R28, R176.reuse, R30, R240 ;  /* 0x0000001eb01c723c */ /* 0x040fe200000810f0 */
[----:B------:R1:W5:Y:S04]  /*39450*/  LDL.LU.64 R86, [R1+0x13d0] ;  /* 0x0013d00001567983 */ /* 0x0003680000300a00 */
[----:B------:R1:W5:Y:S04]  /*39460*/  LDL.LU.64 R84, [R1+0x13c8] ;  /* 0x0013c80001547983 */ /* 0x0003680000300a00 */
[----:B------:R1:W5:Y:S04]  /*39470*/  LDL.LU.64 R242, [R1+0x13c0] ;  /* 0x0013c00001f27983 */ /* 0x0003680000300a00 */
[----:B------:R1:W5:Y:S04]  /*39480*/  LDL.LU.64 R240, [R1+0x13b8] ;  /* 0x0013b80001f07983 */ /* 0x0003680000300a00 */
[----:B------:R1:W5:Y:S04]  /*39490*/  LDL.LU.64 R250, [R1+0x13b0] ;  /* 0x0013b00001fa7983 */ /* 0x0003680000300a00 */
[----:B------:R1:W5:Y:S01]  /*394a0*/  LDL.LU.64 R248, [R1+0x13a8] ;  /* 0x0013a80001f87983 */ /* 0x0003620000300a00 */
[C---:B------:R-:W-:Y:S03]  /*394b0*/  HMMA.1688.F32.TF32 R52, R176.reuse, R54, R12 ;  /* 0x00000036b034723c */ /* 0x040fe6000008100c */
[----:B------:R1:W5:Y:S04]  /*394c0*/  LDL.LU.64 R6, [R1+0x13a0] ;  /* 0x0013a00001067983 */ /* 0x0003680000300a00 */
[----:B------:R1:W5:Y:S04]  /*394d0*/  LDL.LU.64 R4, [R1+0x1398] ;  /* 0x0013980001047983 */ /* 0x0003680000300a00 */
[----:B------:R1:W5:Y:S04]  /*394e0*/  LDL.LU.64 R10, [R1+0x1390] ;  /* 0x00139000010a7983 */ /* 0x0003680000300a00 */
[----:B------:R1:W5:Y:S04]  /*394f0*/  LDL.LU.64 R8, [R1+0x1388] ;  /* 0x0013880001087983 */ /* 0x0003680000300a00 */
[----:B------:R1:W5:Y:S04]  /*39500*/  LDL.LU.64 R14, [R1+0x1380] ;  /* 0x00138000010e7983 */ /* 0x0003680000300a00 */
[----:B------:R1:W5:Y:S04]  /*39510*/  LDL.LU.64 R12, [R1+0x1378] ;  /* 0x00137800010c7983 */ /* 0x0003680000300a00 */
[----:B------:R4:W-:Y:S04]  /*39520*/  STL.64 [R1+0x220], R124 ;  /* 0x0002207c01007387 */ /* 0x0009e80000100a00 */
[----:B------:R-:W-:Y:S04]  /*39530*/  STL.64 [R1+0x228], R126 ;  /* 0x0002287e01007387 */ /* 0x000fe80000100a00 */
[----:B----4-:R-:W2:Y:S04]  /*39540*/  LDL.LU R125, [R1+0x1310] ;  /* 0x00131000017d7983 */ /* 0x010ea80000300800 */
[----:B------:R-:W-:Y:S04]  /*39550*/  STL.64 [R1+0x210], R196 ;  /* 0x000210c401007387 */ /* 0x000fe80000100a00 */
[----:B------:R-:W-:Y:S04]  /*39560*/  STL.64 [R1+0x218], R198 ;  /* 0x000218c601007387 */ /* 0x000fe80000100a00 */
[----:B------:R-:W-:Y:S04]  /*39570*/  STL.64 [R1+0x200], R180 ;  /* 0x000200b401007387 */ /* 0x000fe80000100a00 */
[----:B------:R-:W-:Y:S04]  /*39580*/  STL.64 [R1+0x208], R182 ;  /* 0x000208b601007387 */ /* 0x000fe80000100a00 */
[----:B------:R-:W-:Y:S04]  /*39590*/  STL.64 [R1+0x1d0], R132 ;  /* 0x0001d08401007387 */ /* 0x000fe80000100a00 */
[----:B------:R4:W-:Y:S04]  /*395a0*/  STL.64 [R1+0x1d8], R134 ;  /* 0x0001d88601007387 */ /* 0x0009e80000100a00 */
[----:B------:R-:W2:Y:S04]  /*395b0*/  LDL.LU R124, [R1+0x1314] ;  /* 0x00131400017c7983 */ /* 0x000ea80000300800 */
[----:B------:R-:W3:Y:S01]  /*395c0*/  LDL.LU R138, [R1+0x131c] ;  /* 0x00131c00018a7983 */ /* 0x000ee20000300800 */
[----:B----4-:R-:W-:Y:S01]  /*395d0*/  HMMA.1688.F32.TF32 R132, R176, R142, R184 ;  /* 0x0000008eb084723c */ /* 0x010fe200000810b8 */
[----:B------:R-:W-:Y:S11]  /*395e0*/  IMAD.MOV.U32 R136, RZ, RZ, c[0x0][0x188] ;  /* 0x00006200ff887624 */ /* 0x000ff600078e00ff */
[----:B------:R-:W-:Y:S11]  /*395f0*/  @!UPT UIADD3 URZ, URZ, URZ, URZ ;  /* 0x0000003f3f3ff290 */ /* 0x000ff6000fffe03f */
[----:B------:R-:W-:Y:S04]  /*39600*/  STL.64 [R1+0x190], R132 ;  /* 0x0001908401007387 */ /* 0x000fe80000100a00 */
[----:B------:R4:W-:Y:S04]  /*39610*/  STL.64 [R1+0x198], R134 ;  /* 0x0001988601007387 */ /* 0x0009e80000100a00 */
[----:B------:R-:W3:Y:S04]  /*39620*/  LDL.LU R130, [R1+0x1324] ;  /* 0x0013240001827983 */ /* 0x000ee80000300800 */
[----:B------:R-:W3:Y:S04]  /*39630*/  LDL.LU R139, [R1+0x1318] ;  /* 0x00131800018b7983 */ /* 0x000ee80000300800 */
[----:B----4-:R-:W4:Y:S01]  /*39640*/  LDL.LU R135, [R1+0x1320] ;  /* 0x0013200001877983 */ /* 0x010f220000300800 */
[----:B------:R-:W-:-:S03]  /*39650*/  IMAD.SHL.U32 R136, R136, 0x40, RZ ;  /* 0x0000004088887824 */ /* 0x000fc600078e00ff */
[----:B------:R-:W4:Y:S04]  /*39660*/  LDL.LU R141, [R1+0x1328] ;  /* 0x00132800018d7983 */ /* 0x000f280000300800 */
[----:B------:R-:W4:Y:S04]  /*39670*/  LDL.LU R140, [R1+0x132c] ;  /* 0x00132c00018c7983 */ /* 0x000f280000300800 */
[----:B------:R-:W4:Y:S01]  /*39680*/  LDL.LU R134, [R1+0x1274] ;  /* 0x0012740001867983 */ /* 0x000f220000300800 */
[----:B------:R-:W-:-:S03]  /*39690*/  SHF.L.U32 R136, R136, 0x2, RZ ;  /* 0x0000000288887819 */ /* 0x000fc600000006ff */
[----:B------:R-:W4:Y:S01]  /*396a0*/  LDL.LU R133, [R1+0x1278] ;  /* 0x0012780001857983 */ /* 0x000f220000300800 */
[----:B------:R-:W-:Y:S01]  /*396b0*/  IMAD.MOV.U32 R252, RZ, RZ, 0x3f ;  /* 0x0000003ffffc7424 */ /* 0x000fe200078e00ff */
[----:B------:R-:W-:Y:S02]  /*396c0*/  MOV R2, c[0x0][0x180] ;  /* 0x0000600000027a02 */ /* 0x000fe40000000f00 */
[----:B------:R-:W1:Y:S01]  /*396d0*/  S2R R137, SR_TID.X ;  /* 0x0000000000897919 */ /* 0x000e620000002100 */
[----:B------:R-:W-:-:S03]  /*396e0*/  UIADD3 UR5, UR5, 0x1, URZ ;  /* 0x0000000105057890 */ /* 0x000fc6000fffe03f */
[----:B------:R-:W-:Y:S01]  /*396f0*/  BAR.SYNC.DEFER_BLOCKING 0x0 ;  /* 0x0000000000007b1d */ /* 0x000fe20000010000 */
[----:B--2---:R-:W-:-:S04]  /*39700*/  IADD3 R124, P2, R124, R136, RZ ;  /* 0x000000887c7c7210 */ /* 0x004fc80007f5e0ff */
[----:B------:R-:W-:Y:S01]  /*39710*/  IADD3.X R125, R125, R0, RZ, P2, !PT ;  /* 0x000000007d7d7210 */ /* 0x000fe200017fe4ff */
[----:B------:R3:W-:Y:S04]  /*39720*/  STL [R1+0x1314], R124 ;  /* 0x0013147c01007387 */ /* 0x0007e80000100800 */
[----:B------:R1:W-:Y:S04]  /*39730*/  STL [R1+0x1310], R125 ;  /* 0x0013107d01007387 */ /* 0x0003e80000100800 */
[----:B------:R-:W2:Y:S04]  /*39740*/  LDL.LU R132, [R1+0x127c] ;  /* 0x00127c0001847983 */ /* 0x000ea80000300800 */
[----:B------:R-:W2:Y:S04]  /*39750*/  LDL.LU R131, [R1+0x1280] ;  /* 0x0012800001837983 */ /* 0x000ea80000300800 */
[----:B------:R-:W2:Y:S04]  /*39760*/  LDL.LU R127, [R1+0x1284] ;  /* 0x00128400017f7983 */ /* 0x000ea80000300800 */
[----:B------:R-:W2:Y:S01]  /*39770*/  LDL.LU R126, [R1+0x1288] ;  /* 0x00128800017e7983 */ /* 0x000ea20000300800 */
[----:B------:R-:W-:-:S04]  /*39780*/  IADD3 R252, R252, c[0x0][0x180], RZ ;  /* 0x00006000fcfc7a10 */ /* 0x000fc80007ffe0ff */
[----:B------:R-:W-:Y:S02]  /*39790*/  SHF.R.S32.HI R3, RZ, 0x1f, R252 ;  /* 0x0000001fff037819 */ /* 0x000fe400000114fc */
[----:B------:R-:W-:Y:S02]  /*397a0*/  IADD3 R2, R2, -0x100, RZ ;  /* 0xffffff0002027810 */ /* 0x000fe40007ffe0ff */
[----:B------:R-:W-:-:S03]  /*397b0*/  LEA.HI R3, R3, R252, RZ, 0x6 ;  /* 0x000000fc03037211 */ /* 0x000fc600078f30ff */
[----:B---3--:R-:W-:Y:S01]  /*397c0*/  IMAD R2, R128, -0x40, R2 ;  /* 0xffffffc080027824 */ /* 0x008fe200078e0202 */
[----:B------:R-:W-:-:S04]  /*397d0*/  SHF.R.S32.HI R3, RZ, 0x6, R3 ;  /* 0x00000006ff037819 */ /* 0x000fc80000011403 */
[----:B------:R-:W-:Y:S02]  /*397e0*/  IADD3 R3, R3, -0x4, RZ ;  /* 0xfffffffc03037810 */ /* 0x000fe40007ffe0ff */
[----:B------:R-:W-:Y:S02]  /*397f0*/  ISETP.GT.AND P1, PT, R2, RZ, PT ;  /* 0x000000ff0200720c */ /* 0x000fe40003f24270 */
[----:B------:R-:W-:Y:S02]  /*39800*/  ISETP.GE.AND P0, PT, R128, R3, PT ;  /* 0x000000038000720c */ /* 0x000fe40003f06270 */
[----:B------:R-:W-:Y:S01]  /*39810*/  SEL R3, RZ, 0x4, !P1 ;  /* 0x00000004ff037807 */ /* 0x000fe20004800000 */
[----:B------:R-:W-:-:S03]  /*39820*/  UISETP.GT.AND UP0, UPT, UR5, 0x3, UPT ;  /* 0x000000030500788c */ /* 0x000fc6000bf04270 */
[----:B------:R-:W-:Y:S01]  /*39830*/  SEL R3, R3, RZ, !P0 ;  /* 0x000000ff03037207 */ /* 0x000fe20004000000 */
[----:B------:R-:W-:Y:S01]  /*39840*/  USEL UR5, UR5, URZ, !UP0 ;  /* 0x0000003f05057287 */ /* 0x000fe2000c000000 */
[----:B-1----:R-:W-:Y:S02]  /*39850*/  LOP3.LUT R252, R137, 0x7f, RZ, 0xc0, !PT ;  /* 0x0000007f89fc7812 */ /* 0x002fe400078ec0ff */
[----:B------:R-:W-:Y:S02]  /*39860*/  ISETP.NE.U32.AND P1, PT, R3, RZ, PT ;  /* 0x000000ff0300720c */ /* 0x000fe40003f25070 */
[-C--:B------:R-:W-:Y:S01]  /*39870*/  IADD3 R138, P2, R138, R136.reuse, RZ ;  /* 0x000000888a8a7210 */ /* 0x080fe20007f5e0ff */
[----:B------:R-:W-:Y:S02]  /*39880*/  IMAD.SHL.U32 R129, R252, 0x4, RZ ;  /* 0x00000004fc817824 */ /* 0x000fe400078e00ff */
[----:B------:R-:W-:Y:S01]  /*39890*/  IMAD.U32 R3, RZ, RZ, UR5 ;  /* 0x00000005ff037e24 */ /* 0x000fe2000f8e00ff */
[----:B------:R-:W-:Y:S01]  /*398a0*/  IADD3 R130, P3, R130, R136, RZ ;  /* 0x0000008882827210 */ /* 0x000fe20007f7e0ff */
[----:B------:R-:W-:-:S02]  /*398b0*/  IMAD.X R139, R139, 0x1, R0, P2 ;  /* 0x000000018b8b7824 */ /* 0x000fc400010e0600 */
[----:B------:R-:W-:Y:S01]  /*398c0*/  IMAD R3, R3, 0x20000, R129 ;  /* 0x0002000003037824 */ /* 0x000fe200078e0281 */
[----:B----4-:R-:W-:Y:S01]  /*398d0*/  IADD3.X R135, R135, R0, RZ, P3, !PT ;  /* 0x0000000087877210 */ /* 0x010fe20001ffe4ff */
[----:B------:R-:W-:Y:S04]  /*398e0*/  STL [R1+0x131c], R138 ;  /* 0x00131c8a01007387 */ /* 0x000fe80000100800 */
[----:B------:R-:W-:Y:S01]  /*398f0*/  @!PT LDS RZ, [RZ] ;  /* 0x00000000fffff984 */ /* 0x000fe20000000800 */
[----:B------:R-:W-:Y:S01]  /*39900*/  @!PT LDS RZ, [RZ] ;  /* 0x00000000fffff984 */ /* 0x000fe20000000800 */
[----:B------:R-:W-:Y:S01]  /*39910*/  @!PT LDS RZ, [RZ] ;  /* 0x00000000fffff984 */ /* 0x000fe20000000800 */
[----:B------:R1:W-:Y:S04]  /*39920*/  LDGSTS.E [R3], [R124.64], P1 ;  /* 0x000000007c037fae */ /* 0x0003e80008921848 */
[----:B------:R3:W-:Y:S04]  /*39930*/  STL [R1+0x1318], R139 ;  /* 0x0013188b01007387 */ /* 0x0007e80000100800 */
[----:B------:R-:W-:Y:S01]  /*39940*/  STL [R1+0x1324], R130 ;  /* 0x0013248201007387 */ /* 0x000fe20000100800 */
[----:B-1----:R-:W-:-:S02]  /*39950*/  IMAD.MOV.U32 R124, RZ, RZ, R138 ;  /* 0x000000ffff7c7224 */ /* 0x002fc400078e008a */
[----:B------:R-:W-:Y:S01]  /*39960*/  IMAD.MOV.U32 R125, RZ, RZ, R139 ;  /* 0x000000ffff7d7224 */ /* 0x000fe200078e008b */
[----:B------:R1:W-:Y:S04]  /*39970*/  STL [R1+0x1320], R135 ;  /* 0x0013208701007387 */ /* 0x0003e80000100800 */
[----:B---3--:R-:W3:Y:S01]  /*39980*/  LDL.LU R139, [R1+0x128c] ;  /* 0x00128c00018b7983 */ /* 0x008ee20000300800 */
[----:B------:R-:W-:-:S03]  /*39990*/  ISETP.GT.AND P2, PT, R2, 0x4, PT ;  /* 0x000000040200780c */ /* 0x000fc60003f44270 */
[----:B------:R4:W-:Y:S04]  /*399a0*/  LDGSTS.E [R3+0x200], [R124.64], P1 ;  /* 0x002000007c037fae */ /* 0x0009e80008921848 */
[----:B------:R-:W3:Y:S01]  /*399b0*/  LDL.LU R138, [R1+0x1290] ;  /* 0x00129000018a7983 */ /* 0x000ee20000300800 */
[----:B------:R-:W-:Y:S02]  /*399c0*/  IADD3 R140, P3, R140, R136, RZ ;  /* 0x000000888c8c7210 */ /* 0x000fe40007f7e0ff */
[----:B----4-:R-:W-:Y:S01]  /*399d0*/  MOV R124, R130 ;  /* 0x00000082007c7202 */ /* 0x010fe20000000f00 */
[----:B------:R-:W-:Y:S02]  /*399e0*/  IMAD.MOV.U32 R125, RZ, RZ, R135 ;  /* 0x000000ffff7d7224 */ /* 0x000fe400078e0087 */
[----:B-1----:R-:W3:Y:S04]  /*399f0*/  LDL.LU R135, [R1+0x11f4] ;  /* 0x0011f40001877983 */ /* 0x002ee80000300800 */
[----:B------:R-:W3:Y:S04]  /*39a00*/  LDL.LU R130, [R1+0x11f8] ;  /* 0x0011f80001827983 */ /* 0x000ee80000300800 */
[----:B------:R1:W-:Y:S01]  /*39a10*/  LDGSTS.E [R3+0x400], [R124.64], P1 ;  /* 0x004000007c037fae */ /* 0x0003e20008921848 */
[----:B------:R-:W-:Y:S01]  /*39a20*/  IADD3 R133, P4, R133, R136, RZ ;  /* 0x0000008885857210 */ /* 0x000fe20007f9e0ff */
[----:B------:R-:W-:-:S03]  /*39a30*/  IMAD.X R141, R141, 0x1, R0, P3 ;  /* 0x000000018d8d7824 */ /* 0x000fc600018e0600 */
[----:B------:R-:W-:Y:S02]  /*39a40*/  IADD3.X R134, R134, R0, RZ, P4, !PT ;  /* 0x0000000086867210 */ /* 0x000fe400027fe4ff */
[----:B-1----:R-:W-:-:S04]  /*39a50*/  SEL R124, RZ, 0x4, !P2 ;  /* 0x00000004ff7c7807 */ /* 0x002fc80005000000 */
[----:B------:R-:W-:Y:S01]  /*39a60*/  SEL R124, R124, RZ, !P0 ;  /* 0x000000ff7c7c7207 */ /* 0x000fe20004000000 */
[----:B------:R-:W-:Y:S01]  /*39a70*/  STL [R1+0x132c], R140 ;  /* 0x00132c8c01007387 */ /* 0x000fe20000100800 */
[----:B------:R-:W-:Y:S02]  /*39a80*/  IMAD.MOV.U32 R125, RZ, RZ, R141 ;  /* 0x000000ffff7d7224 */ /* 0x000fe400078e008d */
[----:B------:R-:W-:Y:S01]  /*39a90*/  ISETP.NE.U32.AND P2, PT, R124, RZ, PT ;  /* 0x000000ff7c00720c */ /* 0x000fe20003f45070 */
[----:B------:R-:W-:Y:S01]  /*39aa0*/  IMAD.MOV.U32 R124, RZ, RZ, R140 ;  /* 0x000000ffff7c7224 */ /* 0x000fe200078e008c */
[----:B------:R1:W-:Y:S04]  /*39ab0*/  STL [R1+0x1328], R141 ;  /* 0x0013288d01007387 */ /* 0x0003e80000100800 */
[----:B------:R-:W-:Y:S04]  /*39ac0*/  STL [R1+0x1278], R133 ;  /* 0x0012788501007387 */ /* 0x000fe80000100800 */
[----:B------:R1:W-:Y:S04]  /*39ad0*/  STL [R1+0x1274], R134 ;  /* 0x0012748601007387 */ /* 0x0003e80000100800 */
[----:B-1----:R-:W3:Y:S04]  /*39ae0*/  LDL.LU R141, [R1+0x11fc] ;  /* 0x0011fc00018d7983 */ /* 0x002ee80000300800 */
[----:B------:R1:W-:Y:S04]  /*39af0*/  LDGSTS.E [R3+0x600], [R124.64], P1 ;  /* 0x006000007c037fae */ /* 0x0003e80008921848 */
[----:B------:R-:W3:Y:S01]  /*39b00*/  LDL.LU R140, [R1+0x1200] ;  /* 0x00120000018c7983 */ /* 0x000ee20000300800 */
[----:B-1----:R-:W-:Y:S01]  /*39b10*/  IMAD.MOV.U32 R125, RZ, RZ, R134 ;  /* 0x000000ffff7d7224 */ /* 0x002fe200078e0086 */
[----:B------:R-:W-:-:S02]  /*39b20*/  MOV R124, R133 ;  /* 0x00000085007c7202 */ /* 0x000fc40000000f00 */
[----:B------:R-:W3:Y:S04]  /*39b30*/  LDL.LU R134, [R1+0x1204] ;  /* 0x0012040001867983 */ /* 0x000ee80000300800 */
[----:B------:R-:W3:Y:S04]  /*39b40*/  LDL.LU R133, [R1+0x1208] ;  /* 0x0012080001857983 */ /* 0x000ee80000300800 */
[----:B------:R1:W-:Y:S01]  /*39b50*/  LDGSTS.E [R3+0x2000], [R124.64], P2 ;  /* 0x020000007c037fae */ /* 0x0003e20009121848 */
[----:B--2---:R-:W-:-:S05]  /*39b60*/  IADD3 R131, P1, R131, R136, RZ ;  /* 0x0000008883837210 */ /* 0x004fca0007f3e0ff */
[----:B------:R-:W-:Y:S01]  /*39b70*/  IMAD.X R132, R132, 0x1, R0, P1 ;  /* 0x0000000184847824 */ /* 0x000fe200008e0600 */
[----:B------:R-:W-:Y:S01]  /*39b80*/  IADD3 R126, P3, R126, R136, RZ ;  /* 0x000000887e7e7210 */ /* 0x000fe20007f7e0ff */
[----:B------:R-:W-:Y:S01]  /*39b90*/  STL [R1+0x1280], R131 ;  /* 0x0012808301007387 */ /* 0x000fe20000100800 */
[----:B-1----:R-:W-:Y:S02]  /*39ba0*/  IMAD.MOV.U32 R124, RZ, RZ, R131 ;  /* 0x000000ffff7c7224 */ /* 0x002fe400078e0083 */
[----:B------:R-:W-:Y:S01]  /*39bb0*/  IADD3.X R127, R127, R0, RZ, P3, !PT ;  /* 0x000000007f7f7210 */ /* 0x000fe20001ffe4ff */
[----:B------:R-:W-:Y:S01]  /*39bc0*/  IMAD.MOV.U32 R125, RZ, RZ, R132 ;  /* 0x000000ffff7d7224 */ /* 0x000fe200078e0084 */
[----:B------:R1:W-:Y:S04]  /*39bd0*/  STL [R1+0x127c], R132 ;  /* 0x00127c8401007387 */ /* 0x0003e80000100800 */
[----:B------:R-:W-:Y:S04]  /*39be0*/  STL [R1+0x1288], R126 ;  /* 0x0012887e01007387 */ /* 0x000fe80000100800 */
[----:B------:R2:W-:Y:S04]  /*39bf0*/  STL [R1+0x1284], R127 ;  /* 0x0012847f01007387 */ /* 0x0005e80000100800 */
[----:B-1----:R-:W4:Y:S04]  /*39c00*/  LDL.LU R132, [R1+0x120c] ;  /* 0x00120c0001847983 */ /* 0x002f280000300800 */
[----:B------:R1:W-:Y:S04]  /*39c10*/  LDGSTS.E [R3+0x2200], [R124.64], P2 ;  /* 0x022000007c037fae */ /* 0x0003e80009121848 */
[----:B------:R-:W4:Y:S01]  /*39c20*/  LDL.LU R131, [R1+0x1210] ;  /* 0x0012100001837983 */ /* 0x000f220000300800 */
[----:B-1----:R-:W-:Y:S01]  /*39c30*/  IMAD.MOV.U32 R125, RZ, RZ, R127 ;  /* 0x000000ffff7d7224 */ /* 0x002fe200078e007f */
[----:B------:R-:W-:-:S02]  /*39c40*/  MOV R124, R126 ;  /* 0x0000007e007c7202 */ /* 0x000fc40000000f00 */
[----:B--2---:R-:W2:Y:S04]  /*39c50*/  LDL.LU R127, [R1+0x968] ;  /* 0x00096800017f7983 */ /* 0x004ea80000300800 */
[----:B------:R-:W2:Y:S01]  /*39c60*/  LDL.LU R126, [R1+0x96c] ;  /* 0x00096c00017e7983 */ /* 0x000ea20000300800 */
[----:B------:R-:W-:-:S03]  /*39c70*/  ISETP.GT.AND P1, PT, R2, 0x8, PT ;  /* 0x000000080200780c */ /* 0x000fc60003f24270 */
[----:B------:R1:W-:Y:S02]  /*39c80*/  LDGSTS.E [R3+0x2400], [R124.64], P2 ;  /* 0x024000007c037fae */ /* 0x0003e40009121848 */
[----:B-1----:R-:W-:-:S04]  /*39c90*/  SEL R124, RZ, 0x4, !P1 ;  /* 0x00000004ff7c7807 */ /* 0x002fc80004800000 */
[----:B------:R-:W-:Y:S02]  /*39ca0*/  SEL R124, R124, RZ, !P0 ;  /* 0x000000ff7c7c7207 */ /* 0x000fe40004000000 */
[----:B---3--:R-:W-:-:S05]  /*39cb0*/  IADD3 R138, P3, R138, R136, RZ ;  /* 0x000000888a8a7210 */ /* 0x008fca0007f7e0ff */
[----:B------:R-:W-:Y:S01]  /*39cc0*/  IMAD.X R139, R139, 0x1, R0, P3 ;  /* 0x000000018b8b7824 */ /* 0x000fe200018e0600 */
[----:B------:R-:W-:Y:S01]  /*39cd0*/  STL [R1+0x1290], R138 ;  /* 0x0012908a01007387 */ /* 0x000fe20000100800 */
[----:B------:R-:W-:Y:S02]  /*39ce0*/  ISETP.NE.U32.AND P1, PT, R124, RZ, PT ;  /* 0x000000ff7c00720c */ /* 0x000fe40003f25070 */
[----:B------:R-:W-:Y:S01]  /*39cf0*/  IADD3 R130, P4, R130, R136, RZ ;  /* 0x0000008882827210 */ /* 0x000fe20007f9e0ff */
[----:B------:R1:W-:Y:S03]  /*39d00*/  STL [R1+0x128c], R139 ;  /* 0x00128c8b01007387 */ /* 0x0003e60000100800 */
[----:B------:R-:W-:Y:S01]  /*39d10*/  IADD3.X R135, R135, R0, RZ, P4, !PT ;  /* 0x0000000087877210 */ /* 0x000fe200027fe4ff */
[----:B------:R-:W-:Y:S01]  /*39d20*/  STL [R1+0x11f8], R130 ;  /* 0x0011f88201007387 */ /* 0x000fe20000100800 */
[----:B------:R-:W-:-:S02]  /*39d30*/  IMAD.MOV.U32 R124, RZ, RZ, R138 ;  /* 0x000000ffff7c7224 */ /* 0x000fc400078e008a */
[----:B------:R-:W-:Y:S01]  /*39d40*/  IMAD.MOV.U32 R125, RZ, RZ, R139 ;  /* 0x000000ffff7d7224 */ /* 0x000fe200078e008b */
[----:B------:R3:W-:Y:S04]  /*39d50*/  STL [R1+0x11f4], R135 ;  /* 0x0011f48701007387 */ /* 0x0007e80000100800 */
[----:B-1----:R-:W2:Y:S04]  /*39d60*/  LDL.LU R139, [R1+0x970] ;  /* 0x00097000018b7983 */ /* 0x002ea80000300800 */
[----:B------:R-:W2:Y:S04]  /*39d70*/  LDL.LU R138, [R1+0x974] ;  /* 0x00097400018a7983 */ /* 0x000ea80000300800 */
[----:B------:R1:W-:Y:S02]  /*39d80*/  LDGSTS.E [R3+0x2600], [R124.64], P2 ;  /* 0x026000007c037fae */ /* 0x0003e40009121848 */
[----:B-1----:R-:W-:Y:S01]  /*39d90*/  IMAD.MOV.U32 R125, RZ, RZ, R135 ;  /* 0x000000ffff7d7224 */ /* 0x002fe200078e0087 */
[----:B------:R-:W-:Y:S01]  /*39da0*/  MOV R124, R130 ;  /* 0x00000082007c7202 */ /* 0x000fe20000000f00 */
[----:B---3--:R-:W3:Y:S04]  /*39db0*/  LDL.LU R135, [R1+0x978] ;  /* 0x0009780001877983 */ /* 0x008ee80000300800 */
[----:B------:R-:W3:Y:S04]  /*39dc0*/  LDL.LU R130, [R1+0x97c] ;  /* 0x00097c0001827983 */ /* 0x000ee80000300800 */
[----:B------:R1:W-:Y:S01]  /*39dd0*/  LDGSTS.E [R3+0x4000], [R124.64], P1 ;  /* 0x040000007c037fae */ /* 0x0003e20008921848 */
[----:B------:R-:W-:-:S05]  /*39de0*/  IADD3 R140, P2, R140, R136, RZ ;  /* 0x000000888c8c7210 */ /* 0x000fca0007f5e0ff */
[----:B------:R-:W-:Y:S01]  /*39df0*/  IMAD.X R141, R141, 0x1, R0, P2 ;  /* 0x000000018d8d7824 */ /* 0x000fe200010e0600 */
[----:B------:R-:W-:Y:S01]  /*39e00*/  STL [R1+0x1200], R140 ;  /* 0x0012008c01007387 */ /* 0x000fe20000100800 */
[----:B------:R-:W-:Y:S01]  /*39e10*/  IADD3 R133, P3, R133, R136, RZ ;  /* 0x0000008885857210 */ /* 0x000fe20007f7e0ff */
[----:B-1----:R-:W-:-:S03]  /*39e20*/  IMAD.MOV.U32 R124, RZ, RZ, R140 ;  /* 0x000000ffff7c7224 */ /* 0x002fc600078e008c */
[----:B------:R-:W-:Y:S01]  /*39e30*/  IADD3.X R134, R134, R0, RZ, P3, !PT ;  /* 0x0000000086867210 */ /* 0x000fe20001ffe4ff */
[----:B------:R-:W-:Y:S01]  /*39e40*/  IMAD.MOV.U32 R125, RZ, RZ, R141 ;  /* 0x000000ffff7d7224 */ /* 0x000fe200078e008d */
[----:B------:R1:W-:Y:S04]  /*39e50*/  STL [R1+0x11fc], R141 ;  /* 0x0011fc8d01007387 */ /* 0x0003e80000100800 */
[----:B------:R-:W-:Y:S04]  /*39e60*/  STL [R1+0x1208], R133 ;  /* 0x0012088501007387 */ /* 0x000fe80000100800 */
[----:B------:R1:W-:Y:S04]  /*39e70*/  STL [R1+0x1204], R134 ;  /* 0x0012048601007387 */ /* 0x0003e80000100800 */
[----:B-1----:R-:W3:Y:S01]  /*39e80*/  LDL.LU R141, [R1+0x980] ;  /* 0x00098000018d7983 */ /* 0x002ee20000300800 */
[----:B------:R-:W-:-:S03]  /*39e90*/  ISETP.GT.AND P2, PT, R2, 0xc, PT ;  /* 0x0000000c0200780c */ /* 0x000fc60003f44270 */
[----:B------:R1:W-:Y:S04]  /*39ea0*/  LDGSTS.E [R3+0x4200], [R124.64], P1 ;  /* 0x042000007c037fae */ /* 0x0003e80008921848 */
[----:B------:R-:W3:Y:S01]  /*39eb0*/  LDL.LU R140, [R1+0x984] ;  /* 0x00098400018c7983 */ /* 0x000ee20000300800 */
[----:B-1----:R-:W-:Y:S01]  /*39ec0*/  MOV R124, R133 ;  /* 0x00000085007c7202 */ /* 0x002fe20000000f00 */
[----:B------:R-:W-:Y:S02]  /*39ed0*/  IMAD.MOV.U32 R125, RZ, RZ, R134 ;  /* 0x000000ffff7d7224 */ /* 0x000fe400078e0086 */
[----:B------:R-:W3:Y:S04]  /*39ee0*/  LDL.LU R134, [R1+0x9e8] ;  /* 0x0009e80001867983 */ /* 0x000ee80000300800 */
[----:B------:R-:W3:Y:S04]  /*39ef0*/  LDL.LU R133, [R1+0x9ec] ;  /* 0x0009ec0001857983 */ /* 0x000ee80000300800 */
[----:B------:R1:W-:Y:S02]  /*39f00*/  LDGSTS.E [R3+0x4400], [R124.64], P1 ;  /* 0x044000007c037fae */ /* 0x0003e40008921848 */
[----:B-1----:R-:W-:-:S04]  /*39f10*/  SEL R124, RZ, 0x4, !P2 ;  /* 0x00000004ff7c7807 */ /* 0x002fc80005000000 */
[----:B------:R-:W-:-:S04]  /*39f20*/  SEL R124, R124, RZ, !P0 ;  /* 0x000000ff7c7c7207 */ /* 0x000fc80004000000 */
[----:B------:R-:W-:Y:S02]  /*39f30*/  ISETP.NE.U32.AND P2, PT, R124, RZ, PT ;  /* 0x000000ff7c00720c */ /* 0x000fe40003f45070 */
[----:B----4-:R-:W-:-:S05]  /*39f40*/  IADD3 R131, P3, R131, R136, RZ ;  /* 0x0000008883837210 */ /* 0x010fca0007f7e0ff */
[----:B------:R-:W-:Y:S01]  /*39f50*/  IMAD.X R132, R132, 0x1, R0, P3 ;  /* 0x0000000184847824 */ /* 0x000fe200018e0600 */
[----:B------:R-:W-:Y:S01]  /*39f60*/  STL [R1+0x1210], R131 ;  /* 0x0012108301007387 */ /* 0x000fe20000100800 */
[----:B------:R-:W-:Y:S01]  /*39f70*/  IMAD.MOV.U32 R124, RZ, RZ, R131 ;  /* 0x000000ffff7c7224 */ /* 0x000fe200078e0083 */
[----:B--2---:R-:W-:Y:S01]  /*39f80*/  IADD3 R126, P4, R126, R136, RZ ;  /* 0x000000887e7e7210 */ /* 0x004fe20007f9e0ff */
[----:B------:R-:W-:-:S03]  /*39f90*/  IMAD.MOV.U32 R125, RZ, RZ, R132 ;  /* 0x000000ffff7d7224 */ /* 0x000fc600078e0084 */
[----:B------:R-:W-:Y:S01]  /*39fa0*/  IADD3.X R127, R127, R0, RZ, P4, !PT ;  /* 0x000000007f7f7210 */ /* 0x000fe200027fe4ff */
        /* <DEDUP_REMOVED lines=9> */
[----:B------:R-:W2:Y:S04]  /*3a040*/  LDL.LU R126, [R1+0x9fc] ;  /* 0x0009fc00017e7983 */ /* 0x000ea80000300800 */
[----:B------:R1:W-:Y:S01]  /*3a050*/  LDGSTS.E [R3+0x6000], [R124.64], P2 ;  /* 0x060000007c037fae */ /* 0x0003e20009121848 */
[----:B------:R-:W-:-:S05]  /*3a060*/  IADD3 R138, P1, R138, R136, RZ ;  /* 0x000000888a8a7210 */ /* 0x000fca0007f3e0ff */
[----:B------:R-:W-:Y:S02]  /*3a070*/  IMAD.X R139, R139, 0x1, R0, P1 ;  /* 0x000000018b8b7824 */ /* 0x000fe400008e0600 */
[----:B-1----:R-:W-:Y:S02]  /*3a080*/  IMAD.MOV.U32 R124, RZ, RZ, R138 ;  /* 0x000000ffff7c7224 */ /* 0x002fe400078e008a */
[----:B------:R-:W-:Y:S01]  /*3a090*/  IMAD.MOV.U32 R125, RZ, RZ, R139 ;  /* 0x000000ffff7d7224 */ /* 0x000fe200078e008b */
[----:B------:R-:W-:Y:S04]  /*3a0a0*/  STL [R1+0x974], R138 ;  /* 0x0009748a01007387 */ /* 0x000fe80000100800 */
[----:B------:R1:W-:Y:S01]  /*3a0b0*/  STL [R1+0x970], R139 ;  /* 0x0009708b01007387 */ /* 0x0003e20000100800 */
[----:B---3--:R-:W-:-:S03]  /*3a0c0*/  IADD3 R130, P3, R130, R136, RZ ;  /* 0x0000008882827210 */ /* 0x008fc60007f7e0ff */
[----:B------:R3:W-:Y:S01]  /*3a0d0*/  LDGSTS.E [R3+0x6200], [R124.64], P2 ;  /* 0x062000007c037fae */ /* 0x0007e20009121848 */
[----:B------:R-:W-:-:S03]  /*3a0e0*/  IADD3.X R135, R135, R0, RZ, P3, !PT ;  /* 0x0000000087877210 */ /* 0x000fc60001ffe4ff */
[----:B------:R-:W-:Y:S01]  /*3a0f0*/  STL [R1+0x97c], R130 ;  /* 0x00097c8201007387 */ /* 0x000fe20000100800 */
[----:B------:R-:W-:-:S03]  /*3a100*/  ISETP.GT.AND P1, PT, R2, 0x10, PT ;  /* 0x000000100200780c */ /* 0x000fc60003f24270 */
[----:B------:R3:W-:Y:S02]  /*3a110*/  STL [R1+0x978], R135 ;  /* 0x0009788701007387 */ /* 0x0007e40000100800 */
[----:B---3--:R-:W-:Y:S01]  /*3a120*/  MOV R124, R130 ;  /* 0x00000082007c7202 */ /* 0x008fe20000000f00 */
[----:B------:R-:W-:Y:S01]  /*3a130*/  IMAD.MOV.U32 R125, RZ, RZ, R135 ;  /* 0x000000ffff7d7224 */ /* 0x000fe200078e0087 */
[----:B-1----:R-:W3:Y:S04]  /*3a140*/  LDL.LU R139, [R1+0xa00] ;  /* 0x000a0000018b7983 */ /* 0x002ee80000300800 */
[----:B------:R-:W3:Y:S04]  /*3a150*/  LDL.LU R138, [R1+0xa04] ;  /* 0x000a0400018a7983 */ /* 0x000ee80000300800 */
[----:B------:R-:W3:Y:S04]  /*3a160*/  LDL.LU R135, [R1+0xa68] ;  /* 0x000a680001877983 */ /* 0x000ee80000300800 */
[----:B------:R-:W3:Y:S04]  /*3a170*/  LDL.LU R130, [R1+0xa6c] ;  /* 0x000a6c0001827983 */ /* 0x000ee80000300800 */
[----:B------:R1:W-:Y:S02]  /*3a180*/  LDGSTS.E [R3+0x6400], [R124.64], P2 ;  /* 0x064000007c037fae */ /* 0x0003e40009121848 */
[----:B-1----:R-:W-:-:S02]  /*3a190*/  SEL R124, RZ, 0x4, !P1 ;  /* 0x00000004ff7c7807 */ /* 0x002fc40004800000 */
[----:B------:R-:W-:Y:S02]  /*3a1a0*/  IADD3 R140, P3, R140, R136, RZ ;  /* 0x000000888c8c7210 */ /* 0x000fe40007f7e0ff */
[----:B------:R-:W-:-:S03]  /*3a1b0*/  SEL R124, R124, RZ, !P0 ;  /* 0x000000ff7c7c7207 */ /* 0x000fc60004000000 */
[----:B------:R-:W-:Y:S01]  /*3a1c0*/  IMAD.X R141, R141, 0x1, R0, P3 ;  /* 0x000000018d8d7824 */ /* 0x000fe200018e0600 */
[----:B------:R-:W-:Y:S01]  /*3a1d0*/  ISETP.NE.U32.AND P1, PT, R124, RZ, PT ;  /* 0x000000ff7c00720c */ /* 0x000fe20003f25070 */
[----:B------:R-:W-:Y:S01]  /*3a1e0*/  STL [R1+0x984], R140 ;  /* 0x0009848c01007387 */ /* 0x000fe20000100800 */
[----:B------:R-:W-:Y:S01]  /*3a1f0*/  IMAD.MOV.U32 R124, RZ, RZ, R140 ;  /* 0x000000ffff7c7224 */ /* 0x000fe200078e008c */
[----:B------:R-:W-:Y:S01]  /*3a200*/  IADD3 R133, P4, R133, R136, RZ ;  /* 0x0000008885857210 */ /* 0x000fe20007f9e0ff */
[----:B------:R-:W-:-:S03]  /*3a210*/  IMAD.MOV.U32 R125, RZ, RZ, R141 ;  /* 0x000000ffff7d7224 */ /* 0x000fc600078e008d */
[----:B------:R-:W-:Y:S01]  /*3a220*/  IADD3.X R134, R134, R0, RZ, P4, !PT ;  /* 0x0000000086867210 */ /* 0x000fe200027fe4ff */
        /* <DEDUP_REMOVED lines=11> */
[----:B----4-:R-:W-:-:S05]  /*3a2e0*/  IADD3 R131, P2, R131, R136, RZ ;  /* 0x0000008883837210 */ /* 0x010fca0007f5e0ff */
[----:B------:R-:W-:Y:S01]  /*3a2f0*/  IMAD.X R132, R132, 0x1, R0, P2 ;  /* 0x0000000184847824 */ /* 0x000fe200010e0600 */
[----:B------:R-:W-:Y:S01]  /*3a300*/  STL [R1+0x9f4], R131 ;  /* 0x0009f48301007387 */ /* 0x000fe20000100800 */
[----:B-1----:R-:W-:Y:S01]  /*3a310*/  IMAD.MOV.U32 R124, RZ, RZ, R131 ;  /* 0x000000ffff7c7224 */ /* 0x002fe200078e0083 */
        /* <DEDUP_REMOVED lines=19> */
[----:B------:R-:W-:Y:S01]  /*3a450*/  IADD3 R130, P4, R130, R136, RZ ;  /* 0x0000008882827210 */ /* 0x000fe20007f9e0ff */
[----:B------:R-:W-:Y:S03]  /*3a460*/  STL [R1+0xa04], R138 ;  /* 0x000a048a01007387 */ /* 0x000fe60000100800 */
[----:B------:R-:W-:Y:S01]  /*3a470*/  IADD3.X R135, R135, R0, RZ, P4, !PT ;  /* 0x0000000087877210 */ /* 0x000fe200027fe4ff */
[----:B------:R1:W-:Y:S01]  /*3a480*/  STL [R1+0xa00], R139 ;  /* 0x000a008b01007387 */ /* 0x0003e20000100800 */
[----:B------:R-:W-:Y:S01]  /*3a490*/  ISETP.NE.U32.AND P2, PT, R124, RZ, PT ;  /* 0x000000ff7c00720c */ /* 0x000fe20003f45070 */
[----:B------:R-:W-:Y:S02]  /*3a4a0*/  IMAD.MOV.U32 R124, RZ, RZ, R138 ;  /* 0x000000ffff7c7224 */ /* 0x000fe400078e008a */
[----:B------:R-:W-:Y:S01]  /*3a4b0*/  IMAD.MOV.U32 R125, RZ, RZ, R139 ;  /* 0x000000ffff7d7224 */ /* 0x000fe200078e008b */
[----:B------:R-:W-:Y:S04]  /*3a4c0*/  STL [R1+0xa6c], R130 ;  /* 0x000a6c8201007387 */ /* 0x000fe80000100800 */
        /* <DEDUP_REMOVED lines=12> */
[----:B-1----:R-:W-:Y:S01]  /*3a590*/  IMAD.MOV.U32 R124, RZ, RZ, R140 ;  /* 0x000000ffff7c7224 */ /* 0x002fe200078e008c */
[----:B------:R-:W-:Y:S01]  /*3a5a0*/  IADD3 R133, P3, R133, R136, RZ ;  /* 0x0000008885857210 */ /* 0x000fe20007f7e0ff */
[----:B------:R-:W-:-:S03]  /*3a5b0*/  IMAD.MOV.U32 R125, RZ, RZ, R141 ;  /* 0x000000ffff7d7224 */ /* 0x000fc600078e008d */
[----:B------:R-:W-:Y:S01]  /*3a5c0*/  IADD3.X R134, R134, R0, RZ, P3, !PT ;  /* 0x0000000086867210 */ /* 0x000fe20001ffe4ff */
        /* <DEDUP_REMOVED lines=52> */
[----:B-1----:R-:W-:-:S04]  /*3a910*/  SEL R124, RZ, 0x4, !P2 ;  /* 0x00000004ff7c7807 */ /* 0x002fc80005000000 */
[----:B------:R-:W-:Y:S02]  /*3a920*/  SEL R124, R124, RZ, !P0 ;  /* 0x000000ff7c7c7207 */ /* 0x000fe40004000000 */
[----:B------:R-:W-:-:S05]  /*3a930*/  IADD3 R140, P3, R140, R136, RZ ;  /* 0x000000888c8c7210 */ /* 0x000fca0007f7e0ff */
        /* <DEDUP_REMOVED lines=10> */
[----:B-1----:R-:W3:Y:S04]  /*3a9e0*/  LDL.LU R141, [R1+0xbf0] ;  /* 0x000bf000018d7983 */ /* 0x002ee80000300800 */
[----:B------:R-:W3:Y:S04]  /*3a9f0*/  LDL.LU R140, [R1+0xbf4] ;  /* 0x000bf400018c7983 */ /* 0x000ee80000300800 */
[----:B------:R1:W-:Y:S02]  /*3aa00*/  LDGSTS.E [R3+0xc600], [R124.64], P1 ;  /* 0x0c6000007c037fae */ /* 0x0003e40008921848 */
[----:B-1----:R-:W-:Y:S01]  /*3aa10*/  IMAD.MOV.U32 R125, RZ, RZ, R134 ;  /* 0x000000ffff7d7224 */ /* 0x002fe200078e0086 */
[----:B------:R-:W-:Y:S01]  /*3aa20*/  MOV R124, R133 ;  /* 0x00000085007c7202 */ /* 0x000fe20000000f00 */
        /* <DEDUP_REMOVED lines=22> */
[----:B-1----:R-:W-:Y:S02]  /*3ab90*/  SEL R124, RZ, 0x4, !P1 ;  /* 0x00000004ff7c7807 */ /* 0x002fe40004800000 */
[----:B---3--:R-:W-:Y:S02]  /*3aba0*/  IADD3 R138, P3, R138, R136, RZ ;  /* 0x000000888a8a7210 */ /* 0x008fe40007f7e0ff */
[----:B------:R-:W-:-:S03]  /*3abb0*/  SEL R124, R124, RZ, !P0 ;  /* 0x000000ff7c7c7207 */ /* 0x000fc60004000000 */
[----:B------:R-:W-:Y:S01]  /*3abc0*/  IMAD.X R139, R139, 0x1, R0, P3 ;  /* 0x000000018b8b7824 */ /* 0x000fe200018e0600 */
[----:B------:R-:W-:Y:S01]  /*3abd0*/  IADD3 R130, P4, R130, R136, RZ ;  /* 0x0000008882827210 */ /* 0x000fe20007f9e0ff */
[----:B------:R-:W-:Y:S01]  /*3abe0*/  STL [R1+0xb84], R138 ;  /* 0x000b848a01007387 */ /* 0x000fe20000100800 */
[----:B------:R-:W-:Y:S02]  /*3abf0*/  ISETP.NE.U32.AND P1, PT, R124, RZ, PT ;  /* 0x000000ff7c00720c */ /* 0x000fe40003f25070 */
[----:B------:R-:W-:Y:S01]  /*3ac00*/  IADD3.X R135, R135, R0, RZ, P4, !PT ;  /* 0x0000000087877210 */ /* 0x000fe200027fe4ff */
[----:B------:R1:W-:Y:S01]  /*3ac10*/  STL [R1+0xb80], R139 ;  /* 0x000b808b01007387 */ /* 0x0003e20000100800 */
        /* <DEDUP_REMOVED lines=13> */
[----:B------:R-:W-:Y:S02]  /*3acf0*/  IMAD.X R141, R141, 0x1, R0, P2 ;  /* 0x000000018d8d7824 */ /* 0x000fe400010e0600 */
[----:B-1----:R-:W-:Y:S02]  /*3ad00*/  IMAD.MOV.U32 R124, RZ, RZ, R140 ;  /* 0x000000ffff7c7224 */ /* 0x002fe400078e008c */
[----:B------:R-:W-:Y:S01]  /*3ad10*/  IMAD.MOV.U32 R125, RZ, RZ, R141 ;  /* 0x000000ffff7d7224 */ /* 0x000fe200078e008d */
[----:B------:R-:W-:Y:S04]  /*3ad20*/  STL [R1+0xbf4], R140 ;  /* 0x000bf48c01007387 */ /* 0x000fe80000100800 */
[----:B------:R1:W-:Y:S01]  /*3ad30*/  STL [R1+0xbf0], R141 ;  /* 0x000bf08d01007387 */ /* 0x0003e20000100800 */
[----:B------:R-:W-:-:S03]  /*3ad40*/  IADD3 R133, P3, R133, R136, RZ ;  /* 0x0000008885857210 */ /* 0x000fc60007f7e0ff */
[----:B------:R1:W-:Y:S01]  /*3ad50*/  LDGSTS.E [R3+0x10200], [R124.64], P1 ;  /* 0x102000007c037fae */ /* 0x0003e20008921848 */
[----:B------:R-:W-:-:S03]  /*3ad60*/  IADD3.X R134, R134, R0, RZ, P3, !PT ;  /* 0x0000000086867210 */ /* 0x000fc60001ffe4ff */
[----:B------:R-:W-:Y:S01]  /*3ad70*/  STL [R1+0xbfc], R133 ;  /* 0x000bfc8501007387 */ /* 0x000fe20000100800 */
[----:B------:R-:W-:-:S03]  /*3ad80*/  ISETP.GT.AND P2, PT, R2, 0x24, PT ;  /* 0x000000240200780c */ /* 0x000fc60003f44270 */
[----:B------:R1:W-:Y:S02]  /*3ad90*/  STL [R1+0xbf8], R134 ;  /* 0x000bf88601007387 */ /* 0x0003e40000100800 */
[----:B-1----:R-:W-:Y:S01]  /*3ada0*/  MOV R124, R133 ;  /* 0x00000085007c7202 */ /* 0x002fe20000000f00 */
[----:B------:R-:W-:Y:S01]  /*3adb0*/  IMAD.MOV.U32 R125, RZ, RZ, R134 ;  /* 0x000000ffff7d7224 */ /* 0x000fe200078e0086 */
[----:B------:R-:W3:Y:S04]  /*3adc0*/  LDL.LU R141, [R1+0xc80] ;  /* 0x000c8000018d7983 */ /* 0x000ee80000300800 */
[----:B------:R-:W3:Y:S04]  /*3add0*/  LDL.LU R140, [R1+0xc84] ;  /* 0x000c8400018c7983 */ /* 0x000ee80000300800 */
        /* <DEDUP_REMOVED lines=25> */
[----:B------:R-:W-:Y:S01]  /*3af70*/  IMAD.X R139, R139, 0x1, R0, P1 ;  /* 0x000000018b8b7824 */ /* 0x000fe200008e0600 */
[----:B------:R-:W-:Y:S01]  /*3af80*/  STL [R1+0xc74], R138 ;  /* 0x000c748a01007387 */ /* 0x000fe20000100800 */
[----:B-1----:R-:W-:Y:S02]  /*3af90*/  IMAD.MOV.U32 R124, RZ, RZ, R138 ;  /* 0x000000ffff7c7224 */ /* 0x002fe400078e008a */
[----:B------:R-:W-:Y:S01]  /*3afa0*/  IMAD.MOV.U32 R125, RZ, RZ, R139 ;  /* 0x000000ffff7d7224 */ /* 0x000fe200078e008b */
[----:B------:R1:W-:Y:S01]  /*3afb0*/  STL [R1+0xc70], R139 ;  /* 0x000c708b01007387 */ /* 0x0003e20000100800 */
[----:B---3--:R-:W-:-:S03]  /*3afc0*/  IADD3 R130, P3, R130, R136, RZ ;  /* 0x0000008882827210 */ /* 0x008fc60007f7e0ff */
[----:B------:R3:W-:Y:S01]  /*3afd0*/  LDGSTS.E [R3+0x12200], [R124.64], P2 ;  /* 0x122000007c037fae */ /* 0x0007e20009121848 */
[----:B------:R-:W-:-:S03]  /*3afe0*/  IADD3.X R135, R135, R0, RZ, P3, !PT ;  /* 0x0000000087877210 */ /* 0x000fc60001ffe4ff */
[----:B------:R-:W-:Y:S04]  /*3aff0*/  STL [R1+0xc7c], R130 ;  /* 0x000c7c8201007387 */ /* 0x000fe80000100800 */
[----:B------:R3:W-:Y:S01]  /*3b000*/  STL [R1+0xc78], R135 ;  /* 0x000c788701007387 */ /* 0x0007e20000100800 */
[----:B------:R-:W-:-:S03]  /*3b010*/  ISETP.GT.AND P1, PT, R2, 0x28, PT ;  /* 0x000000280200780c */ /* 0x000fc60003f24270 */
[----:B-1----:R-:W2:Y:S01]  /*3b020*/  LDL.LU R139, [R1+0xd00] ;  /* 0x000d0000018b7983 */ /* 0x002ea20000300800 */
[----:B---3--:R-:W-:Y:S01]  /*3b030*/  MOV R124, R130 ;  /* 0x00000082007c7202 */ /* 0x008fe20000000f00 */
[----:B------:R-:W-:Y:S02]  /*3b040*/  IMAD.MOV.U32 R125, RZ, RZ, R135 ;  /* 0x000000ffff7d7224 */ /* 0x000fe400078e0087 */
        /* <DEDUP_REMOVED lines=43> */
[----:B------:R1:W-:Y:S01]  /*3b300*/  LDGSTS.E [R3+0x14400], [R124.64], P1 ;  /* 0x144000007c037fae */ /* 0x0003e20008921848 */
[----:B---3--:R-:W-:Y:S02]  /*3b310*/  IADD3 R138, P3, R138, R136, RZ ;  /* 0x000000888a8a7210 */ /* 0x008fe40007f7e0ff */
[----:B-1----:R-:W-:-:S03]  /*3b320*/  SEL R124, RZ, 0x4, !P2 ;  /* 0x00000004ff7c7807 */ /* 0x002fc60005000000 */
[----:B------:R-:W-:Y:S01]  /*3b330*/  IMAD.X R139, R139, 0x1, R0, P3 ;  /* 0x000000018b8b7824 */ /* 0x000fe200018e0600 */
[----:B------:R-:W-:Y:S02]  /*3b340*/  IADD3 R130, P4, R130, R136, RZ ;  /* 0x0000008882827210 */ /* 0x000fe40007f9e0ff */
[----:B------:R-:W-:Y:S02]  /*3b350*/  SEL R124, R124, RZ, !P0 ;  /* 0x000000ff7c7c7207 */ /* 0x000fe40004000000 */
[----:B------:R-:W-:Y:S01]  /*3b360*/  IADD3.X R135, R135, R0, RZ, P4, !PT ;  /* 0x0000000087877210 */ /* 0x000fe200027fe4ff */
[----:B------:R-:W-:Y:S01]  /*3b370*/  STL [R1+0xd04], R138 ;  /* 0x000d048a01007387 */ /* 0x000fe20000100800 */
[----:B------:R-:W-:Y:S01]  /*3b380*/  ISETP.NE.U32.AND P2, PT, R124, RZ, PT ;  /* 0x000000ff7c00720c */ /* 0x000fe20003f45070 */
[----:B------:R-:W-:Y:S02]  /*3b390*/  IMAD.MOV.U32 R124, RZ, RZ, R138 ;  /* 0x000000ffff7c7224 */ /* 0x000fe400078e008a */
[----:B------:R1:W-:Y:S01]  /*3b3a0*/  STL [R1+0xd00], R139 ;  /* 0x000d008b01007387 */ /* 0x0003e20000100800 */
[----:B------:R-:W-:-:S03]  /*3b3b0*/  IMAD.MOV.U32 R125, RZ, RZ, R139 ;  /* 0x000000ffff7d7224 */ /* 0x000fc600078e008b */
        /* <DEDUP_REMOVED lines=35> */
[----:B--2---:R-:W-:-:S03]  /*3b5f0*/  IADD3 R126, P4, R126, R136, RZ ;  /* 0x000000887e7e7210 */ /* 0x004fc60007f9e0ff */
[----:B------:R1:W-:Y:S01]  /*3b600*/  STL [R1+0xd80], R132 ;  /* 0x000d808401007387 */ /* 0x0003e20000100800 */
[----:B------:R-:W-:-:S03]  /*3b610*/  IADD3.X R127, R127, R0, RZ, P4, !PT ;  /* 0x000000007f7f7210 */ /* 0x000fc600027fe4ff */
[----:B------:R-:W-:Y:S01]  /*3b620*/  STL [R1+0xdec], R126 ;  /* 0x000dec7e01007387 */ /* 0x000fe20000100800 */
[----:B------:R-:W-:Y:S02]  /*3b630*/  IMAD.MOV.U32 R124, RZ, RZ, R131 ;  /* 0x000000ffff7c7224 */ /* 0x000fe400078e0083 */
[----:B------:R-:W-:Y:S01]  /*3b640*/  IMAD.MOV.U32 R125, RZ, RZ, R132 ;  /* 0x000000ffff7d7224 */ /* 0x000fe200078e0084 */
[----:B------:R2:W-:Y:S04]  /*3b650*/  STL [R1+0xde8], R127 ;  /* 0x000de87f01007387 */ /* 0x0005e80000100800 */
[----:B-1----:R-:W4:Y:S04]  /*3b660*/  LDL.LU R132, [R1+0xe70] ;  /* 0x000e700001847983 */ /* 0x002f280000300800 */
[----:B------:R-:W4:Y:S04]  /*3b670*/  LDL.LU R131, [R1+0xe74] ;  /* 0x000e740001837983 */ /* 0x000f280000300800 */
[----:B------:R1:W-:Y:S02]  /*3b680*/  LDGSTS.E [R3+0x16600], [R124.64], P2 ;  /* 0x166000007c037fae */ /* 0x0003e40009121848 */
[----:B-1----:R-:W-:Y:S01]  /*3b690*/  IMAD.MOV.U32 R125, RZ, RZ, R127 ;  /* 0x000000ffff7d7224 */ /* 0x002fe200078e007f */
[----:B------:R-:W-:Y:S01]  /*3b6a0*/  MOV R124, R126 ;  /* 0x0000007e007c7202 */ /* 0x000fe20000000f00 */
        /* <DEDUP_REMOVED lines=8> */
[----:B---3--:R-:W-:-:S04]  /*3b730*/  IADD3 R130, P3, R130, R136, RZ ;  /* 0x0000008882827210 */ /* 0x008fc80007f7e0ff */
[----:B------:R1:W-:Y:S01]  /*3b740*/  LDGSTS.E [R3+0x18200], [R124.64], P1 ;  /* 0x182000007c037fae */ /* 0x0003e20008921848 */
[----:B------:R-:W-:-:S03]  /*3b750*/  IADD3.X R135, R135, R0, RZ, P3, !PT ;  /* 0x0000000087877210 */ /* 0x000fc60001ffe4ff */
[----:B------:R3:W-:Y:S01]  /*3b760*/  STL [R1+0xdf0], R139 ;  /* 0x000df08b01007387 */ /* 0x0007e20000100800 */
[----:B------:R-:W-:-:S03]  /*3b770*/  ISETP.GT.AND P2, PT, R2, 0x34, PT ;  /* 0x000000340200780c */ /* 0x000fc60003f44270 */
[----:B------:R-:W-:Y:S01]  /*3b780*/  STL [R1+0xdfc], R130 ;  /* 0x000dfc8201007387 */ /* 0x000fe20000100800 */
[----:B-1----:R-:W-:Y:S01]  /*3b790*/  MOV R124, R130 ;  /* 0x00000082007c7202 */ /* 0x002fe20000000f00 */
[----:B------:R-:W-:Y:S02]  /*3b7a0*/  IMAD.MOV.U32 R125, RZ, RZ, R135 ;  /* 0x000000ffff7d7224 */ /* 0x000fe400078e0087 */
[----:B------:R1:W-:Y:S04]  /*3b7b0*/  STL [R1+0xdf8], R135 ;  /* 0x000df88701007387 */ /* 0x0003e80000100800 */
[----:B---3--:R-:W3:Y:S04]  /*3b7c0*/  LDL.LU R139, [R1+0xe80] ;  /* 0x000e8000018b7983 */ /* 0x008ee80000300800 */
[----:B------:R-:W3:Y:S04]  /*3b7d0*/  LDL.LU R138, [R1+0xe84] ;  /* 0x000e8400018a7983 */ /* 0x000ee80000300800 */
[----:B------:R1:W-:Y:S04]  /*3b7e0*/  LDGSTS.E [R3+0x18400], [R124.64], P1 ;  /* 0x184000007c037fae */ /* 0x0003e80008921848 */
[----:B-1----:R-:W3:Y:S04]  /*3b7f0*/  LDL.LU R135, [R1+0xee8] ;  /* 0x000ee80001877983 */ /* 0x002ee80000300800 */
[----:B------:R-:W3:Y:S01]  /*3b800*/  LDL.LU R130, [R1+0xeec] ;  /* 0x000eec0001827983 */ /* 0x000ee20000300800 */
[----:B------:R-:W-:-:S04]  /*3b810*/  SEL R124, RZ, 0x4, !P2 ;  /* 0x00000004ff7c7807 */ /* 0x000fc80005000000 */
[----:B------:R-:W-:-:S04]  /*3b820*/  SEL R124, R124, RZ, !P0 ;  /* 0x000000ff7c7c7207 */ /* 0x000fc80004000000 */
[----:B------:R-:W-:Y:S02]  /*3b830*/  ISETP.NE.U32.AND P2, PT, R124, RZ, PT ;  /* 0x000000ff7c00720c */ /* 0x000fe40003f45070 */
[----:B------:R-:W-:-:S05]  /*3b840*/  IADD3 R140, P3, R140, R136, RZ ;  /* 0x000000888c8c7210 */ /* 0x000fca0007f7e0ff */
[----:B------:R-:W-:Y:S01]  /*3b850*/  IMAD.X R141, R141, 0x1, R0, P3 ;  /* 0x000000018d8d7824 */ /* 0x000fe200018e0600 */
[----:B------:R-:W-:Y:S01]  /*3b860*/  IADD3 R133, P4, R133, R136, RZ ;  /* 0x0000008885857210 */ /* 0x000fe20007f9e0ff */
[----:B------:R-:W-:Y:S03]  /*3b870*/  STL [R1+0xe04], R140 ;  /* 0x000e048c01007387 */ /* 0x000fe60000100800 */
[----:B------:R-:W-:Y:S01]  /*3b880*/  IADD3.X R134, R134, R0, RZ, P4, !PT ;  /* 0x0000000086867210 */ /* 0x000fe200027fe4ff */
[----:B------:R1:W-:Y:S01]  /*3b890*/  STL [R1+0xe00], R141 ;  /* 0x000e008d01007387 */ /* 0x0003e20000100800 */
[----:B------:R-:W-:Y:S02]  /*3b8a0*/  IMAD.MOV.U32 R124, RZ, RZ, R140 ;  /* 0x000000ffff7c7224 */ /* 0x000fe400078e008c */
[----:B------:R-:W-:Y:S01]  /*3b8b0*/  IMAD.MOV.U32 R125, RZ, RZ, R141 ;  /* 0x000000ffff7d7224 */ /* 0x000fe200078e008d */
[----:B------:R-:W-:Y:S04]  /*3b8c0*/  STL [R1+0xe6c], R133 ;  /* 0x000e6c8501007387 */ /* 0x000fe80000100800 */
[----:B------:R-:W-:Y:S04]  /*3b8d0*/  STL [R1+0xe68], R134 ;  /* 0x000e688601007387 */ /* 0x000fe80000100800 */
[----:B------:R-:W3:Y:S04]  /*3b8e0*/  LDL.LU R143, [R1+0xef0] ;  /* 0x000ef000018f7983 */ /* 0x000ee80000300800 */
[----:B------:R-:W3:Y:S04]  /*3b8f0*/  LDL.LU R142, [R1+0xef4] ;  /* 0x000ef400018e7983 */ /* 0x000ee80000300800 */
[----:B------:R1:W-:Y:S04]  /*3b900*/  LDGSTS.E [R3+0x18600], [R124.64], P1 ;  /* 0x186000007c037fae */ /* 0x0003e80008921848 */
[----:B-1----:R-:W3:Y:S04]  /*3b910*/  LDL.LU R141, [R1+0xef8] ;  /* 0x000ef800018d7983 */ /* 0x002ee80000300800 */
[----:B------:R-:W3:Y:S01]  /*3b920*/  LDL.LU R140, [R1+0xefc] ;  /* 0x000efc00018c7983 */ /* 0x000ee20000300800 */
[----:B------:R-:W-:Y:S01]  /*3b930*/  MOV R124, R133 ;  /* 0x00000085007c7202 */ /* 0x000fe20000000f00 */
[----:B------:R-:W-:-:S05]  /*3b940*/  IMAD.MOV.U32 R125, RZ, RZ, R134 ;  /* 0x000000ffff7d7224 */ /* 0x000fca00078e0086 */
[----:B------:R1:W-:Y:S01]  /*3b950*/  LDGSTS.E [R3+0x1a000], [R124.64], P2 ;  /* 0x1a0000007c037fae */ /* 0x0003e20009121848 */
[----:B----4-:R-:W-:-:S05]  /*3b960*/  IADD3 R131, P1, R131, R136, RZ ;  /* 0x0000008883837210 */ /* 0x010fca0007f3e0ff */
[----:B------:R-:W-:Y:S02]  /*3b970*/  IMAD.X R132, R132, 0x1, R0, P1 ;  /* 0x0000000184847824 */ /* 0x000fe400008e0600 */
[----:B-1----:R-:W-:Y:S02]  /*3b980*/  IMAD.MOV.U32 R124, RZ, RZ, R131 ;  /* 0x000000ffff7c7224 */ /* 0x002fe400078e0083 */
[----:B------:R-:W-:Y:S01]  /*3b990*/  IMAD.MOV.U32 R125, RZ, RZ, R132 ;  /* 0x000000ffff7d7224 */ /* 0x000fe200078e0084 */
[----:B------:R-:W-:Y:S04]  /*3b9a0*/  STL [R1+0xe74], R131 ;  /* 0x000e748301007387 */ /* 0x000fe80000100800 */
[----:B------:R-:W-:Y:S04]  /*3b9b0*/  STL [R1+0xe70], R132 ;  /* 0x000e708401007387 */ /* 0x000fe80000100800 */
[----:B------:R1:W-:Y:S01]  /*3b9c0*/  LDGSTS.E [R3+0x1a200], [R124.64], P2 ;  /* 0x1a2000007c037fae */ /* 0x0003e20009121848 */
[----:B--2---:R-:W-:-:S04]  /*3b9d0*/  IADD3 R126, P3, R126, R136, RZ ;  /* 0x000000887e7e7210 */ /* 0x004fc80007f7e0ff */
[----:B------:R-:W-:Y:S01]  /*3b9e0*/  IADD3.X R127, R127, R0, RZ, P3, !PT ;  /* 0x000000007f7f7210 */ /* 0x000fe20001ffe4ff */
[----:B------:R-:W-:Y:S01]  /*3b9f0*/  STL [R1+0xe7c], R126 ;  /* 0x000e7c7e01007387 */ /* 0x000fe20000100800 */
[----:B-1----:R-:W-:-:S03]  /*3ba00*/  MOV R124, R126 ;  /* 0x0000007e007c7202 */ /* 0x002fc60000000f00 */
[----:B------:R1:W-:Y:S01]  /*3ba10*/  STL [R1+0xe78], R127 ;  /* 0x000e787f01007387 */ /* 0x0003e20000100800 */
[----:B------:R-:W-:Y:S01]  /*3ba20*/  IMAD.MOV.U32 R125, RZ, RZ, R127 ;  /* 0x000000ffff7d7224 */ /* 0x000fe200078e007f */
[----:B------:R-:W-:-:S04]  /*3ba30*/  ISETP.GT.AND P1, PT, R2, 0x38, PT ;  /* 0x000000380200780c */ /* 0x000fc80003f24270 */
[----:B------:R2:W-:Y:S04]  /*3ba40*/  LDGSTS.E [R3+0x1a400], [R124.64], P2 ;  /* 0x1a4000007c037fae */ /* 0x0005e80009121848 */
[----:B-1----:R-:W4:Y:S04]  /*3ba50*/  LDL.LU R127, [R1+0xf00] ;  /* 0x000f0000017f7983 */ /* 0x002f280000300800 */
[----:B------:R-:W4:Y:S01]  /*3ba60*/  LDL.LU R126, [R1+0xf04] ;  /* 0x000f0400017e7983 */ /* 0x000f220000300800 */
[----:B--2---:R-:W-:-:S03]  /*3ba70*/  SEL R124, RZ, 0x4, !P1 ;  /* 0x00000004ff7c7807 */ /* 0x004fc60004800000 */
[----:B------:R-:W2:Y:S01]  /*3ba80*/  LDL.LU R133, [R1+0xf68] ;  /* 0x000f680001857983 */ /* 0x000ea20000300800 */
[----:B------:R-:W-:-:S03]  /*3ba90*/  SEL R124, R124, RZ, !P0 ;  /* 0x000000ff7c7c7207 */ /* 0x000fc60004000000 */
[----:B------:R-:W2:Y:S01]  /*3baa0*/  LDL.LU R131, [R1+0xf6c] ;  /* 0x000f6c0001837983 */ /* 0x000ea20000300800 */
[----:B------:R-:W-:-:S03]  /*3bab0*/  ISETP.NE.U32.AND P1, PT, R124, RZ, PT ;  /* 0x000000ff7c00720c */ /* 0x000fc60003f25070 */
[----:B------:R-:W2:Y:S04]  /*3bac0*/  LDL.LU R134, [R1+0xf70] ;  /* 0x000f700001867983 */ /* 0x000ea80000300800 */
[----:B------:R-:W2:Y:S01]  /*3bad0*/  LDL.LU R132, [R1+0xf74] ;  /* 0x000f740001847983 */ /* 0x000ea20000300800 */
[----:B---3--:R-:W-:-:S05]  /*3bae0*/  IADD3 R138, P3, R138, R136, RZ ;  /* 0x000000888a8a7210 */ /* 0x008fca0007f7e0ff */
[----:B------:R-:W-:Y:S02]  /*3baf0*/  IMAD.X R139, R139, 0x1, R0, P3 ;  /* 0x000000018b8b7824 */ /* 0x000fe400018e0600 */
[----:B------:R-:W-:Y:S02]  /*3bb00*/  IMAD.MOV.U32 R124, RZ, RZ, R138 ;  /* 0x000000ffff7c7224 */ /* 0x000fe400078e008a */
[----:B------:R-:W-:Y:S01]  /*3bb10*/  IMAD.MOV.U32 R125, RZ, RZ, R139 ;  /* 0x000000ffff7d7224 */ /* 0x000fe200078e008b */
[----:B------:R-:W-:-:S04]  /*3bb20*/  IADD3 R130, P4, R130, R136, RZ ;  /* 0x0000008882827210 */ /* 0x000fc80007f9e0ff */
[----:B------:R1:W-:Y:S01]  /*3bb30*/  LDGSTS.E [R3+0x1a600], [R124.64], P2 ;  /* 0x1a6000007c037fae */ /* 0x0003e20009121848 */
[----:B------:R-:W-:-:S03]  /*3bb40*/  IADD3.X R135, R135, R0, RZ, P4, !PT ;  /* 0x0000000087877210 */ /* 0x000fc600027fe4ff */
[----:B------:R-:W-:Y:S04]  /*3bb50*/  STL [R1+0xe84], R138 ;  /* 0x000e848a01007387 */ /* 0x000fe80000100800 */
[----:B------:R3:W-:Y:S01]  /*3bb60*/  STL [R1+0xe80], R139 ;  /* 0x000e808b01007387 */ /* 0x0007e20000100800 */
[----:B-1----:R-:W-:Y:S01]  /*3bb70*/  MOV R124, R130 ;  /* 0x00000082007c7202 */ /* 0x002fe20000000f00 */
[----:B------:R-:W-:Y:S02]  /*3bb80*/  IMAD.MOV.U32 R125, RZ, RZ, R135 ;  /* 0x000000ffff7d7224 */ /* 0x000fe400078e0087 */
[----:B------:R-:W-:Y:S04]  /*3bb90*/  STL [R1+0xeec], R130 ;  /* 0x000eec8201007387 */ /* 0x000fe80000100800 */
[----:B------:R1:W-:Y:S04]  /*3bba0*/  STL [R1+0xee8], R135 ;  /* 0x000ee88701007387 */ /* 0x0003e80000100800 */
[----:B---3--:R-:W4:Y:S04]  /*3bbb0*/  LDL.LU R139, [R1+0xf78] ;  /* 0x000f7800018b7983 */ /* 0x008f280000300800 */
[----:B------:R-:W4:Y:S04]  /*3bbc0*/  LDL.LU R138, [R1+0xf7c] ;  /* 0x000f7c00018a7983 */ /* 0x000f280000300800 */
[----:B------:R1:W-:Y:S04]  /*3bbd0*/  LDGSTS.E [R3+0x1c000], [R124.64], P1 ;  /* 0x1c0000007c037fae */ /* 0x0003e80008921848 */
[----:B-1----:R-:W4:Y:S04]  /*3bbe0*/  LDL.LU R135, [R1+0xf80] ;  /* 0x000f800001877983 */ /* 0x002f280000300800 */
[----:B------:R-:W4:Y:S01]  /*3bbf0*/  LDL.LU R130, [R1+0xf84] ;  /* 0x000f840001827983 */ /* 0x000f220000300800 */
[----:B------:R-:W-:-:S05]  /*3bc00*/  IADD3 R142, P2, R142, R136, RZ ;  /* 0x000000888e8e7210 */ /* 0x000fca0007f5e0ff */
[----:B------:R-:W-:Y:S02]  /*3bc10*/  IMAD.X R143, R143, 0x1, R0, P2 ;  /* 0x000000018f8f7824 */ /* 0x000fe400010e0600 */
[----:B------:R-:W-:Y:S02]  /*3bc20*/  IMAD.MOV.U32 R124, RZ, RZ, R142 ;  /* 0x000000ffff7c7224 */ /* 0x000fe400078e008e */
[----:B------:R-:W-:Y:S01]  /*3bc30*/  IMAD.MOV.U32 R125, RZ, RZ, R143 ;  /* 0x000000ffff7d7224 */ /* 0x000fe200078e008f */
[----:B------:R-:W-:-:S04]  /*3bc40*/  IADD3 R140, P3, R140, R136, RZ ;  /* 0x000000888c8c7210 */ /* 0x000fc80007f7e0ff */
[----:B------:R1:W-:Y:S01]  /*3bc50*/  LDGSTS.E [R3+0x1c200], [R124.64], P1 ;  /* 0x1c2000007c037fae */ /* 0x0003e20008921848 */
[----:B------:R-:W-:Y:S02]  /*3bc60*/  IADD3.X R141, R141, R0, RZ, P3, !PT ;  /* 0x000000008d8d7210 */ /* 0x000fe40001ffe4ff */
[----:B------:R-:W-:Y:S02]  /*3bc70*/  ISETP.GT.AND P2, PT, R2, 0x3c, PT ;  /* 0x0000003c0200780c */ /* 0x000fe40003f44270 */
[----:B-1----:R-:W-:Y:S01]  /*3bc80*/  MOV R124, R140 ;  /* 0x0000008c007c7202 */ /* 0x002fe20000000f00 */
[----:B------:R-:W-:Y:S01]  /*3bc90*/  IMAD.MOV.U32 R125, RZ, RZ, R141 ;  /* 0x000000ffff7d7224 */ /* 0x000fe200078e008d */
[----:B------:R-:W-:Y:S04]  /*3bca0*/  STL [R1+0xef4], R142 ;  /* 0x000ef48e01007387 */ /* 0x000fe80000100800 */
[----:B------:R1:W-:Y:S04]  /*3bcb0*/  LDGSTS.E [R3+0x1c400], [R124.64], P1 ;  /* 0x1c4000007c037fae */ /* 0x0003e80008921848 */
[----:B------:R-:W-:Y:S01]  /*3bcc0*/  STL [R1+0xef0], R143 ;  /* 0x000ef08f01007387 */ /* 0x000fe20000100800 */
[----:B-1----:R-:W-:-:S03]  /*3bcd0*/  SEL R124, RZ, 0x4, !P2 ;  /* 0x00000004ff7c7807 */ /* 0x002fc60005000000 */
[----:B------:R-:W-:Y:S01]  /*3bce0*/  STL [R1+0xefc], R140 ;  /* 0x000efc8c01007387 */ /* 0x000fe20000100800 */
[----:B------:R-:W-:-:S03]  /*3bcf0*/  SEL R124, R124, RZ, !P0 ;  /* 0x000000ff7c7c7207 */ /* 0x000fc60004000000 */
[----:B------:R-:W-:Y:S01]  /*3bd00*/  STL [R1+0xef8], R141 ;  /* 0x000ef88d01007387 */ /* 0x000fe20000100800 */
[----:B------:R-:W-:Y:S02]  /*3bd10*/  ISETP.NE.U32.AND P2, PT, R124, RZ, PT ;  /* 0x000000ff7c00720c */ /* 0x000fe40003f45070 */
[----:B----4-:R-:W-:-:S05]  /*3bd20*/  IADD3 R126, P3, R126, R136, RZ ;  /* 0x000000887e7e7210 */ /* 0x010fca0007f7e0ff */
[----:B------:R-:W-:Y:S01]  /*3bd30*/  IMAD.X R127, R127, 0x1, R0, P3 ;  /* 0x000000017f7f7824 */ /* 0x000fe200018e0600 */
[----:B------:R-:W-:Y:S01]  /*3bd40*/  STL [R1+0xf04], R126 ;  /* 0x000f047e01007387 */ /* 0x000fe20000100800 */
[----:B------:R-:W-:Y:S02]  /*3bd50*/  MOV R124, R126 ;  /* 0x0000007e007c7202 */ /* 0x000fe40000000f00 */
[----:B------:R-:W-:Y:S01]  /*3bd60*/  IMAD.MOV.U32 R125, RZ, RZ, R127 ;  /* 0x000000ffff7d7224 */ /* 0x000fe200078e007f */
[----:B------:R1:W-:Y:S04]  /*3bd70*/  STL [R1+0xf00], R127 ;  /* 0x000f007f01007387 */ /* 0x0003e80000100800 */
[----:B------:R4:W-:Y:S04]  /*3bd80*/  LDGSTS.E [R3+0x1c600], [R124.64], P1 ;  /* 0x1c6000007c037fae */ /* 0x0009e80008921848 */
[----:B-1----:R-:W3:Y:S04]  /*3bd90*/  LDL.LU R127, [R1+0x1330] ;  /* 0x00133000017f7983 */ /* 0x002ee80000300800 */
[----:B------:R-:W3:Y:S01]  /*3bda0*/  LDL.LU R126, [R1+0x1334] ;  /* 0x00133400017e7983 */ /* 0x000ee20000300800 */
[----:B--2---:R-:W-:-:S02]  /*3bdb0*/  IADD3 R131, P1, R131, R136, RZ ;  /* 0x0000008883837210 */ /* 0x004fc40007f3e0ff */
[----:B------:R-:W-:-:S03]  /*3bdc0*/  IADD3 R132, P3, R132, R136, RZ ;  /* 0x0000008884847210 */ /* 0x000fc60007f7e0ff */
[----:B------:R-:W-:Y:S01]  /*3bdd0*/  IMAD.X R133, R133, 0x1, R0, P1 ;  /* 0x0000000185857824 */ /* 0x000fe200008e0600 */
[----:B------:R-:W-:Y:S01]  /*3bde0*/  IADD3.X R134, R134, R0, RZ, P3, !PT ;  /* 0x0000000086867210 */ /* 0x000fe20001ffe4ff */
[----:B------:R-:W-:Y:S01]  /*3bdf0*/  STL [R1+0xf6c], R131 ;  /* 0x000f6c8301007387 */ /* 0x000fe20000100800 */
[----:B----4-:R-:W-:Y:S02]  /*3be00*/  IMAD.MOV.U32 R124, RZ, RZ, R131 ;  /* 0x000000ffff7c7224 */ /* 0x010fe400078e0083 */
[----:B------:R-:W-:Y:S01]  /*3be10*/  IMAD.MOV.U32 R125, RZ, RZ, R133 ;  /* 0x000000ffff7d7224 */ /* 0x000fe200078e0085 */
[----:B------:R1:W-:Y:S04]  /*3be20*/  STL [R1+0xf68], R133 ;  /* 0x000f688501007387 */ /* 0x0003e80000100800 */
[----:B------:R-:W-:Y:S04]  /*3be30*/  STL [R1+0xf74], R132 ;  /* 0x000f748401007387 */ /* 0x000fe80000100800 */
[----:B------:R2:W-:Y:S04]  /*3be40*/  LDGSTS.E [R3+0x1e000], [R124.64], P2 ;  /* 0x1e0000007c037fae */ /* 0x0005e80009121848 */
[----:B-1----:R-:W4:Y:S04]  /*3be50*/  LDL.LU R133, [R1+0x133c] ;  /* 0x00133c0001857983 */ /* 0x002f280000300800 */
[----:B------:R1:W-:Y:S04]  /*3be60*/  STL [R1+0xf70], R134 ;  /* 0x000f708601007387 */ /* 0x0003e80000100800 */
[----:B------:R-:W4:Y:S01]  /*3be70*/  LDL.LU R131, [R1+0x1344] ;  /* 0x0013440001837983 */ /* 0x000f220000300800 */
[----:B--2---:R-:W-:Y:S01]  /*3be80*/  IMAD.MOV.U32 R125, RZ, RZ, R134 ;  /* 0x000000ffff7d7224 */ /* 0x004fe200078e0086 */
[----:B------:R-:W-:-:S02]  /*3be90*/  MOV R124, R132 ;  /* 0x00000084007c7202 */ /* 0x000fc40000000f00 */
[----:B-1----:R-:W2:Y:S04]  /*3bea0*/  LDL.LU R134, [R1+0x1338] ;  /* 0x0013380001867983 */ /* 0x002ea80000300800 */
[----:B------:R-:W2:Y:S01]  /*3beb0*/  LDL.LU R132, [R1+0x1340] ;  /* 0x0013400001847983 */ /* 0x000ea20000300800 */
[----:B------:R-:W-:-:S03]  /*3bec0*/  IADD3 R138, P1, R138, R136, RZ ;  /* 0x000000888a8a7210 */ /* 0x000fc60007f3e0ff */
[----:B------:R1:W-:Y:S02]  /*3bed0*/  LDGSTS.E [R3+0x1e200], [R124.64], P2 ;  /* 0x1e2000007c037fae */ /* 0x0003e40009121848 */
[----:B------:R-:W-:Y:S01]  /*3bee0*/  IMAD.X R139, R139, 0x1, R0, P1 ;  /* 0x000000018b8b7824 */ /* 0x000fe200008e0600 */
[----:B------:R-:W-:Y:S01]  /*3bef0*/  IADD3 R130, P3, R130, R136, RZ ;  /* 0x0000008882827210 */ /* 0x000fe20007f7e0ff */
[----:B------:R-:W-:Y:S01]  /*3bf00*/  STL [R1+0xf7c], R138 ;  /* 0x000f7c8a01007387 */ /* 0x000fe20000100800 */
[----:B-1----:R-:W-:Y:S02]  /*3bf10*/  IMAD.MOV.U32 R124, RZ, RZ, R138 ;  /* 0x000000ffff7c7224 */ /* 0x002fe400078e008a */
[----:B------:R-:W-:Y:S01]  /*3bf20*/  IADD3.X R135, R135, R0, RZ, P3, !PT ;  /* 0x0000000087877210 */ /* 0x000fe20001ffe4ff */
[----:B------:R-:W-:Y:S01]  /*3bf30*/  IMAD.MOV.U32 R125, RZ, RZ, R139 ;  /* 0x000000ffff7d7224 */ /* 0x000fe200078e008b */
[----:B------:R1:W-:Y:S04]  /*3bf40*/  STL [R1+0xf78], R139 ;  /* 0x000f788b01007387 */ /* 0x0003e80000100800 */
[----:B------:R1:W-:Y:S04]  /*3bf50*/  STL [R1+0xf84], R130 ;  /* 0x000f848201007387 */ /* 0x0003e80000100800 */
[----:B------:R1:W-:Y:S01]  /*3bf60*/  STL [R1+0xf80], R135 ;  /* 0x000f808701007387 */ /* 0x0003e20000100800 */
[----:B------:R-:W-:-:S03]  /*3bf70*/  LOP3.LUT R141, R137, 0x7f, RZ, 0xc0, !PT ;  /* 0x0000007f898d7812 */ /* 0x000fc600078ec0ff */
[----:B------:R1:W-:Y:S01]  /*3bf80*/  LDGSTS.E [R3+0x1e400], [R124.64], P2 ;  /* 0x1e4000007c037fae */ /* 0x0003e20009121848 */
[----:B------:R-:W-:-:S03]  /*3bf90*/  ISETP.GT.AND P1, PT, R2, 0x1, PT ;  /* 0x000000010200780c */ /* 0x000fc60003f24270 */
[----:B------:R-:W2:Y:S04]  /*3bfa0*/  LDL.LU R140, [R1+0x1348] ;  /* 0x00134800018c7983 */ /* 0x000ea80000300800 */
[----:B-1----:R-:W2:Y:S01]  /*3bfb0*/  LDL.LU R139, [R1+0x134c] ;  /* 0x00134c00018b7983 */ /* 0x002ea20000300800 */
[----:B------:R-:W-:Y:S01]  /*3bfc0*/  MOV R124, R130 ;  /* 0x00000082007c7202 */ /* 0x000fe20000000f00 */
[----:B------:R-:W-:Y:S02]  /*3bfd0*/  IMAD.MOV.U32 R125, RZ, RZ, R135 ;  /* 0x000000ffff7d7224 */ /* 0x000fe400078e0087 */
[----:B------:R-:W2:Y:S04]  /*3bfe0*/  LDL.LU R138, [R1+0x1294] ;  /* 0x00129400018a7983 */ /* 0x000ea80000300800 */
[----:B------:R-:W2:Y:S04]  /*3bff0*/  LDL.LU R137, [R1+0x1298] ;  /* 0x0012980001897983 */ /* 0x000ea80000300800 */
[----:B------:R1:W-:Y:S01]  /*3c000*/  LDGSTS.E [R3+0x1e600], [R124.64], P2 ;  /* 0x1e6000007c037fae */ /* 0x0003e20009121848 */
[----:B------:R-:W-:Y:S01]  /*3c010*/  IMAD.SHL.U32 R141, R141, 0x4, RZ ;  /* 0x000000048d8d7824 */ /* 0x000fe200078e00ff */
[----:B-1----:R-:W-:-:S04]  /*3c020*/  SEL R3, RZ, 0x4, !P1 ;  /* 0x00000004ff037807 */ /* 0x002fc80004800000 */
[----:B------:R-:W-:Y:S02]  /*3c030*/  SEL R3, R3, RZ, !P0 ;  /* 0x000000ff03037207 */ /* 0x000fe40004000000 */
[----:B------:R-:W-:Y:S02]  /*3c040*/  LOP3.LUT R130, R141, 0x20, RZ, 0x3c, !PT ;  /* 0x000000208d827812 */ /* 0x000fe400078e3cff */
[----:B------:R-:W-:Y:S02]  /*3c050*/  ISETP.NE.U32.AND P1, PT, R3, RZ, PT ;  /* 0x000000ff0300720c */ /* 0x000fe40003f25070 */
[----:B------:R-:W-:-:S05]  /*3c060*/  MOV R3, UR5 ;  /* 0x0000000500037c02 */ /* 0x000fca0008000f00 */
[----:B------:R-:W-:Y:S01]  /*3c070*/  IMAD R3, R3, 0x20000, R130 ;  /* 0x0002000003037824 */ /* 0x000fe200078e0282 */
[----:B---3--:R-:W-:-:S05]  /*3c080*/  IADD3 R126, P2, R126, R136, RZ ;  /* 0x000000887e7e7210 */ /* 0x008fca0007f5e0ff */
[----:B------:R-:W-:Y:S01]  /*3c090*/  IMAD.X R127, R127, 0x1, R0, P2 ;  /* 0x000000017f7f7824 */ /* 0x000fe200010e0600 */
[----:B------:R-:W-:Y:S04]  /*3c0a0*/  STL [R1+0x1334], R126 ;  /* 0x0013347e01007387 */ /* 0x000fe80000100800 */
[----:B------:R1:W-:Y:S01]  /*3c0b0*/  STL [R1+0x1330], R127 ;  /* 0x0013307f01007387 */ /* 0x0003e20000100800 */
[----:B------:R-:W-:-:S03]  /*3c0c0*/  IMAD.MOV.U32 R125, RZ, RZ, R127 ;  /* 0x000000ffff7d7224 */ /* 0x000fc600078e007f */
[----:B------:R-:W3:Y:S01]  /*3c0d0*/  LDL.LU R135, [R1+0x129c] ;  /* 0x00129c0001877983 */ /* 0x000ee20000300800 */
[----:B------:R-:W-:-:S03]  /*3c0e0*/  MOV R124, R126 ;  /* 0x0000007e007c7202 */ /* 0x000fc60000000f00 */
[----:B------:R-:W3:Y:S04]  /*3c0f0*/  LDL.LU R130, [R1+0x12a0] ;  /* 0x0012a00001827983 */ /* 0x000ee80000300800 */
[----:B-1----:R-:W3:Y:S04]  /*3c100*/  LDL.LU R127, [R1+0x12a4] ;  /* 0x0012a400017f7983 */ /* 0x002ee80000300800 */
[----:B------:R-:W3:Y:S01]  /*3c110*/  LDL.LU R126, [R1+0x12a8] ;  /* 0x0012a800017e7983 */ /* 0x000ee20000300800 */
[----:B----4-:R-:W-:-:S03]  /*3c120*/  IADD3 R133, P2, R133, R136, RZ ;  /* 0x0000008885857210 */ /* 0x010fc60007f5e0ff */
[----:B------:R1:W-:Y:S01]  /*3c130*/  LDGSTS.E [R3+0x800], [R124.64], P1 ;  /* 0x008000007c037fae */ /* 0x0003e20008921848 */
[----:B------:R-:W-:-:S03]  /*3c140*/  IADD3 R131, P3, R131, R136, RZ ;  /* 0x0000008883837210 */ /* 0x000fc60007f7e0ff */
[----:B------:R-:W-:Y:S01]  /*3c150*/  STL [R1+0x133c], R133 ;  /* 0x00133c8501007387 */ /* 0x000fe20000100800 */
[----:B--2---:R-:W-:Y:S01]  /*3c160*/  IMAD.X R134, R134, 0x1, R0, P2 ;  /* 0x0000000186867824 */ /* 0x004fe200010e0600 */
[----:B------:R-:W-:Y:S01]  /*3c170*/  IADD3.X R132, R132, R0, RZ, P3, !PT ;  /* 0x0000000084847210 */ /* 0x000fe20001ffe4ff */
[----:B-1----:R-:W-:-:S03]  /*3c180*/  IMAD.MOV.U32 R124, RZ, RZ, R133 ;  /* 0x000000ffff7c7224 */ /* 0x002fc600078e0085 */
[----:B------:R1:W-:Y:S01]  /*3c190*/  STL [R1+0x1338], R134 ;  /* 0x0013388601007387 */ /* 0x0003e20000100800 */
[----:B------:R-:W-:-:S03]  /*3c1a0*/  IMAD.MOV.U32 R125, RZ, RZ, R134 ;  /* 0x000000ffff7d7224 */ /* 0x000fc600078e0086 */
[----:B------:R-:W-:Y:S04]  /*3c1b0*/  STL [R1+0x1344], R131 ;  /* 0x0013448301007387 */ /* 0x000fe80000100800 */
[----:B------:R2:W-:Y:S04]  /*3c1c0*/  STL [R1+0x1340], R132 ;  /* 0x0013408401007387 */ /* 0x0005e80000100800 */
[----:B-1----:R-:W4:Y:S01]  /*3c1d0*/  LDL.LU R134, [R1+0x12ac] ;  /* 0x0012ac0001867983 */ /* 0x002f220000300800 */
[----:B------:R-:W-:-:S03]  /*3c1e0*/  ISETP.GT.AND P2, PT, R2, 0x5, PT ;  /* 0x000000050200780c */ /* 0x000fc60003f44270 */
[----:B------:R1:W-:Y:S04]  /*3c1f0*/  LDGSTS.E [R3+0xa00], [R124.64], P1 ;  /* 0x00a000007c037fae */ /* 0x0003e80008921848 */
[----:B------:R-:W4:Y:S01]  /*3c200*/  LDL.LU R133, [R1+0x12b0] ;  /* 0x0012b00001857983 */ /* 0x000f220000300800 */
[----:B-1----:R-:W-:Y:S01]  /*3c210*/  MOV R124, R131 ;  /* 0x00000083007c7202 */ /* 0x002fe20000000f00 */
[----:B------:R-:W-:Y:S02]  /*3c220*/  IMAD.MOV.U32 R125, RZ, RZ, R132 ;  /* 0x000000ffff7d7224 */ /* 0x000fe400078e0084 */
[----:B--2---:R-:W4:Y:S04]  /*3c230*/  LDL.LU R132, [R1+0x1214] ;  /* 0x0012140001847983 */ /* 0x004f280000300800 */
[----:B------:R-:W4:Y:S01]  /*3c240*/  LDL.LU R131, [R1+0x1218] ;  /* 0x0012180001837983 */ /* 0x000f220000300800 */
[----:B------:R-:W-:-:S03]  /*3c250*/  IADD3 R139, P3, R139, R136, RZ ;  /* 0x000000888b8b7210 */ /* 0x000fc60007f7e0ff */
[----:B------:R1:W-:Y:S02]  /*3c260*/  LDGSTS.E [R3+0xc00], [R124.64], P1 ;  /* 0x00c000007c037fae */ /* 0x0003e40008921848 */
[----:B------:R-:W-:Y:S01]  /*3c270*/  IMAD.X R140, R140, 0x1, R0, P3 ;  /* 0x000000018c8c7824 */ /* 0x000fe200018e0600 */
[----:B------:R-:W-:Y:S02]  /*3c280*/  IADD3 R137, P4, R137, R136, RZ ;  /* 0x0000008889897210 */ /* 0x000fe40007f9e0ff */
[----:B-1----:R-:W-:-:S04]  /*3c290*/  SEL R124, RZ, 0x4, !P2 ;  /* 0x00000004ff7c7807 */ /* 0x002fc80005000000 */
[----:B------:R-:W-:Y:S02]  /*3c2a0*/  SEL R124, R124, RZ, !P0 ;  /* 0x000000ff7c7c7207 */ /* 0x000fe40004000000 */
[----:B------:R-:W-:Y:S01]  /*3c2b0*/  IADD3.X R138, R138, R0, RZ, P4, !PT ;  /* 0x000000008a8a7210 */ /* 0x000fe200027fe4ff */
[----:B------:R-:W-:Y:S01]  /*3c2c0*/  STL [R1+0x134c], R139 ;  /* 0x00134c8b01007387 */ /* 0x000fe20000100800 */
[----:B------:R-:W-:Y:S01]  /*3c2d0*/  ISETP.NE.U32.AND P2, PT, R124, RZ, PT ;  /* 0x000000ff7c00720c */ /* 0x000fe20003f45070 */
[----:B------:R-:W-:Y:S02]  /*3c2e0*/  IMAD.MOV.U32 R124, RZ, RZ, R139 ;  /* 0x000000ffff7c7224 */ /* 0x000fe400078e008b */
        /* <DEDUP_REMOVED lines=9> */
[----:B------:R-:W4:Y:S04]  /*3c380*/  LDL.LU R138, [R1+0x1224] ;  /* 0x00122400018a7983 */ /* 0x000f280000300800 */
[----:B------:R-:W4:Y:S04]  /*3c390*/  LDL.LU R137, [R1+0x1228] ;  /* 0x0012280001897983 */ /* 0x000f280000300800 */
[----:B------:R1:W-:Y:S01]  /*3c3a0*/  LDGSTS.E [R3+0x2800], [R124.64], P2 ;  /* 0x028000007c037fae */ /* 0x0003e20009121848 */
[----:B---3--:R-:W-:-:S05]  /*3c3b0*/  IADD3 R130, P1, R130, R136, RZ ;  /* 0x0000008882827210 */ /* 0x008fca0007f3e0ff */
        /* <DEDUP_REMOVED lines=9> */
[----:B-1----:R-:W2:Y:S04]  /*3c450*/  LDL.LU R135, [R1+0x122c] ;  /* 0x00122c0001877983 */ /* 0x002ea80000300800 */
[----:B------:R1:W-:Y:S04]  /*3c460*/  LDGSTS.E [R3+0x2a00], [R124.64], P2 ;  /* 0x02a000007c037fae */ /* 0x0003e80009121848 */
[----:B------:R-:W2:Y:S01]  /*3c470*/  LDL.LU R130, [R1+0x1230] ;  /* 0x0012300001827983 */ /* 0x000ea20000300800 */
[----:B-1----:R-:W-:Y:S01]  /*3c480*/  IMAD.MOV.U32 R125, RZ, RZ, R127 ;  /* 0x000000ffff7d7224 */ /* 0x002fe200078e007f */
[----:B------:R-:W-:-:S02]  /*3c490*/  MOV R124, R126 ;  /* 0x0000007e007c7202 */ /* 0x000fc40000000f00 */
[----:B---3--:R-:W3:Y:S04]  /*3c4a0*/  LDL.LU R127, [R1+0x988] ;  /* 0x00098800017f7983 */ /* 0x008ee80000300800 */
[----:B------:R-:W3:Y:S01]  /*3c4b0*/  LDL.LU R126, [R1+0x98c] ;  /* 0x00098c00017e7983 */ /* 0x000ee20000300800 */
[----:B------:R-:W-:Y:S02]  /*3c4c0*/  ISETP.GT.AND P1, PT, R2, 0x9, PT ;  /* 0x000000090200780c */ /* 0x000fe40003f24270 */
[-C--:B----4-:R-:W-:Y:S01]  /*3c4d0*/  IADD3 R133, P3, R133, R136.reuse, RZ ;  /* 0x0000008885857210 */ /* 0x090fe20007f7e0ff */
[----:B------:R1:W-:Y:S04]  /*3c4e0*/  LDGSTS.E [R3+0x2c00], [R124.64], P2 ;  /* 0x02c000007c037fae */ /* 0x0003e80009121848 */
[----:B------:R-:W-:Y:S01]  /*3c4f0*/  IMAD.X R134, R134, 0x1, R0, P3 ;  /* 0x0000000186867824 */ /* 0x000fe200018e0600 */
[----:B------:R-:W-:-:S02]  /*3c500*/  IADD3 R131, P4, R131, R136, RZ ;  /* 0x0000008883837210 */ /* 0x000fc40007f9e0ff */
[----:B-1----:R-:W-:Y:S02]  /*3c510*/  SEL R124, RZ, 0x4, !P1 ;  /* 0x00000004ff7c7807 */ /* 0x002fe40004800000 */
[----:B------:R-:W-:Y:S02]  /*3c520*/  IADD3.X R132, R132, R0, RZ, P4, !PT ;  /* 0x0000000084847210 */ /* 0x000fe400027fe4ff */
[----:B------:R-:W-:Y:S01]  /*3c530*/  SEL R124, R124, RZ, !P0 ;  /* 0x000000ff7c7c7207 */ /* 0x000fe20004000000 */
[----:B------:R-:W-:Y:S01]  /*3c540*/  STL [R1+0x12b0], R133 ;  /* 0x0012b08501007387 */ /* 0x000fe20000100800 */
[----:B------:R-:W-:Y:S02]  /*3c550*/  IMAD.MOV.U32 R125, RZ, RZ, R134 ;  /* 0x000000ffff7d7224 */ /* 0x000fe400078e0086 */
[----:B------:R-:W-:Y:S01]  /*3c560*/  ISETP.NE.U32.AND P1, PT, R124, RZ, PT ;  /* 0x000000ff7c00720c */ /* 0x000fe20003f25070 */
[----:B------:R1:W-:Y:S01]  /*3c570*/  STL [R1+0x12ac], R134 ;  /* 0x0012ac8601007387 */ /* 0x0003e20000100800 */
[----:B------:R-:W-:-:S03]  /*3c580*/  IMAD.MOV.U32 R124, RZ, RZ, R133 ;  /* 0x000000ffff7c7224 */ /* 0x000fc600078e0085 */
[----:B------:R-:W-:Y:S04]  /*3c590*/  STL [R1+0x1218], R131 ;  /* 0x0012188301007387 */ /* 0x000fe80000100800 */
[----:B------:R4:W-:Y:S04]  /*3c5a0*/  STL [R1+0x1214], R132 ;  /* 0x0012148401007387 */ /* 0x0009e80000100800 */
[----:B-1----:R-:W3:Y:S04]  /*3c5b0*/  LDL.LU R134, [R1+0x990] ;  /* 0x0009900001867983 */ /* 0x002ee80000300800 */
[----:B------:R-:W3:Y:S04]  /*3c5c0*/  LDL.LU R133, [R1+0x994] ;  /* 0x0009940001857983 */ /* 0x000ee80000300800 */
[----:B------:R1:W-:Y:S02]  /*3c5d0*/  LDGSTS.E [R3+0x2e00], [R124.64], P2 ;  /* 0x02e000007c037fae */ /* 0x0003e40009121848 */
[----:B-1----:R-:W-:Y:S01]  /*3c5e0*/  IMAD.MOV.U32 R125, RZ, RZ, R132 ;  /* 0x000000ffff7d7224 */ /* 0x002fe200078e0084 */
[----:B------:R-:W-:Y:S01]  /*3c5f0*/  MOV R124, R131 ;  /* 0x00000083007c7202 */ /* 0x000fe20000000f00 */
[----:B----4-:R-:W4:Y:S01]  /*3c600*/  LDL.LU R132, [R1+0x998] ;  /* 0x0009980001847983 */ /* 0x010f220000300800 */
[----:B------:R-:W-:-:S03]  /*3c610*/  IADD3 R139, P2, R139, R136, RZ ;  /* 0x000000888b8b7210 */ /* 0x000fc60007f5e0ff */
[----:B------:R-:W4:Y:S02]  /*3c620*/  LDL.LU R131, [R1+0x99c] ;  /* 0x00099c0001837983 */ /* 0x000f240000300800 */
[----:B------:R-:W-:Y:S02]  /*3c630*/  IMAD.X R140, R140, 0x1, R0, P2 ;  /* 0x000000018c8c7824 */ /* 0x000fe400010e0600 */
[----:B------:R1:W-:Y:S01]  /*3c640*/  LDGSTS.E [R3+0x4800], [R124.64], P1 ;  /* 0x048000007c037fae */ /* 0x0003e20008921848 */
[----:B------:R-:W-:-:S03]  /*3c650*/  IADD3 R137, P3, R137, R136, RZ ;  /* 0x0000008889897210 */ /* 0x000fc60007f7e0ff */
[----:B------:R-:W-:Y:S01]  /*3c660*/  STL [R1+0x1220], R139 ;  /* 0x0012208b01007387 */ /* 0x000fe20000100800 */
[----:B------:R-:W-:Y:S01]  /*3c670*/  IADD3.X R138, R138, R0, RZ, P3, !PT ;  /* 0x000000008a8a7210 */ /* 0x000fe20001ffe4ff */
[----:B-1----:R-:W-:Y:S02]  /*3c680*/  IMAD.MOV.U32 R124, RZ, RZ, R139 ;  /* 0x000000ffff7c7224 */ /* 0x002fe400078e008b */
        /* <DEDUP_REMOVED lines=10> */
[----:B------:R-:W4:Y:S04]  /*3c730*/  LDL.LU R138, [R1+0xa08] ;  /* 0x000a0800018a7983 */ /* 0x000f280000300800 */
[----:B------:R-:W4:Y:S04]  /*3c740*/  LDL.LU R137, [R1+0xa0c] ;  /* 0x000a0c0001897983 */ /* 0x000f280000300800 */
[----:B------:R1:W-:Y:S02]  /*3c750*/  LDGSTS.E [R3+0x4c00], [R124.64], P1 ;  /* 0x04c000007c037fae */ /* 0x0003e40008921848 */
[----:B-1----:R-:W-:-:S04]  /*3c760*/  SEL R124, RZ, 0x4, !P2 ;  /* 0x00000004ff7c7807 */ /* 0x002fc80005000000 */
[----:B------:R-:W-:-:S04]  /*3c770*/  SEL R124, R124, RZ, !P0 ;  /* 0x000000ff7c7c7207 */ /* 0x000fc80004000000 */
[----:B------:R-:W-:Y:S02]  /*3c780*/  ISETP.NE.U32.AND P2, PT, R124, RZ, PT ;  /* 0x000000ff7c00720c */ /* 0x000fe40003f45070 */
[----:B--2---:R-:W-:-:S05]  /*3c790*/  IADD3 R130, P3, R130, R136, RZ ;  /* 0x0000008882827210 */ /* 0x004fca0007f7e0ff */
[----:B------:R-:W-:Y:S01]  /*3c7a0*/  IMAD.X R135, R135, 0x1, R0, P3 ;  /* 0x0000000187877824 */ /* 0x000fe200018e0600 */
[----:B------:R-:W-:Y:S01]  /*3c7b0*/  STL [R1+0x1230], R130 ;  /* 0x0012308201007387 */ /* 0x000fe20000100800 */
[----:B------:R-:W-:Y:S01]  /*3c7c0*/  IMAD.MOV.U32 R124, RZ, RZ, R130 ;  /* 0x000000ffff7c7224 */ /* 0x000fe200078e0082 */
[----:B---3--:R-:W-:Y:S01]  /*3c7d0*/  IADD3 R126, P4, R126, R136, RZ ;  /* 0x000000887e7e7210 */ /* 0x008fe20007f9e0ff */
        /* <DEDUP_REMOVED lines=10> */
[----:B--2---:R-:W2:Y:S04]  /*3c880*/  LDL.LU R127, [R1+0xa18] ;  /* 0x000a1800017f7983 */ /* 0x004ea80000300800 */
[----:B------:R-:W2:Y:S01]  /*3c890*/  LDL.LU R126, [R1+0xa1c] ;  /* 0x000a1c00017e7983 */ /* 0x000ea20000300800 */
[----:B------:R-:W-:-:S03]  /*3c8a0*/  IADD3 R133, P1, R133, R136, RZ ;  /* 0x0000008885857210 */ /* 0x000fc60007f3e0ff */
[----:B------:R1:W-:Y:S02]  /*3c8b0*/  LDGSTS.E [R3+0x6800], [R124.64], P2 ;  /* 0x068000007c037fae */ /* 0x0003e40009121848 */
[----:B------:R-:W-:Y:S02]  /*3c8c0*/  IMAD.X R134, R134, 0x1, R0, P1 ;  /* 0x0000000186867824 */ /* 0x000fe400008e0600 */
[----:B------:R-:W-:Y:S04]  /*3c8d0*/  STL [R1+0x994], R133 ;  /* 0x0009948501007387 */ /* 0x000fe80000100800 */
[----:B------:R4:W-:Y:S01]  /*3c8e0*/  STL [R1+0x990], R134 ;  /* 0x0009908601007387 */ /* 0x0009e20000100800 */
[----:B-1----:R-:W-:Y:S02]  /*3c8f0*/  IMAD.MOV.U32 R124, RZ, RZ, R133 ;  /* 0x000000ffff7c7224 */ /* 0x002fe400078e0085 */
[----:B------:R-:W-:Y:S01]  /*3c900*/  IMAD.MOV.U32 R125, RZ, RZ, R134 ;  /* 0x000000ffff7d7224 */ /* 0x000fe200078e0086 */
[----:B----4-:R-:W-:-:S04]  /*3c910*/  IADD3 R131, P3, R131, R136, RZ ;  /* 0x0000008883837210 */ /* 0x010fc80007f7e0ff */
[----:B------:R1:W-:Y:S01]  /*3c920*/  LDGSTS.E [R3+0x6a00], [R124.64], P2 ;  /* 0x06a000007c037fae */ /* 0x0003e20009121848 */
[----:B------:R-:W-:-:S03]  /*3c930*/  IADD3.X R132, R132, R0, RZ, P3, !PT ;  /* 0x0000000084847210 */ /* 0x000fc60001ffe4ff */
[----:B------:R-:W-:Y:S01]  /*3c940*/  STL [R1+0x99c], R131 ;  /* 0x00099c8301007387 */ /* 0x000fe20000100800 */
[----:B------:R-:W-:-:S03]  /*3c950*/  ISETP.GT.AND P1, PT, R2, 0x11, PT ;  /* 0x000000110200780c */ /* 0x000fc60003f24270 */
[----:B------:R4:W-:Y:S01]  /*3c960*/  STL [R1+0x998], R132 ;  /* 0x0009988401007387 */ /* 0x0009e20000100800 */
[----:B-1----:R-:W-:Y:S01]  /*3c970*/  MOV R124, R131 ;  /* 0x00000083007c7202 */ /* 0x002fe20000000f00 */
[----:B------:R-:W-:Y:S02]  /*3c980*/  IMAD.MOV.U32 R125, RZ, RZ, R132 ;  /* 0x000000ffff7d7224 */ /* 0x000fe400078e0084 */
[----:B------:R-:W2:Y:S04]  /*3c990*/  LDL.LU R134, [R1+0xa20] ;  /* 0x000a200001867983 */ /* 0x000ea80000300800 */
[----:B------:R-:W2:Y:S04]  /*3c9a0*/  LDL.LU R133, [R1+0xa24] ;  /* 0x000a240001857983 */ /* 0x000ea80000300800 */
[----:B----4-:R-:W4:Y:S04]  /*3c9b0*/  LDL.LU R132, [R1+0xa88] ;  /* 0x000a880001847983 */ /* 0x010f280000300800 */
[----:B------:R-:W4:Y:S04]  /*3c9c0*/  LDL.LU R131, [R1+0xa8c] ;  /* 0x000a8c0001837983 */ /* 0x000f280000300800 */
[----:B------:R1:W-:Y:S01]  /*3c9d0*/  LDGSTS.E [R3+0x6c00], [R124.64], P2 ;  /* 0x06c000007c037fae */ /* 0x0003e20009121848 */
[----:B------:R-:W-:-:S02]  /*3c9e0*/  IADD3 R139, P3, R139, R136, RZ ;  /* 0x000000888b8b7210 */ /* 0x000fc40007f7e0ff */
[----:B-1----:R-:W-:-:S03]  /*3c9f0*/  SEL R124, RZ, 0x4, !P1 ;  /* 0x00000004ff7c7807 */ /* 0x002fc60004800000 */
[----:B------:R-:W-:Y:S01]  /*3ca00*/  IMAD.X R140, R140, 0x1, R0, P3 ;  /* 0x000000018c8c7824 */ /* 0x000fe200018e0600 */
[----:B------:R-:W-:Y:S02]  /*3ca10*/  SEL R124, R124, RZ, !P0 ;  /* 0x000000ff7c7c7207 */ /* 0x000fe40004000000 */
[----:B------:R-:W-:Y:S01]  /*3ca20*/  IADD3 R137, P4, R137, R136, RZ ;  /* 0x0000008889897210 */ /* 0x000fe20007f9e0ff */
[----:B------:R-:W-:Y:S01]  /*3ca30*/  STL [R1+0x9a4], R139 ;  /* 0x0009a48b01007387 */ /* 0x000fe20000100800 */
[----:B------:R-:W-:Y:S02]  /*3ca40*/  ISETP.NE.U32.AND P1, PT, R124, RZ, PT ;  /* 0x000000ff7c00720c */ /* 0x000fe40003f25070 */
[----:B------:R-:W-:Y:S01]  /*3ca50*/  IADD3.X R138, R138, R0, RZ, P4, !PT ;  /* 0x000000008a8a7210 */ /* 0x000fe200027fe4ff */
[----:B------:R-:W-:Y:S01]  /*3ca60*/  IMAD.MOV.U32 R124, RZ, RZ, R139 ;  /* 0x000000ffff7c7224 */ /* 0x000fe200078e008b */
[----:B------:R1:W-:Y:S01]  /*3ca70*/  STL [R1+0x9a0], R140 ;  /* 0x0009a08c01007387 */ /* 0x0003e20000100800 */
[----:B------:R-:W-:-:S03]  /*3ca80*/  IMAD.MOV.U32 R125, RZ, RZ, R140 ;  /* 0x000000ffff7d7224 */ /* 0x000fc600078e008c */
        /* <DEDUP_REMOVED lines=27> */
[----:B------:R-:W-:Y:S02]  /*3cc40*/  ISETP.GT.AND P2, PT, R2, 0x15, PT ;  /* 0x000000150200780c */ /* 0x000fe40003f44270 */
[-C--:B------:R-:W-:Y:S01]  /*3cc50*/  IADD3 R133, P3, R133, R136.reuse, RZ ;  /* 0x0000008885857210 */ /* 0x080fe20007f7e0ff */
[----:B------:R1:W-:Y:S04]  /*3cc60*/  LDGSTS.E [R3+0x8c00], [R124.64], P1 ;  /* 0x08c000007c037fae */ /* 0x0003e80008921848 */
[----:B------:R-:W-:Y:S01]  /*3cc70*/  IMAD.X R134, R134, 0x1, R0, P3 ;  /* 0x0000000186867824 */ /* 0x000fe200018e0600 */
[----:B----4-:R-:W-:-:S02]  /*3cc80*/  IADD3 R131, P4, R131, R136, RZ ;  /* 0x0000008883837210 */ /* 0x010fc40007f9e0ff */
        /* <DEDUP_REMOVED lines=40> */
[----:B---3--:R-:W-:-:S05]  /*3cf10*/  IADD3 R130, P3, R130, R136, RZ ;  /* 0x0000008882827210 */ /* 0x008fca0007f7e0ff */
        /* <DEDUP_REMOVED lines=39> */
[----:B------:R-:W-:Y:S01]  /*3d190*/  STL [R1+0xb24], R139 ;  /* 0x000b248b01007387 */ /* 0x000fe20000100800 */
[----:B------:R-:W-:Y:S02]  /*3d1a0*/  SEL R124, R124, RZ, !P0 ;  /* 0x000000ff7c7c7207 */ /* 0x000fe40004000000 */
[----:B------:R-:W-:Y:S01]  /*3d1b0*/  IADD3 R137, P4, R137, R136, RZ ;  /* 0x0000008889897210 */ /* 0x000fe20007f9e0ff */
[----:B------:R1:W-:Y:S03]  /*3d1c0*/  STL [R1+0xb20], R140 ;  /* 0x000b208c01007387 */ /* 0x0003e60000100800 */
[----:B------:R-:W-:Y:S01]  /*3d1d0*/  IADD3.X R138, R138, R0, RZ, P4, !PT ;  /* 0x000000008a8a7210 */ /* 0x000fe200027fe4ff */
[----:B------:R-:W-:Y:S01]  /*3d1e0*/  STL [R1+0xb8c], R137 ;  /* 0x000b8c8901007387 */ /* 0x000fe20000100800 */
[----:B------:R-:W-:Y:S01]  /*3d1f0*/  ISETP.NE.U32.AND P2, PT, R124, RZ, PT ;  /* 0x000000ff7c00720c */ /* 0x000fe20003f45070 */
[----:B------:R-:W-:-:S02]  /*3d200*/  IMAD.MOV.U32 R124, RZ, RZ, R139 ;  /* 0x000000ffff7c7224 */ /* 0x000fc400078e008b */
[----:B------:R-:W-:Y:S01]  /*3d210*/  IMAD.MOV.U32 R125, RZ, RZ, R140 ;  /* 0x000000ffff7d7224 */ /* 0x000fe200078e008c */
[----:B------:R1:W-:Y:S04]  /*3d220*/  STL [R1+0xb88], R138 ;  /* 0x000b888a01007387 */ /* 0x0003e80000100800 */
[----:B-1----:R-:W4:Y:S04]  /*3d230*/  LDL.LU R140, [R1+0xc10] ;  /* 0x000c1000018c7983 */ /* 0x002f280000300800 */
[----:B------:R-:W4:Y:S04]  /*3d240*/  LDL.LU R139, [R1+0xc14] ;  /* 0x000c1400018b7983 */ /* 0x000f280000300800 */
[----:B------:R1:W-:Y:S02]  /*3d250*/  LDGSTS.E [R3+0xce00], [R124.64], P1 ;  /* 0x0ce000007c037fae */ /* 0x0003e40008921848 */
[----:B-1----:R-:W-:Y:S01]  /*3d260*/  IMAD.MOV.U32 R125, RZ, RZ, R138 ;  /* 0x000000ffff7d7224 */ /* 0x002fe200078e008a */
[----:B------:R-:W-:Y:S01]  /*3d270*/  MOV R124, R137 ;  /* 0x00000089007c7202 */ /* 0x000fe20000000f00 */
        /* <DEDUP_REMOVED lines=20> */
[----:B------:R-:W-:-:S03]  /*3d3c0*/  ISETP.GT.AND P1, PT, R2, 0x21, PT ;  /* 0x000000210200780c */ /* 0x000fc60003f24270 */
[----:B------:R1:W-:Y:S01]  /*3d3d0*/  LDGSTS.E [R3+0xec00], [R124.64], P2 ;  /* 0x0ec000007c037fae */ /* 0x0003e20009121848 */
[----:B------:R-:W-:-:S05]  /*3d3e0*/  IADD3 R133, P3, R133, R136, RZ ;  /* 0x0000008885857210 */ /* 0x000fca0007f7e0ff */
[----:B------:R-:W-:Y:S01]  /*3d3f0*/  IMAD.X R134, R134, 0x1, R0, P3 ;  /* 0x0000000186867824 */ /* 0x000fe200018e0600 */
[----:B----4-:R-:W-:Y:S02]  /*3d400*/  IADD3 R131, P4, R131, R136, RZ ;  /* 0x0000008883837210 */ /* 0x010fe40007f9e0ff */
        /* <DEDUP_REMOVED lines=19> */
[----:B------:R1:W-:Y:S04]  /*3d540*/  LDGSTS.E [R3+0x10800], [R124.64], P1 ;  /* 0x108000007c037fae */ /* 0x0003e80008921848 */
[----:B------:R-:W-:Y:S01]  /*3d550*/  STL [R1+0xc14], R139 ;  /* 0x000c148b01007387 */ /* 0x000fe20000100800 */
[----:B------:R-:W-:Y:S01]  /*3d560*/  IADD3 R137, P3, R137, R136, RZ ;  /* 0x0000008889897210 */ /* 0x000fe20007f7e0ff */
[----:B-1----:R-:W-:-:S02]  /*3d570*/  IMAD.MOV.U32 R124, RZ, RZ, R139 ;  /* 0x000000ffff7c7224 */ /* 0x002fc400078e008b */
[----:B------:R-:W-:Y:S01]  /*3d580*/  IMAD.MOV.U32 R125, RZ, RZ, R140 ;  /* 0x000000ffff7d7224 */ /* 0x000fe200078e008c */
[----:B------:R-:W-:Y:S01]  /*3d590*/  IADD3.X R138, R138, R0, RZ, P3, !PT ;  /* 0x000000008a8a7210 */ /* 0x000fe20001ffe4ff */
[----:B------:R1:W-:Y:S01]  /*3d5a0*/  STL [R1+0xc10], R140 ;  /* 0x000c108c01007387 */ /* 0x0003e20000100800 */
[----:B------:R-:W-:-:S03]  /*3d5b0*/  ISETP.GT.AND P2, PT, R2, 0x25, PT ;  /* 0x000000250200780c */ /* 0x000fc60003f44270 */
[----:B------:R-:W-:Y:S04]  /*3d5c0*/  STL [R1+0xc1c], R137 ;  /* 0x000c1c8901007387 */ /* 0x000fe80000100800 */
[----:B------:R1:W-:Y:S04]  /*3d5d0*/  LDGSTS.E [R3+0x10a00], [R124.64], P1 ;  /* 0x10a000007c037fae */ /* 0x0003e80008921848 */
[----:B------:R1:W-:Y:S04]  /*3d5e0*/  STL [R1+0xc18], R138 ;  /* 0x000c188a01007387 */ /* 0x0003e80000100800 */
[----:B-1----:R-:W4:Y:S01]  /*3d5f0*/  LDL.LU R140, [R1+0xca0] ;  /* 0x000ca000018c7983 */ /* 0x002f220000300800 */
[----:B------:R-:W-:Y:S01]  /*3d600*/  MOV R124, R137 ;  /* 0x00000089007c7202 */ /* 0x000fe20000000f00 */
[----:B------:R-:W-:-:S02]  /*3d610*/  IMAD.MOV.U32 R125, RZ, RZ, R138 ;  /* 0x000000ffff7d7224 */ /* 0x000fc400078e008a */
[----:B------:R-:W4:Y:S04]  /*3d620*/  LDL.LU R139, [R1+0xca4] ;  /* 0x000ca400018b7983 */ /* 0x000f280000300800 */
        /* <DEDUP_REMOVED lines=33> */
[----:B------:R-:W-:Y:S04]  /*3d840*/  STL [R1+0xc9c], R131 ;  /* 0x000c9c8301007387 */ /* 0x000fe80000100800 */
[----:B------:R4:W-:Y:S01]  /*3d850*/  STL [R1+0xc98], R132 ;  /* 0x000c988401007387 */ /* 0x0009e20000100800 */
[----:B------:R-:W-:-:S03]  /*3d860*/  ISETP.GT.AND P1, PT, R2, 0x29, PT ;  /* 0x000000290200780c */ /* 0x000fc60003f24270 */
[----:B------:R-:W2:Y:S01]  /*3d870*/  LDL.LU R134, [R1+0xd20] ;  /* 0x000d200001867983 */ /* 0x000ea20000300800 */
[----:B-1----:R-:W-:Y:S01]  /*3d880*/  MOV R124, R131 ;  /* 0x00000083007c7202 */ /* 0x002fe20000000f00 */
[----:B------:R-:W-:Y:S02]  /*3d890*/  IMAD.MOV.U32 R125, RZ, RZ, R132 ;  /* 0x000000ffff7d7224 */ /* 0x000fe400078e0084 */
[----:B------:R-:W2:Y:S04]  /*3d8a0*/  LDL.LU R133, [R1+0xd24] ;  /* 0x000d240001857983 */ /* 0x000ea80000300800 */
[----:B----4-:R-:W4:Y:S04]  /*3d8b0*/  LDL.LU R132, [R1+0xd88] ;  /* 0x000d880001847983 */ /* 0x010f280000300800 */
[----:B------:R-:W4:Y:S04]  /*3d8c0*/  LDL.LU R131, [R1+0xd8c] ;  /* 0x000d8c0001837983 */ /* 0x000f280000300800 */
[----:B------:R1:W-:Y:S02]  /*3d8d0*/  LDGSTS.E [R3+0x12c00], [R124.64], P2 ;  /* 0x12c000007c037fae */ /* 0x0003e40009121848 */
[----:B-1----:R-:W-:-:S02]  /*3d8e0*/  SEL R124, RZ, 0x4, !P1 ;  /* 0x00000004ff7c7807 */ /* 0x002fc40004800000 */
[----:B------:R-:W-:Y:S02]  /*3d8f0*/  IADD3 R139, P3, R139, R136, RZ ;  /* 0x000000888b8b7210 */ /* 0x000fe40007f7e0ff */
[----:B------:R-:W-:-:S03]  /*3d900*/  SEL R124, R124, RZ, !P0 ;  /* 0x000000ff7c7c7207 */ /* 0x000fc60004000000 */
        /* <DEDUP_REMOVED lines=60> */
[----:B------:R-:W-:Y:S04]  /*3dcd0*/  STL [R1+0xd94], R139 ;  /* 0x000d948b01007387 */ /* 0x000fe80000100800 */
[----:B------:R1:W-:Y:S01]  /*3dce0*/  STL [R1+0xd90], R140 ;  /* 0x000d908c01007387 */ /* 0x0003e20000100800 */
[----:B------:R-:W-:Y:S01]  /*3dcf0*/  IADD3 R137, P3, R137, R136, RZ ;  /* 0x0000008889897210 */ /* 0x000fe20007f7e0ff */
[----:B-1----:R-:W-:-:S02]  /*3dd00*/  IMAD.MOV.U32 R124, RZ, RZ, R139 ;  /* 0x000000ffff7c7224 */ /* 0x002fc400078e008b */
[----:B------:R-:W-:Y:S01]  /*3dd10*/  IMAD.MOV.U32 R125, RZ, RZ, R140 ;  /* 0x000000ffff7d7224 */ /* 0x000fe200078e008c */
[----:B------:R-:W-:Y:S01]  /*3dd20*/  IADD3.X R138, R138, R0, RZ, P3, !PT ;  /* 0x000000008a8a7210 */ /* 0x000fe20001ffe4ff */
[----:B------:R-:W-:Y:S01]  /*3dd30*/  STL [R1+0xd9c], R137 ;  /* 0x000d9c8901007387 */ /* 0x000fe20000100800 */
[----:B------:R-:W-:-:S03]  /*3dd40*/  ISETP.GT.AND P1, PT, R2, 0x31, PT ;  /* 0x000000310200780c */ /* 0x000fc60003f24270 */
[----:B------:R1:W-:Y:S04]  /*3dd50*/  LDGSTS.E [R3+0x16a00], [R124.64], P2 ;  /* 0x16a000007c037fae */ /* 0x0003e80009121848 */
[----:B------:R1:W-:Y:S04]  /*3dd60*/  STL [R1+0xd98], R138 ;  /* 0x000d988a01007387 */ /* 0x0003e80000100800 */
[----:B------:R-:W4:Y:S01]  /*3dd70*/  LDL.LU R140, [R1+0xe20] ;  /* 0x000e2000018c7983 */ /* 0x000f220000300800 */
[----:B-1----:R-:W-:Y:S01]  /*3dd80*/  MOV R124, R137 ;  /* 0x00000089007c7202 */ /* 0x002fe20000000f00 */
        /* <DEDUP_REMOVED lines=18> */
[----:B-1----:R-:W3:Y:S04]  /*3deb0*/  LDL.LU R135, [R1+0xe90] ;  /* 0x000e900001877983 */ /* 0x002ee80000300800 */
[----:B------:R-:W3:Y:S04]  /*3dec0*/  LDL.LU R130, [R1+0xe94] ;  /* 0x000e940001827983 */ /* 0x000ee80000300800 */
[----:B------:R1:W-:Y:S02]  /*3ded0*/  LDGSTS.E [R3+0x16e00], [R124.64], P2 ;  /* 0x16e000007c037fae */ /* 0x0003e40009121848 */
[----:B-1----:R-:W-:Y:S01]  /*3dee0*/  IMAD.MOV.U32 R125, RZ, RZ, R127 ;  /* 0x000000ffff7d7224 */ /* 0x002fe200078e007f */
[----:B------:R-:W-:Y:S01]  /*3def0*/  MOV R124, R126 ;  /* 0x0000007e007c7202 */ /* 0x000fe20000000f00 */
[----:B--2---:R-:W2:Y:S04]  /*3df00*/  LDL.LU R127, [R1+0xe98] ;  /* 0x000e9800017f7983 */ /* 0x004ea80000300800 */
[----:B------:R-:W2:Y:S01]  /*3df10*/  LDL.LU R126, [R1+0xe9c] ;  /* 0x000e9c00017e7983 */ /* 0x000ea20000300800 */
[----:B------:R-:W-:-:S03]  /*3df20*/  IADD3 R133, P2, R133, R136, RZ ;  /* 0x0000008885857210 */ /* 0x000fc60007f5e0ff */
[----:B------:R1:W-:Y:S02]  /*3df30*/  LDGSTS.E [R3+0x18800], [R124.64], P1 ;  /* 0x188000007c037fae */ /* 0x0003e40008921848 */
[----:B------:R-:W-:Y:S02]  /*3df40*/  IMAD.X R134, R134, 0x1, R0, P2 ;  /* 0x0000000186867824 */ /* 0x000fe400010e0600 */
[----:B------:R-:W-:Y:S01]  /*3df50*/  STL [R1+0xe14], R133 ;  /* 0x000e148501007387 */ /* 0x000fe20000100800 */
[----:B-1----:R-:W-:Y:S02]  /*3df60*/  IMAD.MOV.U32 R124, RZ, RZ, R133 ;  /* 0x000000ffff7c7224 */ /* 0x002fe400078e0085 */
[----:B------:R-:W-:Y:S01]  /*3df70*/  IMAD.MOV.U32 R125, RZ, RZ, R134 ;  /* 0x000000ffff7d7224 */ /* 0x000fe200078e0086 */
[----:B----4-:R-:W-:-:S04]  /*3df80*/  IADD3 R131, P3, R131, R136, RZ ;  /* 0x0000008883837210 */ /* 0x010fc80007f7e0ff */
        /* <DEDUP_REMOVED lines=8> */
[----:B----4-:R-:W4:Y:S04]  /*3e010*/  LDL.LU R134, [R1+0xea0] ;  /* 0x000ea00001867983 */ /* 0x010f280000300800 */
[----:B------:R-:W4:Y:S04]  /*3e020*/  LDL.LU R133, [R1+0xea4] ;  /* 0x000ea40001857983 */ /* 0x000f280000300800 */
[----:B------:R1:W-:Y:S04]  /*3e030*/  LDGSTS.E [R3+0x18c00], [R124.64], P1 ;  /* 0x18c000007c037fae */ /* 0x0003e80008921848 */
[----:B-1----:R-:W4:Y:S04]  /*3e040*/  LDL.LU R132, [R1+0xf08] ;  /* 0x000f080001847983 */ /* 0x002f280000300800 */
[----:B------:R-:W4:Y:S01]  /*3e050*/  LDL.LU R131, [R1+0xf0c] ;  /* 0x000f0c0001837983 */ /* 0x000f220000300800 */
[----:B------:R-:W-:-:S02]  /*3e060*/  SEL R124, RZ, 0x4, !P2 ;  /* 0x00000004ff7c7807 */ /* 0x000fc40005000000 */
[----:B------:R-:W-:Y:S02]  /*3e070*/  IADD3 R139, P3, R139, R136, RZ ;  /* 0x000000888b8b7210 */ /* 0x000fe40007f7e0ff */
        /* <DEDUP_REMOVED lines=10> */
[----:B------:R-:W-:Y:S04]  /*3e120*/  STL [R1+0xe88], R138 ;  /* 0x000e888a01007387 */ /* 0x000fe80000100800 */
[----:B------:R-:W4:Y:S04]  /*3e130*/  LDL.LU R142, [R1+0xf10] ;  /* 0x000f1000018e7983 */ /* 0x000f280000300800 */
[----:B------:R-:W4:Y:S04]  /*3e140*/  LDL.LU R141, [R1+0xf14] ;  /* 0x000f1400018d7983 */ /* 0x000f280000300800 */
[----:B------:R1:W-:Y:S04]  /*3e150*/  LDGSTS.E [R3+0x18e00], [R124.64], P1 ;  /* 0x18e000007c037fae */ /* 0x0003e80008921848 */
[----:B-1----:R-:W4:Y:S04]  /*3e160*/  LDL.LU R140, [R1+0xf18] ;  /* 0x000f1800018c7983 */ /* 0x002f280000300800 */
[----:B------:R-:W4:Y:S01]  /*3e170*/  LDL.LU R139, [R1+0xf1c] ;  /* 0x000f1c00018b7983 */ /* 0x000f220000300800 */
[----:B------:R-:W-:Y:S01]  /*3e180*/  MOV R124, R137 ;  /* 0x00000089007c7202 */ /* 0x000fe20000000f00 */
[----:B------:R-:W-:-:S05]  /*3e190*/  IMAD.MOV.U32 R125, RZ, RZ, R138 ;  /* 0x000000ffff7d7224 */ /* 0x000fca00078e008a */
[----:B------:R1:W-:Y:S01]  /*3e1a0*/  LDGSTS.E [R3+0x1a800], [R124.64], P2 ;  /* 0x1a8000007c037fae */ /* 0x0003e20009121848 */
[----:B---3--:R-:W-:-:S05]  /*3e1b0*/  IADD3 R130, P1, R130, R136, RZ ;  /* 0x0000008882827210 */ /* 0x008fca0007f3e0ff */
        /* <DEDUP_REMOVED lines=14> */
[----:B-1----:R-:W3:Y:S04]  /*3e2a0*/  LDL.LU R127, [R1+0xf20] ;  /* 0x000f2000017f7983 */ /* 0x002ee80000300800 */
[----:B------:R-:W3:Y:S01]  /*3e2b0*/  LDL.LU R126, [R1+0xf24] ;  /* 0x000f2400017e7983 */ /* 0x000ee20000300800 */
[----:B--2---:R-:W-:-:S03]  /*3e2c0*/  SEL R124, RZ, 0x4, !P1 ;  /* 0x00000004ff7c7807 */ /* 0x004fc60004800000 */
[----:B------:R-:W2:Y:S01]  /*3e2d0*/  LDL.LU R137, [R1+0xf88] ;  /* 0x000f880001897983 */ /* 0x000ea20000300800 */
[----:B------:R-:W-:-:S03]  /*3e2e0*/  SEL R124, R124, RZ, !P0 ;  /* 0x000000ff7c7c7207 */ /* 0x000fc60004000000 */
[----:B------:R-:W2:Y:S01]  /*3e2f0*/  LDL.LU R130, [R1+0xf8c] ;  /* 0x000f8c0001827983 */ /* 0x000ea20000300800 */
[----:B------:R-:W-:-:S03]  /*3e300*/  ISETP.NE.U32.AND P1, PT, R124, RZ, PT ;  /* 0x000000ff7c00720c */ /* 0x000fc60003f25070 */
[----:B------:R-:W2:Y:S04]  /*3e310*/  LDL.LU R138, [R1+0xf90] ;  /* 0x000f9000018a7983 */ /* 0x000ea80000300800 */
[----:B------:R-:W2:Y:S01]  /*3e320*/  LDL.LU R135, [R1+0xf94] ;  /* 0x000f940001877983 */ /* 0x000ea20000300800 */
[----:B----4-:R-:W-:-:S05]  /*3e330*/  IADD3 R133, P3, R133, R136, RZ ;  /* 0x0000008885857210 */ /* 0x010fca0007f7e0ff */
        /* <DEDUP_REMOVED lines=12> */
[----:B----4-:R-:W3:Y:S04]  /*3e400*/  LDL.LU R134, [R1+0xf98] ;  /* 0x000f980001867983 */ /* 0x010ee80000300800 */
[----:B------:R-:W3:Y:S04]  /*3e410*/  LDL.LU R133, [R1+0xf9c] ;  /* 0x000f9c0001857983 */ /* 0x000ee80000300800 */
[----:B------:R1:W-:Y:S01]  /*3e420*/  LDGSTS.E [R3+0x1c800], [R124.64], P1 ;  /* 0x1c8000007c037fae */ /* 0x0003e20008921848 */
[----:B------:R-:W-:-:S03]  /*3e430*/  IADD3 R141, P2, R141, R136, RZ ;  /* 0x000000888d8d7210 */ /* 0x000fc60007f5e0ff */
[----:B-1----:R-:W3:Y:S02]  /*3e440*/  LDL.LU R132, [R1+0xfa0] ;  /* 0x000fa00001847983 */ /* 0x002ee40000300800 */
[----:B------:R-:W-:Y:S02]  /*3e450*/  IMAD.X R142, R142, 0x1, R0, P2 ;  /* 0x000000018e8e7824 */ /* 0x000fe400010e0600 */
[----:B------:R-:W3:Y:S01]  /*3e460*/  LDL.LU R131, [R1+0xfa4] ;  /* 0x000fa40001837983 */ /* 0x000ee20000300800 */
[----:B------:R-:W-:Y:S01]  /*3e470*/  IMAD.MOV.U32 R124, RZ, RZ, R141 ;  /* 0x000000ffff7c7224 */ /* 0x000fe200078e008d */
[----:B------:R-:W-:Y:S01]  /*3e480*/  IADD3 R139, P3, R139, R136, RZ ;  /* 0x000000888b8b7210 */ /* 0x000fe20007f7e0ff */
[----:B------:R-:W-:-:S03]  /*3e490*/  IMAD.MOV.U32 R125, RZ, RZ, R142 ;  /* 0x000000ffff7d7224 */ /* 0x000fc600078e008e */
[----:B------:R-:W-:Y:S02]  /*3e4a0*/  IADD3.X R140, R140, R0, RZ, P3, !PT ;  /* 0x000000008c8c7210 */ /* 0x000fe40001ffe4ff */
[----:B------:R1:W-:Y:S01]  /*3e4b0*/  LDGSTS.E [R3+0x1ca00], [R124.64], P1 ;  /* 0x1ca000007c037fae */ /* 0x0003e20008921848 */
        /* <DEDUP_REMOVED lines=11> */
[----:B---3--:R-:W-:-:S05]  /*3e570*/  IADD3 R126, P3, R126, R136, RZ ;  /* 0x000000887e7e7210 */ /* 0x008fca0007f7e0ff */
[----:B------:R-:W-:Y:S01]  /*3e580*/  IMAD.X R127, R127, 0x1, R0, P3 ;  /* 0x000000017f7f7824 */ /* 0x000fe200018e0600 */
[----:B------:R-:W-:Y:S01]  /*3e590*/  STL [R1+0xf24], R126 ;  /* 0x000f247e01007387 */ /* 0x000fe20000100800 */
[----:B------:R-:W-:Y:S02]  /*3e5a0*/  MOV R124, R126 ;  /* 0x0000007e007c7202 */ /* 0x000fe40000000f00 */
[----:B------:R-:W-:Y:S01]  /*3e5b0*/  IMAD.MOV.U32 R125, RZ, RZ, R127 ;  /* 0x000000ffff7d7224 */ /* 0x000fe200078e007f */
[----:B------:R1:W-:Y:S04]  /*3e5c0*/  STL [R1+0xf20], R127 ;  /* 0x000f207f01007387 */ /* 0x0003e80000100800 */
[----:B------:R3:W-:Y:S04]  /*3e5d0*/  LDGSTS.E [R3+0x1ce00], [R124.64], P1 ;  /* 0x1ce000007c037fae */ /* 0x0007e80008921848 */
[----:B-1----:R-:W4:Y:S04]  /*3e5e0*/  LDL.LU R127, [R1+0x1308] ;  /* 0x00130800017f7983 */ /* 0x002f280000300800 */
[----:B------:R-:W4:Y:S01]  /*3e5f0*/  LDL.LU R126, [R1+0x1350] ;  /* 0x00135000017e7983 */ /* 0x000f220000300800 */
[----:B--2---:R-:W-:-:S02]  /*3e600*/  IADD3 R130, P1, R130, R136, RZ ;  /* 0x0000008882827210 */ /* 0x004fc40007f3e0ff */
[----:B------:R-:W-:-:S03]  /*3e610*/  IADD3 R135, P3, R135, R136, RZ ;  /* 0x0000008887877210 */ /* 0x000fc60007f7e0ff */
[----:B------:R-:W-:Y:S01]  /*3e620*/  IMAD.X R137, R137, 0x1, R0, P1 ;  /* 0x0000000189897824 */ /* 0x000fe200008e0600 */
[----:B------:R-:W-:Y:S01]  /*3e630*/  IADD3.X R138, R138, R0, RZ, P3, !PT ;  /* 0x000000008a8a7210 */ /* 0x000fe20001ffe4ff */
[----:B------:R-:W-:Y:S01]  /*3e640*/  STL [R1+0xf8c], R130 ;  /* 0x000f8c8201007387 */ /* 0x000fe20000100800 */
[----:B---3--:R-:W-:Y:S02]  /*3e650*/  IMAD.MOV.U32 R124, RZ, RZ, R130 ;  /* 0x000000ffff7c7224 */ /* 0x008fe400078e0082 */
[----:B------:R-:W-:Y:S01]  /*3e660*/  IMAD.MOV.U32 R125, RZ, RZ, R137 ;  /* 0x000000ffff7d7224 */ /* 0x000fe200078e0089 */
[----:B------:R1:W-:Y:S04]  /*3e670*/  STL [R1+0xf88], R137 ;  /* 0x000f888901007387 */ /* 0x0003e80000100800 */
[----:B------:R-:W-:Y:S04]  /*3e680*/  STL [R1+0xf94], R135 ;  /* 0x000f948701007387 */ /* 0x000fe80000100800 */
[----:B------:R2:W-:Y:S04]  /*3e690*/  LDGSTS.E [R3+0x1e800], [R124.64], P2 ;  /* 0x1e8000007c037fae */ /* 0x0005e80009121848 */
[----:B-1----:R-:W3:Y:S04]  /*3e6a0*/  LDL.LU R137, [R1+0x130c] ;  /* 0x00130c0001897983 */ /* 0x002ee80000300800 */
[----:B------:R1:W-:Y:S04]  /*3e6b0*/  STL [R1+0xf90], R138 ;  /* 0x000f908a01007387 */ /* 0x0003e80000100800 */
[----:B------:R-:W3:Y:S01]  /*3e6c0*/  LDL.LU R130, [R1+0x12f8] ;  /* 0x0012f80001827983 */ /* 0x000ee20000300800 */
[----:B--2---:R-:W-:Y:S01]  /*3e6d0*/  IMAD.MOV.U32 R125, RZ, RZ, R138 ;  /* 0x000000ffff7d7224 */ /* 0x004fe200078e008a */
[----:B------:R-:W-:-:S02]  /*3e6e0*/  MOV R124, R135 ;  /* 0x00000087007c7202 */ /* 0x000fc40000000f00 */
[----:B-1----:R-:W2:Y:S01]  /*3e6f0*/  LDL.LU R138, [R1+0x12f0] ;  /* 0x0012f000018a7983 */ /* 0x002ea20000300800 */
[----:B------:R-:W-:-:S03]  /*3e700*/  IADD3 R133, P1, R133, R136, RZ ;  /* 0x0000008885857210 */ /* 0x000fc60007f3e0ff */
[----:B------:R-:W2:Y:S02]  /*3e710*/  LDL.LU R135, [R1+0x12f4] ;  /* 0x0012f40001877983 */ /* 0x000ea40000300800 */
[----:B------:R-:W-:Y:S02]  /*3e720*/  IMAD.X R134, R134, 0x1, R0, P1 ;  /* 0x0000000186867824 */ /* 0x000fe400008e0600 */
[----:B------:R1:W-:Y:S01]  /*3e730*/  LDGSTS.E [R3+0x1ea00], [R124.64], P2 ;  /* 0x1ea000007c037fae */ /* 0x0003e20009121848 */
[----:B------:R-:W-:-:S03]  /*3e740*/  IADD3 R131, P3, R131, R136, RZ ;  /* 0x0000008883837210 */ /* 0x000fc60007f7e0ff */
[----:B------:R-:W-:Y:S01]  /*3e750*/  STL [R1+0xf9c], R133 ;  /* 0x000f9c8501007387 */ /* 0x000fe20000100800 */
[----:B------:R-:W-:Y:S01]  /*3e760*/  IADD3.X R132, R132, R0, RZ, P3, !PT ;  /* 0x0000000084847210 */ /* 0x000fe20001ffe4ff */
[----:B-1----:R-:W-:Y:S02]  /*3e770*/  IMAD.MOV.U32 R124, RZ, RZ, R133 ;  /* 0x000000ffff7c7224 */ /* 0x002fe400078e0085 */
[----:B------:R-:W-:Y:S01]  /*3e780*/  IMAD.MOV.U32 R125, RZ, RZ, R134 ;  /* 0x000000ffff7d7224 */ /* 0x000fe200078e0086 */
[----:B------:R1:W-:Y:S04]  /*3e790*/  STL [R1+0xf98], R134 ;  /* 0x000f988601007387 */ /* 0x0003e80000100800 */
[----:B------:R1:W-:Y:S04]  /*3e7a0*/  STL [R1+0xfa4], R131 ;  /* 0x000fa48301007387 */ /* 0x0003e80000100800 */
[----:B------:R1:W-:Y:S01]  /*3e7b0*/  STL [R1+0xfa0], R132 ;  /* 0x000fa08401007387 */ /* 0x0003e20000100800 */
[----:B------:R-:W-:-:S03]  /*3e7c0*/  ISETP.GT.AND P1, PT, R2, 0x2, PT ;  /* 0x000000020200780c */ /* 0x000fc60003f24270 */
[----:B------:R1:W-:Y:S04]  /*3e7d0*/  LDGSTS.E [R3+0x1ec00], [R124.64], P2 ;  /* 0x1ec000007c037fae */ /* 0x0003e80009121848 */
[----:B------:R-:W2:Y:S04]  /*3e7e0*/  LDL.LU R140, [R1+0x12fc] ;  /* 0x0012fc00018c7983 */ /* 0x000ea80000300800 */
[----:B------:R-:W2:Y:S01]  /*3e7f0*/  LDL.LU R139, [R1+0x1300] ;  /* 0x00130000018b7983 */ /* 0x000ea20000300800 */
[----:B-1----:R-:W-:Y:S01]  /*3e800*/  MOV R124, R131 ;  /* 0x00000083007c7202 */ /* 0x002fe20000000f00 */
[----:B------:R-:W-:-:S02]  /*3e810*/  IMAD.MOV.U32 R125, RZ, RZ, R132 ;  /* 0x000000ffff7d7224 */ /* 0x000fc400078e0084 */
        /* <DEDUP_REMOVED lines=10> */
[----:B----4-:R-:W-:-:S05]  /*3e8c0*/  IADD3 R126, P2, R126, R136, RZ ;  /* 0x000000887e7e7210 */ /* 0x010fca0007f5e0ff */
[----:B------:R-:W-:Y:S01]  /*3e8d0*/  IMAD.X R127, R127, 0x1, R0, P2 ;  /* 0x000000017f7f7824 */ /* 0x000fe200010e0600 */
[----:B------:R-:W-:Y:S04]  /*3e8e0*/  STL [R1+0x1350], R126 ;  /* 0x0013507e01007387 */ /* 0x000fe80000100800 */
[----:B------:R1:W-:Y:S01]  /*3e8f0*/  STL [R1+0x1308], R127 ;  /* 0x0013087f01007387 */ /* 0x0003e20000100800 */
[----:B------:R-:W-:-:S03]  /*3e900*/  IMAD.MOV.U32 R125, RZ, RZ, R127 ;  /* 0x000000ffff7d7224 */ /* 0x000fc600078e007f */
[----:B------:R-:W4:Y:S01]  /*3e910*/  LDL.LU R132, [R1+0x12bc] ;  /* 0x0012bc0001847983 */ /* 0x000f220000300800 */
[----:B------:R-:W-:-:S03]  /*3e920*/  MOV R124, R126 ;  /* 0x0000007e007c7202 */ /* 0x000fc60000000f00 */
[----:B------:R-:W4:Y:S04]  /*3e930*/  LDL.LU R131, [R1+0x12c0] ;  /* 0x0012c00001837983 */ /* 0x000f280000300800 */
[----:B-1----:R-:W4:Y:S04]  /*3e940*/  LDL.LU R127, [R1+0x12c4] ;  /* 0x0012c400017f7983 */ /* 0x002f280000300800 */
[----:B------:R-:W4:Y:S01]  /*3e950*/  LDL.LU R126, [R1+0x12c8] ;  /* 0x0012c800017e7983 */ /* 0x000f220000300800 */
[----:B---3--:R-:W-:-:S03]  /*3e960*/  IADD3 R137, P2, R137, R136, RZ ;  /* 0x0000008889897210 */ /* 0x008fc60007f5e0ff */
        /* <DEDUP_REMOVED lines=16> */
[----:B--2---:R-:W3:Y:S04]  /*3ea70*/  LDL.LU R135, [R1+0x1234] ;  /* 0x0012340001877983 */ /* 0x004ee80000300800 */
[----:B------:R-:W3:Y:S01]  /*3ea80*/  LDL.LU R130, [R1+0x1238] ;  /* 0x0012380001827983 */ /* 0x000ee20000300800 */
        /* <DEDUP_REMOVED lines=37> */
[----:B----4-:R-:W4:Y:S04]  /*3ece0*/  LDL.LU R127, [R1+0x9a8] ;  /* 0x0009a800017f7983 */ /* 0x010f280000300800 */
[----:B------:R-:W4:Y:S01]  /*3ecf0*/  LDL.LU R126, [R1+0x9ac] ;  /* 0x0009ac00017e7983 */ /* 0x000f220000300800 */
[----:B------:R-:W-:Y:S02]  /*3ed00*/  ISETP.GT.AND P1, PT, R2, 0xa, PT ;  /* 0x0000000a0200780c */ /* 0x000fe40003f24270 */
[-C--:B---3--:R-:W-:Y:S01]  /*3ed10*/  IADD3 R137, P3, R137, R136.reuse, RZ ;  /* 0x0000008889897210 */ /* 0x088fe20007f7e0ff */
        /* <DEDUP_REMOVED lines=13> */
[----:B-1----:R-:W4:Y:S04]  /*3edf0*/  LDL.LU R138, [R1+0x9b0] ;  /* 0x0009b000018a7983 */ /* 0x002f280000300800 */
[----:B------:R-:W4:Y:S04]  /*3ee00*/  LDL.LU R137, [R1+0x9b4] ;  /* 0x0009b40001897983 */ /* 0x000f280000300800 */
[----:B------:R1:W-:Y:S02]  /*3ee10*/  LDGSTS.E [R3+0x3600], [R124.64], P2 ;  /* 0x036000007c037fae */ /* 0x0003e40009121848 */
[----:B-1----:R-:W-:Y:S01]  /*3ee20*/  IMAD.MOV.U32 R125, RZ, RZ, R135 ;  /* 0x000000ffff7d7224 */ /* 0x002fe200078e0087 */
[----:B------:R-:W-:Y:S01]  /*3ee30*/  MOV R124, R130 ;  /* 0x00000082007c7202 */ /* 0x000fe20000000f00 */
[----:B---3--:R-:W3:Y:S01]  /*3ee40*/  LDL.LU R135, [R1+0x9b8] ;  /* 0x0009b80001877983 */ /* 0x008ee20000300800 */
[----:B------:R-:W-:-:S03]  /*3ee50*/  IADD3 R139, P2, R139, R136, RZ ;  /* 0x000000888b8b7210 */ /* 0x000fc60007f5e0ff */
[----:B------:R-:W3:Y:S02]  /*3ee60*/  LDL.LU R130, [R1+0x9bc] ;  /* 0x0009bc0001827983 */ /* 0x000ee40000300800 */
        /* <DEDUP_REMOVED lines=26> */
[----:B----4-:R-:W-:Y:S01]  /*3f010*/  IADD3 R126, P4, R126, R136, RZ ;  /* 0x000000887e7e7210 */ /* 0x010fe20007f9e0ff */
        /* <DEDUP_REMOVED lines=19> */
[----:B---3--:R-:W-:-:S04]  /*3f150*/  IADD3 R130, P3, R130, R136, RZ ;  /* 0x0000008882827210 */ /* 0x008fc80007f7e0ff */
        /* <DEDUP_REMOVED lines=9> */
[----:B---3--:R-:W3:Y:S04]  /*3f1f0*/  LDL.LU R135, [R1+0xaa8] ;  /* 0x000aa80001877983 */ /* 0x008ee80000300800 */
[----:B------:R-:W3:Y:S04]  /*3f200*/  LDL.LU R130, [R1+0xaac] ;  /* 0x000aac0001827983 */ /* 0x000ee80000300800 */
        /* <DEDUP_REMOVED lines=43> */
[----:B---3--:R-:W-:-:S02]  /*3f4c0*/  IADD3 R130, P4, R130, R136, RZ ;  /* 0x0000008882827210 */ /* 0x008fc40007f9e0ff */
        /* <DEDUP_REMOVED lines=119> */
[----:B---3--:R-:W-:Y:S02]  /*3fc40*/  IADD3 R130, P4, R130, R136, RZ ;  /* 0x0000008882827210 */ /* 0x008fe40007f9e0ff */
        /* <DEDUP_REMOVED lines=30> */
[----:B-1----:R-:W3:Y:S01]  /*3fe30*/  LDL.LU R140, [R1+0xcc0] ;  /* 0x000cc000018c7983 */ /* 0x002ee20000300800 */
[----:B------:R-:W-:Y:S01]  /*3fe40*/  MOV R124, R133 ;  /* 0x00000085007c7202 */ /* 0x000fe20000000f00 */
[----:B------:R-:W-:-:S02]  /*3fe50*/  IMAD.MOV.U32 R125, RZ, RZ, R134 ;  /* 0x000000ffff7d7224 */ /* 0x000fc400078e0086 */
        /* <DEDUP_REMOVED lines=41> */
[----:B---3--:R-:W3:Y:S04]  /*400f0*/  LDL.LU R135, [R1+0xda8] ;  /* 0x000da80001877983 */ /* 0x008ee80000300800 */
[----:B------:R-:W3:Y:S04]  /*40100*/  LDL.LU R130, [R1+0xdac] ;  /* 0x000dac0001827983 */ /* 0x000ee80000300800 */
        /* <DEDUP_REMOVED lines=74> */
[----:B------:R-:W3:Y:S01]  /*405b0*/  LDL.LU R140, [R1+0xe40] ;  /* 0x000e4000018c7983 */ /* 0x000ee20000300800 */
[----:B-1----:R-:W-:Y:S01]  /*405c0*/  MOV R124, R133 ;  /* 0x00000085007c7202 */ /* 0x002fe20000000f00 */
        /* <DEDUP_REMOVED lines=82> */
[----:B------:R-:W4:Y:S04]  /*40af0*/  LDL.LU R126, [R1+0xf44] ;  /* 0x000f4400017e7983 */ /* 0x000f280000300800 */
[----:B------:R-:W4:Y:S01]  /*40b00*/  LDL.LU R133, [R1+0xfa8] ;  /* 0x000fa80001857983 */ /* 0x000f220000300800 */
[----:B--2---:R-:W-:-:S03]  /*40b10*/  SEL R124, RZ, 0x4, !P1 ;  /* 0x00000004ff7c7807 */ /* 0x004fc60004800000 */
[----:B------:R-:W2:Y:S01]  /*40b20*/  LDL.LU R131, [R1+0xfac] ;  /* 0x000fac0001837983 */ /* 0x000ea20000300800 */
[----:B------:R-:W-:-:S03]  /*40b30*/  SEL R124, R124, RZ, !P0 ;  /* 0x000000ff7c7c7207 */ /* 0x000fc60004000000 */
[----:B------:R-:W2:Y:S01]  /*40b40*/  LDL.LU R134, [R1+0xfb0] ;  /* 0x000fb00001867983 */ /* 0x000ea20000300800 */
[----:B------:R-:W-:-:S03]  /*40b50*/  ISETP.NE.U32.AND P1, PT, R124, RZ, PT ;  /* 0x000000ff7c00720c */ /* 0x000fc60003f25070 */
        /* <DEDUP_REMOVED lines=16> */
[----:B------:R1:W-:Y:S01]  /*40c60*/  LDGSTS.E [R3+0x1d000], [R124.64], P1 ;  /* 0x1d0000007c037fae */ /* 0x0003e20008921848 */
[----:B------:R-:W-:-:S03]  /*40c70*/  IADD3 R141, P2, R141, R136, RZ ;  /* 0x000000888d8d7210 */ /* 0x000fc60007f5e0ff */
[----:B-1----:R-:W4:Y:S02]  /*40c80*/  LDL.LU R135, [R1+0xfc0] ;  /* 0x000fc00001877983 */ /* 0x002f240000300800 */
[----:B------:R-:W-:Y:S02]  /*40c90*/  IMAD.X R142, R142, 0x1, R0, P2 ;  /* 0x000000018e8e7824 */ /* 0x000fe400010e0600 */
[----:B------:R-:W4:Y:S01]  /*40ca0*/  LDL.LU R130, [R1+0xfc4] ;  /* 0x000fc40001827983 */ /* 0x000f220000300800 */
        /* <DEDUP_REMOVED lines=53> */
[----:B------:R-:W2:Y:S01]  /*41000*/  LDL.LU R139, [R1+0x1270] ;  /* 0x00127000018b7983 */ /* 0x000ea20000300800 */
[----:B------:R-:W-:-:S03]  /*41010*/  ISETP.GT.AND P1, PT, R2, 0x3, PT ;  /* 0x000000030200780c */ /* 0x000fc60003f24270 */
[----:B------:R1:W-:Y:S04]  /*41020*/  LDGSTS.E [R3+0x1f400], [R124.64], P2 ;  /* 0x1f4000007c037fae */ /* 0x0003e80009121848 */
[----:B-1----:R-:W2:Y:S04]  /*41030*/  LDL.LU R138, [R1+0x12dc] ;  /* 0x0012dc00018a7983 */ /* 0x002ea80000300800 */
[----:B------:R-:W2:Y:S01]  /*41040*/  LDL.LU R137, [R1+0x1268] ;  /* 0x0012680001897983 */ /* 0x000ea20000300800 */
[----:B------:R-:W-:Y:S01]  /*41050*/  MOV R124, R130 ;  /* 0x00000082007c7202 */ /* 0x000fe20000000f00 */
[----:B------:R-:W-:-:S02]  /*41060*/  IMAD.MOV.U32 R125, RZ, RZ, R135 ;  /* 0x000000ffff7d7224 */ /* 0x000fc400078e0087 */
[----:B------:R-:W2:Y:S04]  /*41070*/  LDL.LU R135, [R1+0x12d4] ;  /* 0x0012d40001877983 */ /* 0x000ea80000300800 */
[----:B------:R1:W-:Y:S01]  /*41080*/  LDGSTS.E [R3+0x1f600], [R124.64], P2 ;  /* 0x1f6000007c037fae */ /* 0x0003e20009121848 */
[----:B------:R-:W-:Y:S02]  /*41090*/  LOP3.LUT R129, R129, 0x60, RZ, 0x3c, !PT ;  /* 0x0000006081817812 */ /* 0x000fe400078e3cff */
[----:B-1----:R-:W-:-:S04]  /*410a0*/  SEL R3, RZ, 0x4, !P1 ;  /* 0x00000004ff037807 */ /* 0x002fc80004800000 */
[----:B------:R-:W-:-:S04]  /*410b0*/  SEL R3, R3, RZ, !P0 ;  /* 0x000000ff03037207 */ /* 0x000fc80004000000 */
[----:B------:R-:W-:Y:S01]  /*410c0*/  ISETP.NE.U32.AND P1, PT, R3, RZ, PT ;  /* 0x000000ff0300720c */ /* 0x000fe20003f25070 */
[----:B------:R-:W-:-:S04]  /*410d0*/  IMAD.U32 R3, RZ, RZ, UR5 ;  /* 0x00000005ff037e24 */ /* 0x000fc8000f8e00ff */
[----:B------:R-:W-:Y:S01]  /*410e0*/  IMAD R3, R3, 0x20000, R129 ;  /* 0x0002000003037824 */ /* 0x000fe200078e0281 */
[----:B---3--:R-:W-:-:S04]  /*410f0*/  IADD3 R126, P2, R126, R136, RZ ;  /* 0x000000887e7e7210 */ /* 0x008fc80007f5e0ff */
[----:B------:R-:W-:Y:S01]  /*41100*/  IADD3.X R127, R127, R0, RZ, P2, !PT ;  /* 0x000000007f7f7210 */ /* 0x000fe200017fe4ff */
[----:B------:R-:W-:Y:S01]  /*41110*/  STL [R1+0x1304], R126 ;  /* 0x0013047e01007387 */ /* 0x000fe20000100800 */
[----:B------:R-:W-:-:S03]  /*41120*/  IMAD.MOV.U32 R124, RZ, RZ, R126 ;  /* 0x000000ffff7c7224 */ /* 0x000fc600078e007e */
[----:B------:R1:W-:Y:S01]  /*41130*/  STL [R1+0x12e8], R127 ;  /* 0x0012e87f01007387 */ /* 0x0003e20000100800 */
[----:B------:R-:W-:-:S03]  /*41140*/  MOV R125, R127 ;  /* 0x0000007f007d7202 */ /* 0x000fc60000000f00 */
[----:B------:R-:W3:Y:S04]  /*41150*/  LDL.LU R130, [R1+0x1260] ;  /* 0x0012600001827983 */ /* 0x000ee80000300800 */
[----:B------:R-:W3:Y:S04]  /*41160*/  LDL.LU R129, [R1+0x126c] ;  /* 0x00126c0001817983 */ /* 0x000ee80000300800 */
[----:B-1----:R-:W3:Y:S04]  /*41170*/  LDL.LU R127, [R1+0x1258] ;  /* 0x00125800017f7983 */ /* 0x002ee80000300800 */
[----:B------:R-:W3:Y:S01]  /*41180*/  LDL.LU R126, [R1+0x1264] ;  /* 0x00126400017e7983 */ /* 0x000ee20000300800 */
[----:B----4-:R-:W-:-:S03]  /*41190*/  IADD3 R133, P2, R133, R136, RZ ;  /* 0x0000008885857210 */ /* 0x010fc60007f5e0ff */
[----:B------:R1:W-:Y:S01]  /*411a0*/  LDGSTS.E [R3+0x1800], [R124.64], P1 ;  /* 0x018000007c037fae */ /* 0x0003e20008921848 */
[----:B------:R-:W-:-:S03]  /*411b0*/  IADD3 R131, P3, R131, R136, RZ ;  /* 0x0000008883837210 */ /* 0x000fc60007f7e0ff */
[----:B------:R-:W-:Y:S01]  /*411c0*/  STL [R1+0x12ec], R133 ;  /* 0x0012ec8501007387 */ /* 0x000fe20000100800 */
[--C-:B--2---:R-:W-:Y:S01]  /*411d0*/  IMAD.X R134, R134, 0x1, R0.reuse, P2 ;  /* 0x0000000186867824 */ /* 0x104fe200010e0600 */
[----:B-1----:R-:W-:Y:S01]  /*411e0*/  MOV R124, R133 ;  /* 0x00000085007c7202 */ /* 0x002fe20000000f00 */
[----:B------:R-:W-:Y:S02]  /*411f0*/  IMAD.X R132, R132, 0x1, R0, P3 ;  /* 0x0000000184847824 */ /* 0x000fe400018e0600 */
[----:B------:R-:W-:Y:S01]  /*41200*/  IMAD.MOV.U32 R125, RZ, RZ, R134 ;  /* 0x000000ffff7d7224 */ /* 0x000fe200078e0086 */
[----:B------:R1:W-:Y:S04]  /*41210*/  STL [R1+0x12e0], R134 ;  /* 0x0012e08601007387 */ /* 0x0003e80000100800 */
[----:B------:R-:W-:Y:S04]  /*41220*/  STL [R1+0x12e4], R131 ;  /* 0x0012e48301007387 */ /* 0x000fe80000100800 */
[----:B------:R2:W-:Y:S04]  /*41230*/  STL [R1+0x12d8], R132 ;  /* 0x0012d88401007387 */ /* 0x0005e80000100800 */
[----:B------:R4:W-:Y:S04]  /*41240*/  LDGSTS.E [R3+0x1a00], [R124.64], P1 ;  /* 0x01a000007c037fae */ /* 0x0009e80008921848 */
[----:B-1----:R-:W3:Y:S04]  /*41250*/  LDL.LU R134, [R1+0x11f0] ;  /* 0x0011f00001867983 */ /* 0x002ee80000300800 */
[----:B------:R-:W3:Y:S01]  /*41260*/  LDL.LU R133, [R1+0x125c] ;  /* 0x00125c0001857983 */ /* 0x000ee20000300800 */
[----:B----4-:R-:W-:Y:S01]  /*41270*/  MOV R125, R132 ;  /* 0x00000084007d7202 */ /* 0x010fe20000000f00 */
[----:B------:R-:W-:-:S02]  /*41280*/  IMAD.MOV.U32 R124, RZ, RZ, R131 ;  /* 0x000000ffff7c7224 */ /* 0x000fc400078e0083 */
[----:B--2---:R-:W4:Y:S01]  /*41290*/  LDL.LU R132, [R1+0x11e8] ;  /* 0x0011e80001847983 */ /* 0x004f220000300800 */
[----:B------:R-:W-:-:S03]  /*412a0*/  ISETP.GT.AND P2, PT, R2, 0x7, PT ;  /* 0x000000070200780c */ /* 0x000fc60003f44270 */
[----:B------:R-:W4:Y:S04]  /*412b0*/  LDL.LU R131, [R1+0x1254] ;  /* 0x0012540001837983 */ /* 0x000f280000300800 */
[----:B------:R1:W-:Y:S01]  /*412c0*/  LDGSTS.E [R3+0x1c00], [R124.64], P1 ;  /* 0x01c000007c037fae */ /* 0x0003e20008921848 */
[----:B------:R-:W-:-:S05]  /*412d0*/  IADD3 R138, P3, R138, R136, RZ ;  /* 0x000000888a8a7210 */ /* 0x000fca0007f7e0ff */
[--C-:B------:R-:W-:Y:S01]  /*412e0*/  IMAD.X R139, R139, 0x1, R0.reuse, P3 ;  /* 0x000000018b8b7824 */ /* 0x100fe200018e0600 */
[----:B-1----:R-:W-:Y:S02]  /*412f0*/  SEL R124, RZ, 0x4, !P2 ;  /* 0x00000004ff7c7807 */ /* 0x002fe40005000000 */
[----:B------:R-:W-:Y:S02]  /*41300*/  IADD3 R135, P4, R135, R136, RZ ;  /* 0x0000008887877210 */ /* 0x000fe40007f9e0ff */
[----:B------:R-:W-:Y:S01]  /*41310*/  SEL R124, R124, RZ, !P0 ;  /* 0x000000ff7c7c7207 */ /* 0x000fe20004000000 */
[----:B------:R-:W-:Y:S02]  /*41320*/  STL [R1+0x12dc], R138 ;  /* 0x0012dc8a01007387 */ /* 0x000fe40000100800 */
[----:B------:R-:W-:Y:S01]  /*41330*/  IMAD.X R137, R137, 0x1, R0, P4 ;  /* 0x0000000189897824 */ /* 0x000fe200020e0600 */
[----:B------:R-:W-:Y:S01]  /*41340*/  ISETP.NE.U32.AND P2, PT, R124, RZ, PT ;  /* 0x000000ff7c00720c */ /* 0x000fe20003f45070 */
[----:B------:R-:W-:Y:S01]  /*41350*/  IMAD.MOV.U32 R125, RZ, RZ, R139 ;  /* 0x000000ffff7d7224 */ /* 0x000fe200078e008b */
[----:B------:R-:W-:Y:S01]  /*41360*/  MOV R124, R138 ;  /* 0x0000008a007c7202 */ /* 0x000fe20000000f00 */
[----:B------:R1:W-:Y:S04]  /*41370*/  STL [R1+0x1270], R139 ;  /* 0x0012708b01007387 */ /* 0x0003e80000100800 */
[----:B------:R-:W-:Y:S04]  /*41380*/  STL [R1+0x12d4], R135 ;  /* 0x0012d48701007387 */ /* 0x000fe80000100800 */
[----:B------:R1:W-:Y:S04]  /*41390*/  STL [R1+0x1268], R137 ;  /* 0x0012688901007387 */ /* 0x0003e80000100800 */
[----:B-1----:R-:W4:Y:S04]  /*413a0*/  LDL.LU R139, [R1+0x954] ;  /* 0x00095400018b7983 */ /* 0x002f280000300800 */
[----:B------:R1:W-:Y:S04]  /*413b0*/  LDGSTS.E [R3+0x1e00], [R124.64], P1 ;  /* 0x01e000007c037fae */ /* 0x0003e80008921848 */
[----:B------:R-:W4:Y:S01]  /*413c0*/  LDL.LU R138, [R1+0x11ec] ;  /* 0x0011ec00018a7983 */ /* 0x000f220000300800 */
[----:B-1----:R-:W-:Y:S01]  /*413d0*/  MOV R125, R137 ;  /* 0x00000089007d7202 */ /* 0x002fe20000000f00 */
[----:B------:R-:W-:-:S02]  /*413e0*/  IMAD.MOV.U32 R124, RZ, RZ, R135 ;  /* 0x000000ffff7c7224 */ /* 0x000fc400078e0087 */
[----:B------:R-:W4:Y:S04]  /*413f0*/  LDL.LU R137, [R1+0x958] ;  /* 0x0009580001897983 */ /* 0x000f280000300800 */
[----:B------:R-:W4:Y:S04]  /*41400*/  LDL.LU R135, [R1+0x95c] ;  /* 0x00095c0001877983 */ /* 0x000f280000300800 */
[----:B------:R1:W-:Y:S01]  /*41410*/  LDGSTS.E [R3+0x3800], [R124.64], P2 ;  /* 0x038000007c037fae */ /* 0x0003e20009121848 */
[----:B---3--:R-:W-:-:S05]  /*41420*/  IADD3 R129, P1, R129, R136, RZ ;  /* 0x0000008881817210 */ /* 0x008fca0007f3e0ff */
[----:B------:R-:W-:Y:S01]  /*41430*/  IMAD.X R130, R130, 0x1, R0, P1 ;  /* 0x0000000182827824 */ /* 0x000fe200008e0600 */
[----:B------:R-:W-:Y:S01]  /*41440*/  IADD3 R126, P3, R126, R136, RZ ;  /* 0x000000887e7e7210 */ /* 0x000fe20007f7e0ff */
[----:B------:R-:W-:Y:S01]  /*41450*/  STL [R1+0x126c], R129 ;  /* 0x00126c8101007387 */ /* 0x000fe20000100800 */
[----:B-1----:R-:W-:Y:S01]  /*41460*/  MOV R124, R129 ;  /* 0x00000081007c7202 */ /* 0x002fe20000000f00 */
[----:B------:R-:W-:Y:S02]  /*41470*/  IMAD.MOV.U32 R125, RZ, RZ, R130 ;  /* 0x000000ffff7d7224 */ /* 0x000fe400078e0082 */
[----:B------:R-:W-:Y:S01]  /*41480*/  IMAD.X R127, R127, 0x1, R0, P3 ;  /* 0x000000017f7f7824 */ /* 0x000fe200018e0600 */
[----:B------:R1:W-:Y:S04]  /*41490*/  STL [R1+0x1260], R130 ;  /* 0x0012608201007387 */ /* 0x0003e80000100800 */
[----:B------:R-:W-:Y:S04]  /*414a0*/  STL [R1+0x1264], R126 ;  /* 0x0012647e01007387 */ /* 0x000fe80000100800 */
[----:B------:R3:W-:Y:S04]  /*414b0*/  STL [R1+0x1258], R127 ;  /* 0x0012587f01007387 */ /* 0x0007e80000100800 */
[----:B-1----:R-:W2:Y:S04]  /*414c0*/  LDL.LU R130, [R1+0x960] ;  /* 0x0009600001827983 */ /* 0x002ea80000300800 */
[----:B------:R1:W-:Y:S04]  /*414d0*/  LDGSTS.E [R3+0x3a00], [R124.64], P2 ;  /* 0x03a000007c037fae */ /* 0x0003e80009121848 */
[----:B------:R-:W2:Y:S01]  /*414e0*/  LDL.LU R129, [R1+0x964] ;  /* 0x0009640001817983 */ /* 0x000ea20000300800 */
[----:B-1----:R-:W-:Y:S01]  /*414f0*/  MOV R125, R127 ;  /* 0x0000007f007d7202 */ /* 0x002fe20000000f00 */
[----:B------:R-:W-:-:S02]  /*41500*/  IMAD.MOV.U32 R124, RZ, RZ, R126 ;  /* 0x000000ffff7c7224 */ /* 0x000fc400078e007e */
[----:B---3--:R-:W3:Y:S04]  /*41510*/  LDL.LU R127, [R1+0x9c8] ;  /* 0x0009c800017f7983 */ /* 0x008ee80000300800 */
[----:B------:R-:W3:Y:S01]  /*41520*/  LDL.LU R126, [R1+0x9cc] ;  /* 0x0009cc00017e7983 */ /* 0x000ee20000300800 */
[----:B------:R-:W-:Y:S02]  /*41530*/  ISETP.GT.AND P1, PT, R2, 0xb, PT ;  /* 0x0000000b0200780c */ /* 0x000fe40003f24270 */
[-C--:B------:R-:W-:Y:S01]  /*41540*/  IADD3 R133, P3, R133, R136.reuse, RZ ;  /* 0x0000008885857210 */ /* 0x080fe20007f7e0ff */
[----:B------:R1:W-:Y:S01]  /*41550*/  LDGSTS.E [R3+0x3c00], [R124.64], P2 ;  /* 0x03c000007c037fae */ /* 0x0003e20009121848 */
[----:B----4-:R-:W-:-:S03]  /*41560*/  IADD3 R131, P4, R131, R136, RZ ;  /* 0x0000008883837210 */ /* 0x010fc60007f9e0ff */
[--C-:B------:R-:W-:Y:S01]  /*41570*/  IMAD.X R134, R134, 0x1, R0.reuse, P3 ;  /* 0x0000000186867824 */ /* 0x100fe200018e0600 */
[----:B-1----:R-:W-:Y:S01]  /*41580*/  SEL R124, RZ, 0x4, !P1 ;  /* 0x00000004ff7c7807 */ /* 0x002fe20004800000 */
[----:B------:R-:W-:-:S03]  /*41590*/  IMAD.X R132, R132, 0x1, R0, P4 ;  /* 0x0000000184847824 */ /* 0x000fc600020e0600 */
[----:B------:R-:W-:Y:S01]  /*415a0*/  SEL R124, R124, RZ, !P0 ;  /* 0x000000ff7c7c7207 */ /* 0x000fe20004000000 */
[----:B------:R-:W-:Y:S01]  /*415b0*/  STL [R1+0x125c], R133 ;  /* 0x00125c8501007387 */ /* 0x000fe20000100800 */
[----:B------:R-:W-:Y:S02]  /*415c0*/  IMAD.MOV.U32 R125, RZ, RZ, R134 ;  /* 0x000000ffff7d7224 */ /* 0x000fe400078e0086 */
[----:B------:R-:W-:Y:S01]  /*415d0*/  ISETP.NE.U32.AND P1, PT, R124, RZ, PT ;  /* 0x000000ff7c00720c */ /* 0x000fe20003f25070 */
[----:B------:R1:W-:Y:S01]  /*415e0*/  STL [R1+0x11f0], R134 ;  /* 0x0011f08601007387 */ /* 0x0003e20000100800 */
[----:B------:R-:W-:-:S03]  /*415f0*/  MOV R124, R133 ;  /* 0x00000085007c7202 */ /* 0x000fc60000000f00 */
[----:B------:R-:W-:Y:S04]  /*41600*/  STL [R1+0x1254], R131 ;  /* 0x0012548301007387 */ /* 0x000fe80000100800 */
[----:B------:R4:W-:Y:S04]  /*41610*/  STL [R1+0x11e8], R132 ;  /* 0x0011e88401007387 */ /* 0x0009e80000100800 */
[----:B-1----:R-:W3:Y:S04]  /*41620*/  LDL.LU R134, [R1+0x9d0] ;  /* 0x0009d00001867983 */ /* 0x002ee80000300800 */
[----:B------:R1:W-:Y:S04]  /*41630*/  LDGSTS.E [R3+0x3e00], [R124.64], P2 ;  /* 0x03e000007c037fae */ /* 0x0003e80009121848 */
[----:B------:R-:W3:Y:S01]  /*41640*/  LDL.LU R133, [R1+0x9d4] ;  /* 0x0009d40001857983 */ /* 0x000ee20000300800 */
[----:B-1----:R-:W-:Y:S01]  /*41650*/  MOV R125, R132 ;  /* 0x00000084007d7202 */ /* 0x002fe20000000f00 */
[----:B------:R-:W-:-:S02]  /*41660*/  IMAD.MOV.U32 R124, RZ, RZ, R131 ;  /* 0x000000ffff7c7224 */ /* 0x000fc400078e0083 */
[----:B----4-:R-:W3:Y:S04]  /*41670*/  LDL.LU R132, [R1+0x9d8] ;  /* 0x0009d80001847983 */ /* 0x010ee80000300800 */
[----:B------:R-:W3:Y:S01]  /*41680*/  LDL.LU R131, [R1+0x9dc] ;  /* 0x0009dc0001837983 */ /* 0x000ee20000300800 */
[----:B------:R-:W-:-:S03]  /*41690*/  IADD3 R138, P2, R138, R136, RZ ;  /* 0x000000888a8a7210 */ /* 0x000fc60007f5e0ff */
[----:B------:R1:W-:Y:S02]  /*416a0*/  LDGSTS.E [R3+0x5800], [R124.64], P1 ;  /* 0x058000007c037fae */ /* 0x0003e40008921848 */
[----:B------:R-:W-:Y:S01]  /*416b0*/  IMAD.X R139, R139, 0x1, R0, P2 ;  /* 0x000000018b8b7824 */ /* 0x000fe200010e0600 */
[----:B------:R-:W-:Y:S01]  /*416c0*/  IADD3 R135, P3, R135, R136, RZ ;  /* 0x0000008887877210 */ /* 0x000fe20007f7e0ff */
[----:B------:R-:W-:Y:S01]  /*416d0*/  STL [R1+0x11ec], R138 ;  /* 0x0011ec8a01007387 */ /* 0x000fe20000100800 */
[----:B-1----:R-:W-:-:S03]  /*416e0*/  MOV R124, R138 ;  /* 0x0000008a007c7202 */ /* 0x002fc60000000f00 */
[----:B------:R-:W-:Y:S02]  /*416f0*/  IMAD.X R137, R137, 0x1, R0, P3 ;  /* 0x0000000189897824 */ /* 0x000fe400018e0600 */
[----:B------:R-:W-:Y:S01]  /*41700*/  IMAD.MOV.U32 R125, RZ, RZ, R139 ;  /* 0x000000ffff7d7224 */ /* 0x000fe200078e008b */
[----:B------:R1:W-:Y:S04]  /*41710*/  STL [R1+0x954], R139 ;  /* 0x0009548b01007387 */ /* 0x0003e80000100800 */
[----:B------:R-:W-:Y:S04]  /*41720*/  STL [R1+0x95c], R135 ;  /* 0x00095c8701007387 */ /* 0x000fe80000100800 */
[----:B------:R1:W-:Y:S01]  /*41730*/  STL [R1+0x958], R137 ;  /* 0x0009588901007387 */ /* 0x0003e20000100800 */
[----:B------:R-:W-:-:S03]  /*41740*/  ISETP.GT.AND P2, PT, R2, 0xf, PT ;  /* 0x0000000f0200780c */ /* 0x000fc60003f44270 */
[----:B------:R1:W-:Y:S04]  /*41750*/  LDGSTS.E [R3+0x5a00], [R124.64], P1 ;  /* 0x05a000007c037fae */ /* 0x0003e80008921848 */
[----:B-1----:R-:W3:Y:S04]  /*41760*/  LDL.LU R139, [R1+0x9e0] ;  /* 0x0009e000018b7983 */ /* 0x002ee80000300800 */
[----:B------:R-:W3:Y:S01]  /*41770*/  LDL.LU R138, [R1+0x9e4] ;  /* 0x0009e400018a7983 */ /* 0x000ee20000300800 */
[----:B------:R-:W-:Y:S01]  /*41780*/  IMAD.MOV.U32 R124, RZ, RZ, R135 ;  /* 0x000000ffff7c7224 */ /* 0x000fe200078e0087 */
[----:B------:R-:W-:-:S02]  /*41790*/  MOV R125, R137 ;  /* 0x00000089007d7202 */ /* 0x000fc40000000f00 */
        /* <DEDUP_REMOVED lines=8> */
[----:B------:R-:W-:Y:S01]  /*41820*/  MOV R124, R129 ;  /* 0x00000081007c7202 */ /* 0x000fe20000000f00 */
[----:B------:R-:W-:Y:S01]  /*41830*/  STL [R1+0x964], R129 ;  /* 0x0009648101007387 */ /* 0x000fe20000100800 */
[----:B---3--:R-:W-:Y:S01]  /*41840*/  IADD3 R126, P4, R126, R136, RZ ;  /* 0x000000887e7e7210 */ /* 0x008fe20007f9e0ff */
[----:B------:R-:W-:Y:S02]  /*41850*/  IMAD.MOV.U32 R125, RZ, RZ, R130 ;  /* 0x000000ffff7d7224 */ /* 0x000fe400078e0082 */
[----:B------:R1:W-:Y:S02]  /*41860*/  STL [R1+0x960], R130 ;  /* 0x0009608201007387 */ /* 0x0003e40000100800 */
[----:B------:R-:W-:Y:S02]  /*41870*/  IMAD.X R127, R127, 0x1, R0, P4 ;  /* 0x000000017f7f7824 */ /* 0x000fe400020e0600 */
[----:B------:R-:W-:Y:S04]  /*41880*/  STL [R1+0x9cc], R126 ;  /* 0x0009cc7e01007387 */ /* 0x000fe80000100800 */
[----:B------:R2:W-:Y:S04]  /*41890*/  STL [R1+0x9c8], R127 ;  /* 0x0009c87f01007387 */ /* 0x0005e80000100800 */
[----:B------:R3:W-:Y:S04]  /*418a0*/  LDGSTS.E [R3+0x5e00], [R124.64], P1 ;  /* 0x05e000007c037fae */ /* 0x0007e80008921848 */
[----:B-1----:R-:W4:Y:S04]  /*418b0*/  LDL.LU R130, [R1+0xa50] ;  /* 0x000a500001827983 */ /* 0x002f280000300800 */
[----:B------:R-:W4:Y:S01]  /*418c0*/  LDL.LU R129, [R1+0xa54] ;  /* 0x000a540001817983 */ /* 0x000f220000300800 */
[----:B---3--:R-:W-:Y:S01]  /*418d0*/  MOV R125, R127 ;  /* 0x0000007f007d7202 */ /* 0x008fe20000000f00 */
[----:B------:R-:W-:-:S02]  /*418e0*/  IMAD.MOV.U32 R124, RZ, RZ, R126 ;  /* 0x000000ffff7c7224 */ /* 0x000fc400078e007e */
[----:B--2---:R-:W2:Y:S04]  /*418f0*/  LDL.LU R127, [R1+0xa58] ;  /* 0x000a5800017f7983 */ /* 0x004ea80000300800 */
[----:B------:R-:W3:Y:S04]  /*41900*/  LDL.LU R126, [R1+0xa5c] ;  /* 0x000a5c00017e7983 */ /* 0x000ee80000300800 */
[----:B------:R1:W-:Y:S01]  /*41910*/  LDGSTS.E [R3+0x7800], [R124.64], P2 ;  /* 0x078000007c037fae */ /* 0x0003e20009121848 */
[----:B------:R-:W-:-:S05]  /*41920*/  IADD3 R133, P1, R133, R136, RZ ;  /* 0x0000008885857210 */ /* 0x000fca0007f3e0ff */
[----:B------:R-:W-:Y:S01]  /*41930*/  IMAD.X R134, R134, 0x1, R0, P1 ;  /* 0x0000000186867824 */ /* 0x000fe200008e0600 */
[----:B-1----:R-:W-:Y:S01]  /*41940*/  MOV R124, R133 ;  /* 0x00000085007c7202 */ /* 0x002fe20000000f00 */
[----:B------:R-:W-:Y:S01]  /*41950*/  STL [R1+0x9d4], R133 ;  /* 0x0009d48501007387 */ /* 0x000fe20000100800 */
[----:B------:R-:W-:Y:S01]  /*41960*/  IADD3 R131, P3, R131, R136, RZ ;  /* 0x0000008883837210 */ /* 0x000fe20007f7e0ff */
[----:B------:R-:W-:Y:S02]  /*41970*/  IMAD.MOV.U32 R125, RZ, RZ, R134 ;  /* 0x000000ffff7d7224 */ /* 0x000fe400078e0086 */
[----:B------:R1:W-:Y:S02]  /*41980*/  STL [R1+0x9d0], R134 ;  /* 0x0009d08601007387 */ /* 0x0003e40000100800 */
[----:B------:R-:W-:Y:S02]  /*41990*/  IMAD.X R132, R132, 0x1, R0, P3 ;  /* 0x0000000184847824 */ /* 0x000fe400018e0600 */
[----:B------:R-:W-:Y:S04]  /*419a0*/  STL [R1+0x9dc], R131 ;  /* 0x0009dc8301007387 */ /* 0x000fe80000100800 */
[----:B------:R1:W-:Y:S04]  /*419b0*/  STL [R1+0x9d8], R132 ;  /* 0x0009d88401007387 */ /* 0x0003e80000100800 */
[----:B------:R1:W-:Y:S04]  /*419c0*/  LDGSTS.E [R3+0x7a00], [R124.64], P2 ;  /* 0x07a000007c037fae */ /* 0x0003e80009121848 */
[----:B-1----:R-:W2:Y:S04]  /*419d0*/  LDL.LU R134, [R1+0xa60] ;  /* 0x000a600001867983 */ /* 0x002ea80000300800 */
[----:B------:R-:W2:Y:S01]  /*419e0*/  LDL.LU R133, [R1+0xa64] ;  /* 0x000a640001857983 */ /* 0x000ea20000300800 */
[----:B------:R-:W-:Y:S01]  /*419f0*/  MOV R125, R132 ;  /* 0x00000084007d7202 */ /* 0x000fe20000000f00 */
[----:B------:R-:W-:-:S02]  /*41a00*/  IMAD.MOV.U32 R124, RZ, RZ, R131 ;  /* 0x000000ffff7c7224 */ /* 0x000fc400078e0083 */
[----:B------:R-:W2:Y:S01]  /*41a10*/  LDL.LU R132, [R1+0xac8] ;  /* 0x000ac80001847983 */ /* 0x000ea20000300800 */
[----:B------:R-:W-:-:S03]  /*41a20*/  ISETP.GT.AND P1, PT, R2, 0x13, PT ;  /* 0x000000130200780c */ /* 0x000fc60003f24270 */
[----:B------:R-:W2:Y:S04]  /*41a30*/  LDL.LU R131, [R1+0xacc] ;  /* 0x000acc0001837983 */ /* 0x000ea80000300800 */
[----:B------:R1:W-:Y:S01]  /*41a40*/  LDGSTS.E [R3+0x7c00], [R124.64], P2 ;  /* 0x07c000007c037fae */ /* 0x0003e20009121848 */
[-C--:B------:R-:W-:Y:S02]  /*41a50*/  IADD3 R138, P3, R138, R136.reuse, RZ ;  /* 0x000000888a8a7210 */ /* 0x080fe40007f7e0ff */
[----:B-1----:R-:W-:Y:S02]  /*41a60*/  SEL R124, RZ, 0x4, !P1 ;  /* 0x00000004ff7c7807 */ /* 0x002fe40004800000 */
[----:B------:R-:W-:Y:S01]  /*41a70*/  IADD3 R135, P4, R135, R136, RZ ;  /* 0x0000008887877210 */ /* 0x000fe20007f9e0ff */
[--C-:B------:R-:W-:Y:S01]  /*41a80*/  IMAD.X R139, R139, 0x1, R0.reuse, P3 ;  /* 0x000000018b8b7824 */ /* 0x100fe200018e0600 */
        /* <DEDUP_REMOVED lines=14> */
[----:B------:R-:W2:Y:S04]  /*41b70*/  LDL.LU R137, [R1+0xad8] ;  /* 0x000ad80001897983 */ /* 0x000ea80000300800 */
[----:B------:R-:W2:Y:S04]  /*41b80*/  LDL.LU R135, [R1+0xadc] ;  /* 0x000adc0001877983 */ /* 0x000ea80000300800 */
[----:B------:R1:W-:Y:S01]  /*41b90*/  LDGSTS.E [R3+0x9800], [R124.64], P1 ;  /* 0x098000007c037fae */ /* 0x0003e20008921848 */
[----:B----4-:R-:W-:-:S05]  /*41ba0*/  IADD3 R129, P2, R129, R136, RZ ;  /* 0x0000008881817210 */ /* 0x010fca0007f5e0ff */
[----:B------:R-:W-:Y:S01]  /*41bb0*/  IMAD.X R130, R130, 0x1, R0, P2 ;  /* 0x0000000182827824 */ /* 0x000fe200010e0600 */
[----:B---3--:R-:W-:Y:S01]  /*41bc0*/  IADD3 R126, P3, R126, R136, RZ ;  /* 0x000000887e7e7210 */ /* 0x008fe20007f7e0ff */
[----:B------:R-:W-:Y:S01]  /*41bd0*/  STL [R1+0xa54], R129 ;  /* 0x000a548101007387 */ /* 0x000fe20000100800 */
[----:B-1----:R-:W-:Y:S01]  /*41be0*/  MOV R124, R129 ;  /* 0x00000081007c7202 */ /* 0x002fe20000000f00 */
[----:B------:R-:W-:Y:S02]  /*41bf0*/  IMAD.MOV.U32 R125, RZ, RZ, R130 ;  /* 0x000000ffff7d7224 */ /* 0x000fe400078e0082 */
[----:B--2---:R-:W-:Y:S01]  /*41c00*/  IMAD.X R127, R127, 0x1, R0, P3 ;  /* 0x000000017f7f7824 */ /* 0x004fe200018e0600 */
[----:B------:R1:W-:Y:S04]  /*41c10*/  STL [R1+0xa50], R130 ;  /* 0x000a508201007387 */ /* 0x0003e80000100800 */
[----:B------:R-:W-:Y:S04]  /*41c20*/  STL [R1+0xa5c], R126 ;  /* 0x000a5c7e01007387 */ /* 0x000fe80000100800 */
[----:B------:R2:W-:Y:S04]  /*41c30*/  STL [R1+0xa58], R127 ;  /* 0x000a587f01007387 */ /* 0x0005e80000100800 */
[----:B-1----:R-:W3:Y:S04]  /*41c40*/  LDL.LU R130, [R1+0xae0] ;  /* 0x000ae00001827983 */ /* 0x002ee80000300800 */
[----:B------:R1:W-:Y:S04]  /*41c50*/  LDGSTS.E [R3+0x9a00], [R124.64], P1 ;  /* 0x09a000007c037fae */ /* 0x0003e80008921848 */
[----:B------:R-:W4:Y:S01]  /*41c60*/  LDL.LU R129, [R1+0xae4] ;  /* 0x000ae40001817983 */ /* 0x000f220000300800 */
[----:B-1----:R-:W-:Y:S01]  /*41c70*/  MOV R125, R127 ;  /* 0x0000007f007d7202 */ /* 0x002fe20000000f00 */
[----:B------:R-:W-:-:S02]  /*41c80*/  IMAD.MOV.U32 R124, RZ, RZ, R126 ;  /* 0x000000ffff7c7224 */ /* 0x000fc400078e007e */
[----:B--2---:R-:W2:Y:S04]  /*41c90*/  LDL.LU R127, [R1+0xb48] ;  /* 0x000b4800017f7983 */ /* 0x004ea80000300800 */
[----:B------:R-:W2:Y:S01]  /*41ca0*/  LDL.LU R126, [R1+0xb4c] ;  /* 0x000b4c00017e7983 */ /* 0x000ea20000300800 */
[----:B------:R-:W-:-:S03]  /*41cb0*/  ISETP.GT.AND P2, PT, R2, 0x17, PT ;  /* 0x000000170200780c */ /* 0x000fc60003f44270 */
        /* <DEDUP_REMOVED lines=22> */
[----:B------:R-:W-:-:S05]  /*41e20*/  IADD3 R138, P1, R138, R136, RZ ;  /* 0x000000888a8a7210 */ /* 0x000fca0007f3e0ff */
[--C-:B------:R-:W-:Y:S01]  /*41e30*/  IMAD.X R139, R139, 0x1, R0.reuse, P1 ;  /* 0x000000018b8b7824 */ /* 0x100fe200008e0600 */
[----:B------:R-:W-:Y:S01]  /*41e40*/  STL [R1+0xad4], R138 ;  /* 0x000ad48a01007387 */ /* 0x000fe20000100800 */
[----:B------:R-:W-:Y:S02]  /*41e50*/  IADD3 R135, P3, R135, R136, RZ ;  /* 0x0000008887877210 */ /* 0x000fe40007f7e0ff */
[----:B-1----:R-:W-:Y:S01]  /*41e60*/  IMAD.MOV.U32 R125, RZ, RZ, R139 ;  /* 0x000000ffff7d7224 */ /* 0x002fe200078e008b */
[----:B------:R-:W-:Y:S02]  /*41e70*/  MOV R124, R138 ;  /* 0x0000008a007c7202 */ /* 0x000fe40000000f00 */
[----:B------:R-:W-:Y:S01]  /*41e80*/  IMAD.X R137, R137, 0x1, R0, P3 ;  /* 0x0000000189897824 */ /* 0x000fe200018e0600 */
[----:B------:R1:W-:Y:S04]  /*41e90*/  STL [R1+0xad0], R139 ;  /* 0x000ad08b01007387 */ /* 0x0003e80000100800 */
[----:B------:R-:W-:Y:S04]  /*41ea0*/  STL [R1+0xadc], R135 ;  /* 0x000adc8701007387 */ /* 0x000fe80000100800 */
[----:B------:R1:W-:Y:S01]  /*41eb0*/  STL [R1+0xad8], R137 ;  /* 0x000ad88901007387 */ /* 0x0003e20000100800 */
[----:B------:R-:W-:-:S03]  /*41ec0*/  ISETP.GT.AND P1, PT, R2, 0x1b, PT ;  /* 0x0000001b0200780c */ /* 0x000fc60003f24270 */
[----:B------:R1:W-:Y:S04]  /*41ed0*/  LDGSTS.E [R3+0xba00], [R124.64], P2 ;  /* 0x0ba000007c037fae */ /* 0x0003e80009121848 */
[----:B-1----:R-:W2:Y:S04]  /*41ee0*/  LDL.LU R139, [R1+0xb60] ;  /* 0x000b6000018b7983 */ /* 0x002ea80000300800 */
[----:B------:R-:W2:Y:S01]  /*41ef0*/  LDL.LU R138, [R1+0xb64] ;  /* 0x000b6400018a7983 */ /* 0x000ea20000300800 */
[----:B------:R-:W-:Y:S01]  /*41f00*/  IMAD.MOV.U32 R124, RZ, RZ, R135 ;  /* 0x000000ffff7c7224 */ /* 0x000fe200078e0087 */
[----:B------:R-:W-:-:S02]  /*41f10*/  MOV R125, R137 ;  /* 0x00000089007d7202 */ /* 0x000fc40000000f00 */
[----:B------:R-:W2:Y:S04]  /*41f20*/  LDL.LU R137, [R1+0xbc8] ;  /* 0x000bc80001897983 */ /* 0x000ea80000300800 */
[----:B------:R-:W2:Y:S04]  /*41f30*/  LDL.LU R135, [R1+0xbcc] ;  /* 0x000bcc0001877983 */ /* 0x000ea80000300800 */
[----:B------:R1:W-:Y:S02]  /*41f40*/  LDGSTS.E [R3+0xbc00], [R124.64], P2 ;  /* 0x0bc000007c037fae */ /* 0x0003e40009121848 */
[----:B-1----:R-:W-:-:S04]  /*41f50*/  SEL R124, RZ, 0x4, !P1 ;  /* 0x00000004ff7c7807 */ /* 0x002fc80004800000 */
[----:B------:R-:W-:-:S04]  /*41f60*/  SEL R124, R124, RZ, !P0 ;  /* 0x000000ff7c7c7207 */ /* 0x000fc80004000000 */
[----:B------:R-:W-:Y:S02]  /*41f70*/  ISETP.NE.U32.AND P1, PT, R124, RZ, PT ;  /* 0x000000ff7c00720c */ /* 0x000fe40003f25070 */
[----:B----4-:R-:W-:-:S05]  /*41f80*/  IADD3 R129, P3, R129, R136, RZ ;  /* 0x0000008881817210 */ /* 0x010fca0007f7e0ff */
[----:B---3--:R-:W-:Y:S01]  /*41f90*/  IMAD.X R130, R130, 0x1, R0, P3 ;  /* 0x0000000182827824 */ /* 0x008fe200018e0600 */
[----:B------:R-:W-:Y:S01]  /*41fa0*/  MOV R124, R129 ;  /* 0x00000081007c7202 */ /* 0x000fe20000000f00 */
[----:B------:R-:W-:Y:S01]  /*41fb0*/  STL [R1+0xae4], R129 ;  /* 0x000ae48101007387 */ /* 0x000fe20000100800 */
[----:B--2---:R-:W-:Y:S01]  /*41fc0*/  IADD3 R126, P4, R126, R136, RZ ;  /* 0x000000887e7e7210 */ /* 0x004fe20007f9e0ff */
        /* <DEDUP_REMOVED lines=32> */
[----:B------:R-:W-:Y:S02]  /*421d0*/  IADD3 R138, P3, R138, R136, RZ ;  /* 0x000000888a8a7210 */ /* 0x000fe40007f7e0ff */
[----:B-1----:R-:W-:-:S03]  /*421e0*/  SEL R124, RZ, 0x4, !P2 ;  /* 0x00000004ff7c7807 */ /* 0x002fc60005000000 */
[--C-:B------:R-:W-:Y:S01]  /*421f0*/  IMAD.X R139, R139, 0x1, R0.reuse, P3 ;  /* 0x000000018b8b7824 */ /* 0x100fe200018e0600 */
[----:B------:R-:W-:Y:S02]  /*42200*/  SEL R124, R124, RZ, !P0 ;  /* 0x000000ff7c7c7207 */ /* 0x000fe40004000000 */
[----:B------:R-:W-:Y:S01]  /*42210*/  IADD3 R135, P4, R135, R136, RZ ;  /* 0x0000008887877210 */ /* 0x000fe20007f9e0ff */
[----:B------:R-:W-:Y:S01]  /*42220*/  STL [R1+0xb64], R138 ;  /* 0x000b648a01007387 */ /* 0x000fe20000100800 */
[----:B------:R-:W-:Y:S01]  /*42230*/  ISETP.NE.U32.AND P2, PT, R124, RZ, PT ;  /* 0x000000ff7c00720c */ /* 0x000fe20003f45070 */
[----:B------:R-:W-:Y:S02]  /*42240*/  IMAD.MOV.U32 R125, RZ, RZ, R139 ;  /* 0x000000ffff7d7224 */ /* 0x000fe400078e008b */
[----:B------:R-:W-:Y:S01]  /*42250*/  IMAD.X R137, R137, 0x1, R0, P4 ;  /* 0x0000000189897824 */ /* 0x000fe200020e0600 */
        /* <DEDUP_REMOVED lines=31> */
[----:B------:R-:W-:Y:S02]  /*42450*/  IADD3 R133, P3, R133, R136, RZ ;  /* 0x0000008885857210 */ /* 0x000fe40007f7e0ff */
[----:B-1----:R-:W-:-:S03]  /*42460*/  SEL R124, RZ, 0x4, !P1 ;  /* 0x00000004ff7c7807 */ /* 0x002fc60004800000 */
[----:B------:R-:W-:Y:S01]  /*42470*/  IMAD.X R134, R134, 0x1, R0, P3 ;  /* 0x0000000186867824 */ /* 0x000fe200018e0600 */
        /* <DEDUP_REMOVED lines=20> */
[----:B-1----:R-:W-:Y:S01]  /*425c0*/  MOV R124, R138 ;  /* 0x0000008a007c7202 */ /* 0x002fe20000000f00 */
[----:B------:R-:W-:Y:S01]  /*425d0*/  STL [R1+0xc54], R138 ;  /* 0x000c548a01007387 */ /* 0x000fe20000100800 */
[----:B------:R-:W-:Y:S01]  /*425e0*/  IADD3 R135, P3, R135, R136, RZ ;  /* 0x0000008887877210 */ /* 0x000fe20007f7e0ff */
[----:B------:R-:W-:Y:S02]  /*425f0*/  IMAD.MOV.U32 R125, RZ, RZ, R139 ;  /* 0x000000ffff7d7224 */ /* 0x000fe400078e008b */
[----:B------:R1:W-:Y:S02]  /*42600*/  STL [R1+0xc50], R139 ;  /* 0x000c508b01007387 */ /* 0x0003e40000100800 */
[----:B------:R-:W-:Y:S02]  /*42610*/  IMAD.X R137, R137, 0x1, R0, P3 ;  /* 0x0000000189897824 */ /* 0x000fe400018e0600 */
        /* <DEDUP_REMOVED lines=47> */
[----:B------:R-:W2:Y:S04]  /*42910*/  LDL.LU R132, [R1+0xdc8] ;  /* 0x000dc80001847983 */ /* 0x000ea80000300800 */
        /* <DEDUP_REMOVED lines=9> */
[----:B------:R-:W-:-:S03]  /*429b0*/  ISETP.NE.U32.AND P1, PT, R124, RZ, PT ;  /* 0x000000ff7c00720c */ /* 0x000fc60003f25070 */
[----:B------:R-:W-:Y:S01]  /*429c0*/  IMAD.X R137, R137, 0x1, R0, P4 ;  /* 0x0000000189897824 */ /* 0x000fe200020e0600 */
[----:B------:R1:W-:Y:S01]  /*429d0*/  STL [R1+0xce0], R139 ;  /* 0x000ce08b01007387 */ /* 0x0003e20000100800 */
[----:B------:R-:W-:Y:S01]  /*429e0*/  MOV R124, R138 ;  /* 0x0000008a007c7202 */ /* 0x000fe20000000f00 */
[----:B------:R-:W-:Y:S02]  /*429f0*/  IMAD.MOV.U32 R125, RZ, RZ, R139 ;  /* 0x000000ffff7d7224 */ /* 0x000fe400078e008b */
[----:B------:R-:W-:Y:S04]  /*42a00*/  STL [R1+0xd4c], R135 ;  /* 0x000d4c8701007387 */ /* 0x000fe80000100800 */
[----:B------:R1:W-:Y:S04]  /*42a10*/  STL [R1+0xd48], R137 ;  /* 0x000d488901007387 */ /* 0x0003e80000100800 */
[----:B-1----:R-:W2:Y:S04]  /*42a20*/  LDL.LU R139, [R1+0xdd0] ;  /* 0x000dd000018b7983 */ /* 0x002ea80000300800 */
[----:B------:R-:W2:Y:S04]  /*42a30*/  LDL.LU R138, [R1+0xdd4] ;  /* 0x000dd400018a7983 */ /* 0x000ea80000300800 */
[----:B------:R1:W-:Y:S02]  /*42a40*/  LDGSTS.E [R3+0x13e00], [R124.64], P2 ;  /* 0x13e000007c037fae */ /* 0x0003e40009121848 */
[----:B-1----:R-:W-:Y:S01]  /*42a50*/  MOV R125, R137 ;  /* 0x00000089007d7202 */ /* 0x002fe20000000f00 */
[----:B------:R-:W-:Y:S01]  /*42a60*/  IMAD.MOV.U32 R124, RZ, RZ, R135 ;  /* 0x000000ffff7c7224 */ /* 0x000fe200078e0087 */
        /* <DEDUP_REMOVED lines=44> */
[----:B------:R-:W-:Y:S01]  /*42d30*/  IMAD.X R139, R139, 0x1, R0, P1 ;  /* 0x000000018b8b7824 */ /* 0x000fe200008e0600 */
[----:B------:R-:W-:Y:S01]  /*42d40*/  STL [R1+0xdd4], R138 ;  /* 0x000dd48a01007387 */ /* 0x000fe20000100800 */
[----:B-1----:R-:W-:Y:S02]  /*42d50*/  MOV R124, R138 ;  /* 0x0000008a007c7202 */ /* 0x002fe40000000f00 */
[----:B------:R-:W-:Y:S01]  /*42d60*/  IMAD.MOV.U32 R125, RZ, RZ, R139 ;  /* 0x000000ffff7d7224 */ /* 0x000fe200078e008b */
[----:B------:R1:W-:Y:S01]  /*42d70*/  STL [R1+0xdd0], R139 ;  /* 0x000dd08b01007387 */ /* 0x0003e20000100800 */
[----:B------:R-:W-:-:S03]  /*42d80*/  IADD3 R135, P3, R135, R136, RZ ;  /* 0x0000008887877210 */ /* 0x000fc60007f7e0ff */
[----:B------:R1:W-:Y:S02]  /*42d90*/  LDGSTS.E [R3+0x17a00], [R124.64], P2 ;  /* 0x17a000007c037fae */ /* 0x0003e40009121848 */
[----:B------:R-:W-:Y:S02]  /*42da0*/  IMAD.X R137, R137, 0x1, R0, P3 ;  /* 0x0000000189897824 */ /* 0x000fe400018e0600 */
[----:B------:R-:W-:Y:S01]  /*42db0*/  STL [R1+0xddc], R135 ;  /* 0x000ddc8701007387 */ /* 0x000fe20000100800 */
[----:B------:R-:W-:-:S03]  /*42dc0*/  ISETP.GT.AND P1, PT, R2, 0x33, PT ;  /* 0x000000330200780c */ /* 0x000fc60003f24270 */
[----:B------:R1:W-:Y:S02]  /*42dd0*/  STL [R1+0xdd8], R137 ;  /* 0x000dd88901007387 */ /* 0x0003e40000100800 */
[----:B-1----:R-:W-:Y:S01]  /*42de0*/  IMAD.MOV.U32 R124, RZ, RZ, R135 ;  /* 0x000000ffff7c7224 */ /* 0x002fe200078e0087 */
[----:B------:R-:W-:Y:S01]  /*42df0*/  MOV R125, R137 ;  /* 0x00000089007d7202 */ /* 0x000fe20000000f00 */
[----:B------:R-:W2:Y:S04]  /*42e00*/  LDL.LU R139, [R1+0xe60] ;  /* 0x000e6000018b7983 */ /* 0x000ea80000300800 */
[----:B------:R-:W2:Y:S04]  /*42e10*/  LDL.LU R138, [R1+0xe64] ;  /* 0x000e6400018a7983 */ /* 0x000ea80000300800 */
        /* <DEDUP_REMOVED lines=46> */
[----:B------:R-:W-:Y:S01]  /*43100*/  IADD3 R135, P4, R135, R136, RZ ;  /* 0x0000008887877210 */ /* 0x000fe20007f9e0ff */
[----:B------:R-:W-:Y:S01]  /*43110*/  STL [R1+0xe64], R138 ;  /* 0x000e648a01007387 */ /* 0x000fe20000100800 */
[----:B------:R-:W-:-:S03]  /*43120*/  SEL R124, R124, RZ, !P0 ;  /* 0x000000ff7c7c7207 */ /* 0x000fc60004000000 */
[----:B------:R-:W-:Y:S01]  /*43130*/  IMAD.X R137, R137, 0x1, R0, P4 ;  /* 0x0000000189897824 */ /* 0x000fe200020e0600 */
[----:B------:R1:W-:Y:S01]  /*43140*/  STL [R1+0xe60], R139 ;  /* 0x000e608b01007387 */ /* 0x0003e20000100800 */
[----:B------:R-:W-:-:S03]  /*43150*/  ISETP.NE.U32.AND P2, PT, R124, RZ, PT ;  /* 0x000000ff7c00720c */ /* 0x000fc60003f45070 */
[----:B------:R-:W-:Y:S01]  /*43160*/  STL [R1+0xecc], R135 ;  /* 0x000ecc8701007387 */ /* 0x000fe20000100800 */
[----:B------:R-:W-:Y:S01]  /*43170*/  MOV R124, R138 ;  /* 0x0000008a007c7202 */ /* 0x000fe20000000f00 */
[----:B------:R-:W-:Y:S02]  /*43180*/  IMAD.MOV.U32 R125, RZ, RZ, R139 ;  /* 0x000000ffff7d7224 */ /* 0x000fe400078e008b */
[----:B------:R-:W-:Y:S04]  /*43190*/  STL [R1+0xec8], R137 ;  /* 0x000ec88901007387 */ /* 0x000fe80000100800 */
[----:B------:R-:W2:Y:S04]  /*431a0*/  LDL.LU R141, [R1+0xf50] ;  /* 0x000f5000018d7983 */ /* 0x000ea80000300800 */
[----:B------:R-:W2:Y:S04]  /*431b0*/  LDL.LU R140, [R1+0xf54] ;  /* 0x000f5400018c7983 */ /* 0x000ea80000300800 */
[----:B-1----:R-:W2:Y:S04]  /*431c0*/  LDL.LU R139, [R1+0xf58] ;  /* 0x000f5800018b7983 */ /* 0x002ea80000300800 */
[----:B------:R1:W-:Y:S04]  /*431d0*/  LDGSTS.E [R3+0x19e00], [R124.64], P1 ;  /* 0x19e000007c037fae */ /* 0x0003e80008921848 */
[----:B------:R-:W2:Y:S01]  /*431e0*/  LDL.LU R138, [R1+0xf5c] ;  /* 0x000f5c00018a7983 */ /* 0x000ea20000300800 */
[----:B-1----:R-:W-:Y:S01]  /*431f0*/  IMAD.MOV.U32 R124, RZ, RZ, R135 ;  /* 0x000000ffff7c7224 */ /* 0x002fe200078e0087 */
[----:B------:R-:W-:-:S05]  /*43200*/  MOV R125, R137 ;  /* 0x00000089007d7202 */ /* 0x000fca0000000f00 */
[----:B------:R1:W-:Y:S01]  /*43210*/  LDGSTS.E [R3+0x1b800], [R124.64], P2 ;  /* 0x1b8000007c037fae */ /* 0x0003e20009121848 */
[----:B----4-:R-:W-:-:S05]  /*43220*/  IADD3 R129, P1, R129, R136, RZ ;  /* 0x0000008881817210 */ /* 0x010fca0007f3e0ff */
[--C-:B------:R-:W-:Y:S01]  /*43230*/  IMAD.X R130, R130, 0x1, R0.reuse, P1 ;  /* 0x0000000182827824 */ /* 0x100fe200008e0600 */
[----:B---3--:R-:W-:Y:S01]  /*43240*/  IADD3 R126, P3, R126, R136, RZ ;  /* 0x000000887e7e7210 */ /* 0x008fe20007f7e0ff */
[----:B------:R-:W-:Y:S04]  /*43250*/  STL [R1+0xed4], R129 ;  /* 0x000ed48101007387 */ /* 0x000fe80000100800 */
[----:B--2---:R-:W-:Y:S01]  /*43260*/  IMAD.X R127, R127, 0x1, R0, P3 ;  /* 0x000000017f7f7824 */ /* 0x004fe200018e0600 */
[----:B------:R2:W-:Y:S01]  /*43270*/  STL [R1+0xed0], R130 ;  /* 0x000ed08201007387 */ /* 0x0005e20000100800 */
[----:B-1----:R-:W-:Y:S01]  /*43280*/  IMAD.MOV.U32 R125, RZ, RZ, R130 ;  /* 0x000000ffff7d7224 */ /* 0x002fe200078e0082 */
[----:B------:R-:W-:Y:S02]  /*43290*/  MOV R124, R129 ;  /* 0x00000081007c7202 */ /* 0x000fe40000000f00 */
[----:B------:R-:W-:Y:S04]  /*432a0*/  STL [R1+0xedc], R126 ;  /* 0x000edc7e01007387 */ /* 0x000fe80000100800 */
[----:B------:R1:W-:Y:S04]  /*432b0*/  STL [R1+0xed8], R127 ;  /* 0x000ed87f01007387 */ /* 0x0003e80000100800 */
[----:B--2---:R-:W2:Y:S04]  /*432c0*/  LDL.LU R130, [R1+0xf60] ;  /* 0x000f600001827983 */ /* 0x004ea80000300800 */
[----:B------:R-:W3:Y:S04]  /*432d0*/  LDL.LU R129, [R1+0xf64] ;  /* 0x000f640001817983 */ /* 0x000ee80000300800 */
[----:B------:R-:W4:Y:S04]  /*432e0*/  LDL.LU R137, [R1+0xfc8] ;  /* 0x000fc80001897983 */ /* 0x000f280000300800 */
[----:B------:R-:W4:Y:S04]  /*432f0*/  LDL.LU R135, [R1+0xfcc] ;  /* 0x000fcc0001877983 */ /* 0x000f280000300800 */
[----:B------:R1:W-:Y:S02]  /*43300*/  LDGSTS.E [R3+0x1ba00], [R124.64], P2 ;  /* 0x1ba000007c037fae */ /* 0x0003e40009121848 */
[----:B-1----:R-:W-:Y:S01]  /*43310*/  MOV R125, R127 ;  /* 0x0000007f007d7202 */ /* 0x002fe20000000f00 */
[----:B------:R-:W-:Y:S01]  /*43320*/  IMAD.MOV.U32 R124, RZ, RZ, R126 ;  /* 0x000000ffff7c7224 */ /* 0x000fe200078e007e */
[----:B------:R-:W4:Y:S04]  /*43330*/  LDL.LU R127, [R1+0xfd0] ;  /* 0x000fd000017f7983 */ /* 0x000f280000300800 */
[----:B------:R-:W4:Y:S01]  /*43340*/  LDL.LU R126, [R1+0xfd4] ;  /* 0x000fd400017e7983 */ /* 0x000f220000300800 */
[----:B------:R-:W-:-:S02]  /*43350*/  ISETP.GT.AND P1, PT, R2, 0x3b, PT ;  /* 0x0000003b0200780c */ /* 0x000fc40003f24270 */
[-C--:B------:R-:W-:Y:S01]  /*43360*/  IADD3 R133, P3, R133, R136.reuse, RZ ;  /* 0x0000008885857210 */ /* 0x080fe20007f7e0ff */
[----:B------:R1:W-:Y:S04]  /*43370*/  LDGSTS.E [R3+0x1bc00], [R124.64], P2 ;  /* 0x1bc000007c037fae */ /* 0x0003e80009121848 */
[----:B------:R-:W-:Y:S01]  /*43380*/  IMAD.X R134, R134, 0x1, R0, P3 ;  /* 0x0000000186867824 */ /* 0x000fe200018e0600 */
[----:B------:R-:W-:Y:S02]  /*43390*/  IADD3 R131, P4, R131, R136, RZ ;  /* 0x0000008883837210 */ /* 0x000fe40007f9e0ff */
[----:B-1----:R-:W-:-:S03]  /*433a0*/  SEL R124, RZ, 0x4, !P1 ;  /* 0x00000004ff7c7807 */ /* 0x002fc60004800000 */
[----:B------:R-:W-:Y:S01]  /*433b0*/  IMAD.X R132, R132, 0x1, R0, P4 ;  /* 0x0000000184847824 */ /* 0x000fe200020e0600 */
        /* <DEDUP_REMOVED lines=8> */
[----:B-1----:R-:W4:Y:S04]  /*43440*/  LDL.LU R134, [R1+0xfd8] ;  /* 0x000fd80001867983 */ /* 0x002f280000300800 */
[----:B------:R-:W4:Y:S04]  /*43450*/  LDL.LU R133, [R1+0xfdc] ;  /* 0x000fdc0001857983 */ /* 0x000f280000300800 */
[----:B------:R1:W-:Y:S02]  /*43460*/  LDGSTS.E [R3+0x1be00], [R124.64], P2 ;  /* 0x1be000007c037fae */ /* 0x0003e40009121848 */
[----:B-1----:R-:W-:Y:S01]  /*43470*/  MOV R125, R132 ;  /* 0x00000084007d7202 */ /* 0x002fe20000000f00 */
[----:B------:R-:W-:Y:S01]  /*43480*/  IMAD.MOV.U32 R124, RZ, RZ, R131 ;  /* 0x000000ffff7c7224 */ /* 0x000fe200078e0083 */
[----:B------:R-:W4:Y:S04]  /*43490*/  LDL.LU R132, [R1+0xfe0] ;  /* 0x000fe00001847983 */ /* 0x000f280000300800 */
[----:B------:R-:W4:Y:S01]  /*434a0*/  LDL.LU R131, [R1+0xfe4] ;  /* 0x000fe40001837983 */ /* 0x000f220000300800 */
[----:B------:R-:W-:-:S03]  /*434b0*/  IADD3 R140, P2, R140, R136, RZ ;  /* 0x000000888c8c7210 */ /* 0x000fc60007f5e0ff */
[----:B------:R1:W-:Y:S01]  /*434c0*/  LDGSTS.E [R3+0x1d800], [R124.64], P1 ;  /* 0x1d8000007c037fae */ /* 0x0003e20008921848 */
[----:B------:R-:W-:Y:S01]  /*434d0*/  IADD3 R138, P3, R138, R136, RZ ;  /* 0x000000888a8a7210 */ /* 0x000fe20007f7e0ff */
[----:B------:R-:W-:-:S04]  /*434e0*/  IMAD.X R141, R141, 0x1, R0, P2 ;  /* 0x000000018d8d7824 */ /* 0x000fc800010e0600 */
[----:B------:R-:W-:Y:S01]  /*434f0*/  IMAD.X R139, R139, 0x1, R0, P3 ;  /* 0x000000018b8b7824 */ /* 0x000fe200018e0600 */
[----:B-1----:R-:W-:Y:S01]  /*43500*/  MOV R124, R140 ;  /* 0x0000008c007c7202 */ /* 0x002fe20000000f00 */
[----:B------:R-:W-:Y:S01]  /*43510*/  IMAD.MOV.U32 R125, RZ, RZ, R141 ;  /* 0x000000ffff7d7224 */ /* 0x000fe200078e008d */
[----:B------:R-:W-:-:S04]  /*43520*/  ISETP.GT.AND P2, PT, R2, 0x3f, PT ;  /* 0x0000003f0200780c */ /* 0x000fc80003f44270 */
[----:B------:R1:W-:Y:S02]  /*43530*/  LDGSTS.E [R3+0x1da00], [R124.64], P1 ;  /* 0x1da000007c037fae */ /* 0x0003e40008921848 */
[----:B-1----:R-:W-:Y:S01]  /*43540*/  IMAD.MOV.U32 R124, RZ, RZ, R138 ;  /* 0x000000ffff7c7224 */ /* 0x002fe200078e008a */
[----:B------:R-:W-:-:S05]  /*43550*/  MOV R125, R139 ;  /* 0x0000008b007d7202 */ /* 0x000fca0000000f00 */
[----:B------:R1:W-:Y:S02]  /*43560*/  LDGSTS.E [R3+0x1dc00], [R124.64], P1 ;  /* 0x1dc000007c037fae */ /* 0x0003e40008921848 */
[----:B-1----:R-:W-:-:S04]  /*43570*/  SEL R124, RZ, 0x4, !P2 ;  /* 0x00000004ff7c7807 */ /* 0x002fc80005000000 */
[----:B------:R-:W-:-:S04]  /*43580*/  SEL R124, R124, RZ, !P0 ;  /* 0x000000ff7c7c7207 */ /* 0x000fc80004000000 */
[----:B------:R-:W-:Y:S01]  /*43590*/  ISETP.NE.U32.AND P2, PT, R124, RZ, PT ;  /* 0x000000ff7c00720c */ /* 0x000fe20003f45070 */
[----:B------:R-:W-:Y:S04]  /*435a0*/  STL [R1+0xf54], R140 ;  /* 0x000f548c01007387 */ /* 0x000fe80000100800 */
[----:B------:R-:W-:Y:S04]  /*435b0*/  STL [R1+0xf50], R141 ;  /* 0x000f508d01007387 */ /* 0x000fe80000100800 */
[----:B------:R-:W-:Y:S04]  /*435c0*/  STL [R1+0xf5c], R138 ;  /* 0x000f5c8a01007387 */ /* 0x000fe80000100800 */
[----:B------:R-:W-:Y:S01]  /*435d0*/  STL [R1+0xf58], R139 ;  /* 0x000f588b01007387 */ /* 0x000fe20000100800 */
[----:B---3--:R-:W-:-:S05]  /*435e0*/  IADD3 R129, P3, R129, R136, RZ ;  /* 0x0000008881817210 */ /* 0x008fca0007f7e0ff */
[----:B--2---:R-:W-:Y:S02]  /*435f0*/  IMAD.X R130, R130, 0x1, R0, P3 ;  /* 0x0000000182827824 */ /* 0x004fe400018e0600 */
[----:B------:R-:W-:-:S03]  /*43600*/  IMAD.MOV.U32 R124, RZ, RZ, R129 ;  /* 0x000000ffff7c7224 */ /* 0x000fc600078e0081 */
[----:B------:R-:W-:Y:S01]  /*43610*/  MOV R125, R130 ;  /* 0x00000082007d7202 */ /* 0x000fe20000000f00 */
[----:B------:R-:W-:Y:S04]  /*43620*/  STL [R1+0xf64], R129 ;  /* 0x000f648101007387 */ /* 0x000fe80000100800 */
[----:B------:R1:W-:Y:S01]  /*43630*/  LDGSTS.E [R3+0x1de00], [R124.64], P1 ;  /* 0x1de000007c037fae */ /* 0x0003e20008921848 */
[----:B----4-:R-:W-:-:S03]  /*43640*/  IADD3 R135, P1, R135, R136, RZ ;  /* 0x0000008887877210 */ /* 0x010fc60007f3e0ff */
[----:B------:R2:W-:Y:S02]  /*43650*/  STL [R1+0xf60], R130 ;  /* 0x000f608201007387 */ /* 0x0005e40000100800 */
[----:B------:R-:W-:Y:S02]  /*43660*/  IMAD.X R137, R137, 0x1, R0, P1 ;  /* 0x0000000189897824 */ /* 0x000fe400008e0600 */
[----:B--2---:R-:W2:Y:S01]  /*43670*/  LDL.LU R130, [R1+0xfe8] ;  /* 0x000fe80001827983 */ /* 0x004ea20000300800 */
[----:B------:R-:W-:-:S03]  /*43680*/  IADD3 R126, P3, R126, R136, RZ ;  /* 0x000000887e7e7210 */ /* 0x000fc60007f7e0ff */
[----:B------:R-:W3:Y:S01]  /*43690*/  LDL.LU R129, [R1+0xfec] ;  /* 0x000fec0001817983 */ /* 0x000ee20000300800 */
[----:B-1----:R-:W-:Y:S01]  /*436a0*/  MOV R124, R135 ;  /* 0x00000087007c7202 */ /* 0x002fe20000000f00 */
[----:B------:R-:W-:Y:S02]  /*436b0*/  IMAD.MOV.U32 R125, RZ, RZ, R137 ;  /* 0x000000ffff7d7224 */ /* 0x000fe400078e0089 */
[----:B------:R-:W-:Y:S01]  /*436c0*/  IMAD.X R127, R127, 0x1, R0, P3 ;  /* 0x000000017f7f7824 */ /* 0x000fe200018e0600 */
[----:B------:R-:W-:Y:S04]  /*436d0*/  STL [R1+0xfcc], R135 ;  /* 0x000fcc8701007387 */ /* 0x000fe80000100800 */
[----:B------:R-:W-:Y:S04]  /*436e0*/  STL [R1+0xfc8], R137 ;  /* 0x000fc88901007387 */ /* 0x000fe80000100800 */
[----:B------:R1:W-:Y:S04]  /*436f0*/  STL [R1+0xfd4], R126 ;  /* 0x000fd47e01007387 */ /* 0x0003e80000100800 */
[----:B------:R4:W-:Y:S04]  /*43700*/  LDGSTS.E [R3+0x1f800], [R124.64], P2 ;  /* 0x1f8000007c037fae */ /* 0x0009e80009121848 */
[----:B------:R1:W-:Y:S01]  /*43710*/  STL [R1+0xfd0], R127 ;  /* 0x000fd07f01007387 */ /* 0x0003e20000100800 */
[----:B----4-:R-:W-:-:S03]  /*43720*/  IMAD.MOV.U32 R124, RZ, RZ, R126 ;  /* 0x000000ffff7c7224 */ /* 0x010fc600078e007e */
[----:B-1----:R-:W4:Y:S01]  /*43730*/  LDL.LU R126, [R1+0x100c] ;  /* 0x00100c00017e7983 */ /* 0x002f220000300800 */
[----:B------:R-:W-:-:S03]  /*43740*/  MOV R125, R127 ;  /* 0x0000007f007d7202 */ /* 0x000fc60000000f00 */
[----:B------:R-:W4:Y:S01]  /*43750*/  LDL.LU R127, [R1+0x1008] ;  /* 0x00100800017f7983 */ /* 0x000f220000300800 */
[----:B------:R-:W-:-:S03]  /*43760*/  IADD3 R133, P1, R133, R136, RZ ;  /* 0x0000008885857210 */ /* 0x000fc60007f3e0ff */
[----:B------:R-:W1:Y:S02]  /*43770*/  S2R R137, SR_TID.X ;  /* 0x0000000000897919 */ /* 0x000e640000002100 */
[----:B------:R-:W-:Y:S02]  /*43780*/  IMAD.X R134, R134, 0x1, R0, P1 ;  /* 0x0000000186867824 */ /* 0x000fe400008e0600 */
[----:B------:R1:W-:Y:S04]  /*43790*/  LDGSTS.E [R3+0x1fa00], [R124.64], P2 ;  /* 0x1fa000007c037fae */ /* 0x0003e80009121848 */
[----:B------:R-:W-:Y:S01]  /*437a0*/  STL [R1+0xfdc], R133 ;  /* 0x000fdc8501007387 */ /* 0x000fe20000100800 */
[----:B-1----:R-:W-:Y:S02]  /*437b0*/  MOV R124, R133 ;  /* 0x00000085007c7202 */ /* 0x002fe40000000f00 */
[----:B------:R-:W-:Y:S01]  /*437c0*/  IADD3 R131, P3, R131, R136, RZ ;  /* 0x0000008883837210 */ /* 0x000fe20007f7e0ff */
[----:B------:R-:W-:-:S04]  /*437d0*/  IMAD.MOV.U32 R125, RZ, RZ, R134 ;  /* 0x000000ffff7d7224 */ /* 0x000fc800078e0086 */
[----:B------:R-:W-:Y:S01]  /*437e0*/  IMAD.X R132, R132, 0x1, R0, P3 ;  /* 0x0000000184847824 */ /* 0x000fe200018e0600 */
[----:B------:R-:W-:Y:S04]  /*437f0*/  STL [R1+0xfe4], R131 ;  /* 0x000fe48301007387 */ /* 0x000fe80000100800 */
[----:B------:R1:W-:Y:S04]  /*43800*/  STL [R1+0xfd8], R134 ;  /* 0x000fd88601007387 */ /* 0x0003e80000100800 */
[----:B------:R-:W4:Y:S04]  /*43810*/  LDL.LU R136, [R1+0x1028] ;  /* 0x0010280001887983 */ /* 0x000f280000300800 */
[----:B------:R-:W4:Y:S04]  /*43820*/  LDL.LU R135, [R1+0x102c] ;  /* 0x00102c0001877983 */ /* 0x000f280000300800 */
[----:B------:R1:W-:Y:S04]  /*43830*/  LDGSTS.E [R3+0x1fc00], [R124.64], P2 ;  /* 0x1fc000007c037fae */ /* 0x0003e80009121848 */
[----:B------:R-:W1:Y:S04]  /*43840*/  S2R R252, SR_TID.X ;  /* 0x0000000000fc7919 */ /* 0x000e680000002100 */
[----:B------:R1:W-:Y:S02]  /*43850*/  STL [R1+0xfe0], R132 ;  /* 0x000fe08401007387 */ /* 0x0003e40000100800 */
[----:B-1----:R-:W-:-:S02]  /*43860*/  MOV R125, R132 ;  /* 0x00000084007d7202 */ /* 0x002fc40000000f00 */
[----:B------:R-:W4:Y:S01]  /*43870*/  LDL.LU R134, [R1+0x1048] ;  /* 0x0010480001867983 */ /* 0x000f220000300800 */
[----:B------:R-:W-:-:S03]  /*43880*/  LOP3.LUT R138, R137, 0x3f, RZ, 0xc0, !PT ;  /* 0x0000003f898a7812 */ /* 0x000fc600078ec0ff */
[----:B------:R-:W4:Y:S04]  /*43890*/  LDL.LU R133, [R1+0x104c] ;  /* 0x00104c0001857983 */ /* 0x000f280000300800 */
[----:B------:R-:W1:Y:S01]  /*438a0*/  S2R R132, SR_TID.X ;  /* 0x0000000000847919 */ /* 0x000e620000002100 */
[----:B------:R-:W-:-:S04]  /*438b0*/  ISETP.GE.AND P1, PT, R138, R2, PT ;  /* 0x000000028a00720c */ /* 0x000fc80003f26270 */
[----:B------:R-:W-:Y:S02]  /*438c0*/  SEL R2, RZ, 0x4, P1 ;  /* 0x00000004ff027807 */ /* 0x000fe40000800000 */
[----:B------:R-:W-:Y:S02]  /*438d0*/  LOP3.LUT R252, R252, 0x3f, RZ, 0xc0, !PT ;  /* 0x0000003ffcfc7812 */ /* 0x000fe400078ec0ff */
[----:B------:R-:W-:-:S03]  /*438e0*/  SEL R2, R2, RZ, !P0 ;  /* 0x000000ff02027207 */ /* 0x000fc60004000000 */
[----:B------:R-:W-:Y:S01]  /*438f0*/  IMAD.SHL.U32 R252, R252, 0x4, RZ ;  /* 0x00000004fcfc7824 */ /* 0x000fe200078e00ff */
[----:B------:R-:W-:Y:S01]  /*43900*/  ISETP.NE.U32.AND P0, PT, R2, RZ, PT ;  /* 0x000000ff0200720c */ /* 0x000fe20003f05070 */
[----:B------:R-:W-:Y:S01]  /*43910*/  IMAD.U32 R2, RZ, RZ, UR5 ;  /* 0x00000005ff027e24 */ /* 0x000fe2000f8e00ff */
[----:B-1----:R-:W-:-:S04]  /*43920*/  SHF.R.S32.HI R132, RZ, 0x6, R132 ;  /* 0x00000006ff847819 */ /* 0x002fc80000011484 */
[----:B------:R-:W-:Y:S01]  /*43930*/  SGXT R132, R132, 0x1 ;  /* 0x000000018484781a */ /* 0x000fe20000000200 */
[----:B------:R-:W-:Y:S02]  /*43940*/  IMAD.MOV.U32 R124, RZ, RZ, R131 ;  /* 0x000000ffff7c7224 */ /* 0x000fe400078e0083 */
[----:B------:R-:W4:Y:S01]  /*43950*/  LDL.LU R131, [R1+0x106c] ;  /* 0x00106c0001837983 */ /* 0x000f220000300800 */
[----:B------:R-:W-:-:S03]  /*43960*/  LOP3.LUT R132, R252, 0x110, R132, 0x78, !PT ;  /* 0x00000110fc847812 */ /* 0x000fc600078e7884 */
[----:B------:R1:W-:Y:S01]  /*43970*/  LDGSTS.E [R3+0x1fe00], [R124.64], P2 ;  /* 0x1fe000007c037fae */ /* 0x0003e20009121848 */
[----:B------:R-:W-:-:S03]  /*43980*/  LEA R2, R2, R132, 0xf ;  /* 0x0000008402027211 */ /* 0x000fc600078e78ff */
[----:B------:R-:W4:Y:S04]  /*43990*/  LDL.LU R132, [R1+0x1068] ;  /* 0x0010680001847983 */ /* 0x000f280000300800 */
[----:B------:R-:W0:Y:S01]  /*439a0*/  LDGDEPBAR ;  /* 0x00000000000079af */ /* 0x000e220000000000 */
[----:B-1----:R-:W-:Y:S02]  /*439b0*/  IADD3 R3, R2, 0x100000, RZ ;  /* 0x0010000002037810 */ /* 0x002fe40007ffe0ff */
[----:B---3--:R-:W-:-:S04]  /*439c0*/  IADD3 R129, P1, R129, UR7, RZ ;  /* 0x0000000781817c10 */ /* 0x008fc8000ff3e0ff */
[----:B--2---:R-:W-:Y:S01]  /*439d0*/  IADD3.X R130, R130, UR6, RZ, P1, !PT ;  /* 0x0000000682827c10 */ /* 0x004fe20008ffe4ff */
[----:B------:R-:W-:Y:S01]  /*439e0*/  STL [R1+0xfec], R129 ;  /* 0x000fec8101007387 */ /* 0x000fe20000100800 */
[----:B------:R-:W-:-:S03]  /*439f0*/  IMAD.MOV.U32 R124, RZ, RZ, R129 ;  /* 0x000000ffff7c7224 */ /* 0x000fc600078e0081 */
[----:B------:R1:W-:Y:S01]  /*43a00*/  STL [R1+0xfe8], R130 ;  /* 0x000fe88201007387 */ /* 0x0003e20000100800 */
[----:B------:R-:W-:-:S05]  /*43a10*/  IMAD.MOV.U32 R125, RZ, RZ, R130 ;  /* 0x000000ffff7d7224 */ /* 0x000fca00078e0082 */
[----:B------:R2:W-:Y:S04]  /*43a20*/  LDGSTS.E [R3+-0x80000], [R124.64], P0 ;  /* 0x800000007c037fae */ /* 0x0005e80008121848 */
[----:B-1----:R-:W3:Y:S04]  /*43a30*/  LDL.LU R130, [R1+0x1088] ;  /* 0x0010880001827983 */ /* 0x002ee80000300800 */
[----:B------:R-:W3:Y:S01]  /*43a40*/  LDL.LU R129, [R1+0x108c] ;  /* 0x00108c0001817983 */ /* 0x000ee20000300800 */
[----:B----4-:R-:W-:-:S04]  /*43a50*/  IADD3 R126, P1, R126, UR7, RZ ;  /* 0x000000077e7e7c10 */ /* 0x010fc8000ff3e0ff */
[----:B------:R-:W-:Y:S01]  /*43a60*/  IADD3.X R127, R127, UR6, RZ, P1, !PT ;  /* 0x000000067f7f7c10 */ /* 0x000fe20008ffe4ff */
[----:B------:R-:W-:Y:S01]  /*43a70*/  STL [R1+0x100c], R126 ;  /* 0x00100c7e01007387 */ /* 0x000fe20000100800 */
[----:B--2---:R-:W-:-:S03]  /*43a80*/  MOV R124, R126 ;  /* 0x0000007e007c7202 */ /* 0x004fc60000000f00 */
[----:B------:R1:W-:Y:S01]  /*43a90*/  STL [R1+0x1008], R127 ;  /* 0x0010087f01007387 */ /* 0x0003e20000100800 */
[----:B------:R-:W-:-:S05]  /*43aa0*/  IMAD.MOV.U32 R125, RZ, RZ, R127 ;  /* 0x000000ffff7d7224 */ /* 0x000fca00078e007f */
[----:B------:R2:W-:Y:S04]  /*43ab0*/  LDGSTS.E [R3+-0x7f800], [R124.64], P0 ;  /* 0x808000007c037fae */ /* 0x0005e80008121848 */
[----:B-1----:R-:W4:Y:S04]  /*43ac0*/  LDL.LU R127, [R1+0x10a8] ;  /* 0x0010a800017f7983 */ /* 0x002f280000300800 */
[----:B------:R-:W4:Y:S01]  /*43ad0*/  LDL.LU R126, [R1+0x10ac] ;  /* 0x0010ac00017e7983 */ /* 0x000f220000300800 */
[----:B------:R-:W-:-:S04]  /*43ae0*/  IADD3 R135, P1, R135, UR7, RZ ;  /* 0x0000000787877c10 */ /* 0x000fc8000ff3e0ff */
[----:B------:R-:W-:Y:S01]  /*43af0*/  IADD3.X R136, R136, UR6, RZ, P1, !PT ;  /* 0x0000000688887c10 */ /* 0x000fe20008ffe4ff */
[----:B------:R-:W-:Y:S01]  /*43b00*/  STL [R1+0x102c], R135 ;  /* 0x00102c8701007387 */ /* 0x000fe20000100800 */
[----:B--2---:R-:W-:Y:S02]  /*43b10*/  IMAD.MOV.U32 R124, RZ, RZ, R135 ;  /* 0x000000ffff7c7224 */ /* 0x004fe400078e0087 */
[----:B------:R-:W-:Y:S01]  /*43b20*/  MOV R125, R136 ;  /* 0x00000088007d7202 */ /* 0x000fe20000000f00 */
[----:B------:R1:W-:Y:S04]  /*43b30*/  STL [R1+0x1028], R136 ;  /* 0x0010288801007387 */ /* 0x0003e80000100800 */
[----:B------:R2:W-:Y:S04]  /*43b40*/  LDGSTS.E [R3+-0x7f000], [R124.64], P0 ;  /* 0x810000007c037fae */ /* 0x0005e80008121848 */
[----:B-1----:R-:W4:Y:S04]  /*43b50*/  LDL.LU R136, [R1+0x10c8] ;  /* 0x0010c80001887983 */ /* 0x002f280000300800 */
[----:B------:R-:W4:Y:S01]  /*43b60*/  LDL.LU R135, [R1+0x10cc] ;  /* 0x0010cc0001877983 */ /* 0x000f220000300800 */
[----:B------:R-:W-:-:S04]  /*43b70*/  IADD3 R133, P1, R133, UR7, RZ ;  /* 0x0000000785857c10 */ /* 0x000fc8000ff3e0ff */
[----:B------:R-:W-:Y:S01]  /*43b80*/  IADD3.X R134, R134, UR6, RZ, P1, !PT ;  /* 0x0000000686867c10 */ /* 0x000fe20008ffe4ff */
[----:B------:R-:W-:Y:S01]  /*43b90*/  STL [R1+0x104c], R133 ;  /* 0x00104c8501007387 */ /* 0x000fe20000100800 */
[----:B--2---:R-:W-:-:S03]  /*43ba0*/  IMAD.MOV.U32 R124, RZ, RZ, R133 ;  /* 0x000000ffff7c7224 */ /* 0x004fc600078e0085 */
        /* <DEDUP_REMOVED lines=14> */
[----:B---3--:R-:W-:-:S04]  /*43c90*/  IADD3 R129, P1, R129, UR7, RZ ;  /* 0x0000000781817c10 */ /* 0x008fc8000ff3e0ff */
[----:B------:R-:W-:Y:S01]  /*43ca0*/  IADD3.X R130, R130, UR6, RZ, P1, !PT ;  /* 0x0000000682827c10 */ /* 0x000fe20008ffe4ff */
[----:B------:R-:W-:Y:S01]  /*43cb0*/  STL [R1+0x108c], R129 ;  /* 0x00108c8101007387 */ /* 0x000fe20000100800 */
[----:B--2---:R-:W-:Y:S02]  /*43cc0*/  IMAD.MOV.U32 R124, RZ, RZ, R129 ;  /* 0x000000ffff7c7224 */ /* 0x004fe400078e0081 */
[----:B------:R-:W-:Y:S01]  /*43cd0*/  MOV R125, R130 ;  /* 0x00000082007d7202 */ /* 0x000fe20000000f00 */
[----:B------:R1:W-:Y:S04]  /*43ce0*/  STL [R1+0x1088], R130 ;  /* 0x0010888201007387 */ /* 0x0003e80000100800 */
[----:B------:R2:W-:Y:S04]  /*43cf0*/  LDGSTS.E [R3+-0x7d800], [R124.64], P0 ;  /* 0x828000007c037fae */ /* 0x0005e80008121848 */
[----:B-1----:R-:W3:Y:S04]  /*43d00*/  LDL.LU R130, [R1+0x1128] ;  /* 0x0011280001827983 */ /* 0x002ee80000300800 */
[----:B------:R-:W3:Y:S01]  /*43d10*/  LDL.LU R129, [R1+0x112c] ;  /* 0x00112c0001817983 */ /* 0x000ee20000300800 */
[----:B----4-:R-:W-:-:S04]  /*43d20*/  IADD3 R126, P1, R126, UR7, RZ ;  /* 0x000000077e7e7c10 */ /* 0x010fc8000ff3e0ff */
        /* <DEDUP_REMOVED lines=38> */
[----:B--2---:R-:W-:-:S03]  /*43f90*/  MOV R124, R129 ;  /* 0x00000081007c7202 */ /* 0x004fc60000000f00 */
        /* <DEDUP_REMOVED lines=41> */
[----:B--2---:R-:W-:-:S02]  /*44230*/  IADD3 R124, R2, 0x100000, RZ ;  /* 0x00100000027c7810 */ /* 0x004fc40007ffe0ff */
[----:B---3--:R-:W-:-:S04]  /*44240*/  IADD3 R129, P1, R129, UR7, RZ ;  /* 0x0000000781817c10 */ /* 0x008fc8000ff3e0ff */
[----:B------:R-:W-:Y:S01]  /*44250*/  IADD3.X R130, R130, UR6, RZ, P1, !PT ;  /* 0x0000000682827c10 */ /* 0x000fe20008ffe4ff */
[----:B------:R-:W-:Y:S01]  /*44260*/  STL [R1+0x11cc], R129 ;  /* 0x0011cc8101007387 */ /* 0x000fe20000100800 */
[----:B------:R-:W-:Y:S02]  /*44270*/  IMAD.MOV.U32 R2, RZ, RZ, R129 ;  /* 0x000000ffff027224 */ /* 0x000fe400078e0081 */
        /* <DEDUP_REMOVED lines=10> */
[----:B------:R-:W-:-:S03]  /*44320*/  IMAD.MOV.U32 R125, RZ, RZ, R127 ;  /* 0x000000ffff7d7224 */ /* 0x000fc600078e007f */
[----:B-1----:R-:W3:Y:S04]  /*44330*/  LDL.LU R127, [R1+0x1090] ;  /* 0x00109000017f7983 */ /* 0x002ee80000300800 */
[----:B------:R-:W4:Y:S04]  /*44340*/  LDL.LU R126, [R1+0x1094] ;  /* 0x00109400017e7983 */ /* 0x000f280000300800 */
[----:B------:R-:W1:Y:S04]  /*44350*/  S2R R252, SR_TID.X ;  /* 0x0000000000fc7919 */ /* 0x000e680000002100 */
[----:B------:R-:W1:Y:S01]  /*44360*/  S2R R141, SR_TID.X ;  /* 0x00000000008d7919 */ /* 0x000e620000002100 */
[----:B------:R-:W-:Y:S01]  /*44370*/  IMAD.U32 R2, RZ, RZ, UR5 ;  /* 0x00000005ff027e24 */ /* 0x000fe2000f8e00ff */
[----:B-1----:R-:W-:-:S02]  /*44380*/  LOP3.LUT R252, R252, 0x3f, RZ, 0xc0, !PT ;  /* 0x0000003ffcfc7812 */ /* 0x002fc400078ec0ff */
[----:B------:R-:W-:-:S03]  /*44390*/  SHF.R.S32.HI R141, RZ, 0x6, R141 ;  /* 0x00000006ff8d7819 */ /* 0x000fc6000001148d */
[----:B------:R-:W-:Y:S01]  /*443a0*/  IMAD.SHL.U32 R252, R252, 0x4, RZ ;  /* 0x00000004fcfc7824 */ /* 0x000fe200078e00ff */
[----:B------:R-:W-:-:S04]  /*443b0*/  SGXT R141, R141, 0x1 ;  /* 0x000000018d8d781a */ /* 0x000fc80000000200 */
[----:B------:R-:W-:-:S04]  /*443c0*/  LOP3.LUT R139, R252, 0x110, R141, 0x78, !PT ;  /* 0x00000110fc8b7812 */ /* 0x000fc800078e788d */
[----:B------:R-:W-:Y:S02]  /*443d0*/  LOP3.LUT R139, R139, 0x20, RZ, 0x3c, !PT ;  /* 0x000000208b8b7812 */ /* 0x000fe400078e3cff */
[----:B------:R-:W-:-:S03]  /*443e0*/  IADD3 R135, P1, R135, UR7, RZ ;  /* 0x0000000787877c10 */ /* 0x000fc6000ff3e0ff */
[----:B------:R-:W-:Y:S01]  /*443f0*/  IMAD R2, R2, 0x8000, R139 ;  /* 0x0000800002027824 */ /* 0x000fe200078e028b */
[----:B------:R-:W-:-:S04]  /*44400*/  IADD3.X R136, R136, UR6, RZ, P1, !PT ;  /* 0x0000000688887c10 */ /* 0x000fc80008ffe4ff */
[----:B------:R-:W-:Y:S01]  /*44410*/  IADD3 R3, R2, 0x100000, RZ ;  /* 0x0010000002037810 */ /* 0x000fe20007ffe0ff */
[----:B------:R-:W-:Y:S04]  /*44420*/  STL [R1+0x1014], R135 ;  /* 0x0010148701007387 */ /* 0x000fe80000100800 */
[----:B------:R1:W-:Y:S04]  /*44430*/  LDGSTS.E [R3+-0x7fe00], [R124.64], P0 ;  /* 0x802000007c037fae */ /* 0x0003e80008121848 */
[----:B------:R1:W-:Y:S01]  /*44440*/  STL [R1+0x1010], R136 ;  /* 0x0010108801007387 */ /* 0x0003e20000100800 */
[----:B------:R-:W-:-:S02]  /*44450*/  IADD3 R133, P1, R133, UR7, RZ ;  /* 0x0000000785857c10 */ /* 0x000fc4000ff3e0ff */
[----:B-1----:R-:W-:Y:S01]  /*44460*/  MOV R125, R136 ;  /* 0x00000088007d7202 */ /* 0x002fe20000000f00 */
[----:B------:R-:W-:Y:S01]  /*44470*/  IMAD.MOV.U32 R124, RZ, RZ, R135 ;  /* 0x000000ffff7c7224 */ /* 0x000fe200078e0087 */
[----:B------:R-:W3:Y:S04]  /*44480*/  LDL.LU R136, [R1+0x10b0] ;  /* 0x0010b00001887983 */ /* 0x000ee80000300800 */
[----:B------:R-:W3:Y:S01]  /*44490*/  LDL.LU R135, [R1+0x10b4] ;  /* 0x0010b40001877983 */ /* 0x000ee20000300800 */
[----:B------:R-:W-:-:S03]  /*444a0*/  IADD3.X R134, R134, UR6, RZ, P1, !PT ;  /* 0x0000000686867c10 */ /* 0x000fc60008ffe4ff */
[----:B------:R1:W-:Y:S01]  /*444b0*/  LDGSTS.E [R3+-0x7f600], [R124.64], P0 ;  /* 0x80a000007c037fae */ /* 0x0003e20008121848 */
[----:B------:R-:W-:-:S03]  /*444c0*/  IADD3 R131, P1, R131, UR7, RZ ;  /* 0x0000000783837c10 */ /* 0x000fc6000ff3e0ff */
[----:B------:R-:W-:Y:S01]  /*444d0*/  STL [R1+0x1034], R133 ;  /* 0x0010348501007387 */ /* 0x000fe20000100800 */
[----:B------:R-:W-:-:S03]  /*444e0*/  IADD3.X R132, R132, UR6, RZ, P1, !PT ;  /* 0x0000000684847c10 */ /* 0x000fc60008ffe4ff */
[----:B------:R1:W-:Y:S02]  /*444f0*/  STL [R1+0x1030], R134 ;  /* 0x0010308601007387 */ /* 0x0003e40000100800 */
[----:B-1----:R-:W-:Y:S02]  /*44500*/  IMAD.MOV.U32 R124, RZ, RZ, R133 ;  /* 0x000000ffff7c7224 */ /* 0x002fe400078e0085 */
[----:B------:R-:W-:Y:S02]  /*44510*/  IMAD.MOV.U32 R125, RZ, RZ, R134 ;  /* 0x000000ffff7d7224 */ /* 0x000fe400078e0086 */
[----:B------:R-:W3:Y:S04]  /*44520*/  LDL.LU R134, [R1+0x10d0] ;  /* 0x0010d00001867983 */ /* 0x000ee80000300800 */
[----:B------:R-:W3:Y:S04]  /*44530*/  LDL.LU R133, [R1+0x10d4] ;  /* 0x0010d40001857983 */ /* 0x000ee80000300800 */
[----:B------:R1:W-:Y:S04]  /*44540*/  LDGSTS.E [R3+-0x7ee00], [R124.64], P0 ;  /* 0x812000007c037fae */ /* 0x0003e80008121848 */
[----:B------:R-:W-:Y:S04]  /*44550*/  STL [R1+0x1054], R131 ;  /* 0x0010548301007387 */ /* 0x000fe80000100800 */
[----:B------:R1:W-:Y:S02]  /*44560*/  STL [R1+0x1050], R132 ;  /* 0x0010508401007387 */ /* 0x0003e40000100800 */
[----:B-1----:R-:W-:Y:S01]  /*44570*/  IMAD.MOV.U32 R125, RZ, RZ, R132 ;  /* 0x000000ffff7d7224 */ /* 0x002fe200078e0084 */
[----:B------:R-:W-:Y:S01]  /*44580*/  MOV R124, R131 ;  /* 0x00000083007c7202 */ /* 0x000fe20000000f00 */
[----:B------:R-:W3:Y:S04]  /*44590*/  LDL.LU R132, [R1+0x10f0] ;  /* 0x0010f00001847983 */ /* 0x000ee80000300800 */
[----:B------:R-:W3:Y:S04]  /*445a0*/  LDL.LU R131, [R1+0x10f4] ;  /* 0x0010f40001837983 */ /* 0x000ee80000300800 */
[----:B------:R1:W-:Y:S01]  /*445b0*/  LDGSTS.E [R3+-0x7e600], [R124.64], P0 ;  /* 0x81a000007c037fae */ /* 0x0003e20008121848 */
[----:B---3--:R-:W-:-:S04]  /*445c0*/  IADD3 R129, P1, R129, UR7, RZ ;  /* 0x0000000781817c10 */ /* 0x008fc8000ff3e0ff */
[----:B------:R-:W-:Y:S01]  /*445d0*/  IADD3.X R130, R130, UR6, RZ, P1, !PT ;  /* 0x0000000682827c10 */ /* 0x000fe20008ffe4ff */
[----:B------:R-:W-:Y:S01]  /*445e0*/  STL [R1+0x1074], R129 ;  /* 0x0010748101007387 */ /* 0x000fe20000100800 */
[----:B-1----:R-:W-:Y:S02]  /*445f0*/  IMAD.MOV.U32 R124, RZ, RZ, R129 ;  /* 0x000000ffff7c7224 */ /* 0x002fe400078e0081 */
[----:B------:R-:W-:Y:S01]  /*44600*/  MOV R125, R130 ;  /* 0x00000082007d7202 */ /* 0x000fe20000000f00 */
[----:B------:R1:W-:Y:S04]  /*44610*/  STL [R1+0x1070], R130 ;  /* 0x0010708201007387 */ /* 0x0003e80000100800 */
[----:B------:R3:W-:Y:S04]  /*44620*/  LDGSTS.E [R3+-0x7de00], [R124.64], P0 ;  /* 0x822000007c037fae */ /* 0x0007e80008121848 */
[----:B-1----:R-:W2:Y:S04]  /*44630*/  LDL.LU R130, [R1+0x1110] ;  /* 0x0011100001827983 */ /* 0x002ea80000300800 */
[----:B------:R-:W2:Y:S01]  /*44640*/  LDL.LU R129, [R1+0x1114] ;  /* 0x0011140001817983 */ /* 0x000ea20000300800 */
[----:B----4-:R-:W-:-:S04]  /*44650*/  IADD3 R126, P1, R126, UR7, RZ ;  /* 0x000000077e7e7c10 */ /* 0x010fc8000ff3e0ff */
[----:B---3--:R-:W-:Y:S01]  /*44660*/  IADD3.X R127, R127, UR6, RZ, P1, !PT ;  /* 0x000000067f7f7c10 */ /* 0x008fe20008ffe4ff */
[----:B------:R-:W-:Y:S01]  /*44670*/  STL [R1+0x1094], R126 ;  /* 0x0010947e01007387 */ /* 0x000fe20000100800 */
[----:B------:R-:W-:-:S03]  /*44680*/  IMAD.MOV.U32 R124, RZ, RZ, R126 ;  /* 0x000000ffff7c7224 */ /* 0x000fc600078e007e */
        /* <DEDUP_REMOVED lines=8> */
[----:B---3--:R-:W-:-:S03]  /*44710*/  MOV R124, R135 ;  /* 0x00000087007c7202 */ /* 0x008fc60000000f00 */
        /* <DEDUP_REMOVED lines=8> */
[----:B---3--:R-:W-:Y:S02]  /*447a0*/  IMAD.MOV.U32 R124, RZ, RZ, R133 ;  /* 0x000000ffff7c7224 */ /* 0x008fe400078e0085 */
        /* <DEDUP_REMOVED lines=8> */
[----:B---3--:R-:W-:-:S03]  /*44830*/  IMAD.MOV.U32 R124, RZ, RZ, R131 ;  /* 0x000000ffff7c7224 */ /* 0x008fc600078e0083 */
[----:B------:R1:W-:Y:S01]  /*44840*/  STL [R1+0x10f0], R132 ;  /* 0x0010f08401007387 */ /* 0x0003e20000100800 */
[----:B------:R-:W-:-:S05]  /*44850*/  IMAD.MOV.U32 R125, RZ, RZ, R132 ;  /* 0x000000ffff7d7224 */ /* 0x000fca00078e0084 */
[----:B------:R3:W-:Y:S04]  /*44860*/  LDGSTS.E [R3+-0x7be00], [R124.64], P0 ;  /* 0x842000007c037fae */ /* 0x0007e80008121848 */
[----:B-1----:R-:W4:Y:S04]  /*44870*/  LDL.LU R132, [R1+0x1190] ;  /* 0x0011900001847983 */ /* 0x002f280000300800 */
[----:B------:R-:W4:Y:S01]  /*44880*/  LDL.LU R131, [R1+0x1194] ;  /* 0x0011940001837983 */ /* 0x000f220000300800 */
[----:B--2---:R-:W-:-:S04]  /*44890*/  IADD3 R129, P1, R129, UR7, RZ ;  /* 0x0000000781817c10 */ /* 0x004fc8000ff3e0ff */
[----:B------:R-:W-:Y:S01]  /*448a0*/  IADD3.X R130, R130, UR6, RZ, P1, !PT ;  /* 0x0000000682827c10 */ /* 0x000fe20008ffe4ff */
[----:B------:R-:W-:Y:S01]  /*448b0*/  STL [R1+0x1114], R129 ;  /* 0x0011148101007387 */ /* 0x000fe20000100800 */
[----:B---3--:R-:W-:-:S03]  /*448c0*/  MOV R124, R129 ;  /* 0x00000081007c7202 */ /* 0x008fc60000000f00 */
        /* <DEDUP_REMOVED lines=41> */
[----:B---3--:R-:W-:-:S04]  /*44b60*/  IADD3 R129, P1, R129, UR7, RZ ;  /* 0x0000000781817c10 */ /* 0x008fc8000ff3e0ff */
[----:B------:R-:W-:Y:S01]  /*44b70*/  IADD3.X R130, R130, UR6, RZ, P1, !PT ;  /* 0x0000000682827c10 */ /* 0x000fe20008ffe4ff */
[----:B------:R-:W-:Y:S01]  /*44b80*/  STL [R1+0x11b4], R129 ;  /* 0x0011b48101007387 */ /* 0x000fe20000100800 */
[----:B--2---:R-:W-:-:S03]  /*44b90*/  IMAD.MOV.U32 R124, RZ, RZ, R129 ;  /* 0x000000ffff7c7224 */ /* 0x004fc600078e0081 */
        /* <DEDUP_REMOVED lines=8> */
[----:B--2---:R-:W-:Y:S01]  /*44c20*/  IADD3 R124, R2, 0x100000, RZ ;  /* 0x00100000027c7810 */ /* 0x004fe20007ffe0ff */
[----:B------:R-:W-:Y:S02]  /*44c30*/  IMAD.MOV.U32 R2, RZ, RZ, R126 ;  /* 0x000000ffff027224 */ /* 0x000fe400078e007e */
[----:B------:R1:W-:Y:S01]  /*44c40*/  STL [R1+0x11d0], R127 ;  /* 0x0011d07f01007387 */ /* 0x0003e20000100800 */
[----:B------:R-:W-:-:S03]  /*44c50*/  IMAD.MOV.U32 R3, RZ, RZ, R127 ;  /* 0x000000ffff037224 */ /* 0x000fc600078e007f */
[----:B------:R-:W2:Y:S01]  /*44c60*/  S2R R252, SR_TID.X ;  /* 0x0000000000fc7919 */ /* 0x000ea20000002100 */
[----:B------:R-:W-:-:S03]  /*44c70*/  SHF.R.S32.HI R137, RZ, 0x6, R137 ;  /* 0x00000006ff897819 */ /* 0x000fc60000011489 */
[----:B------:R4:W-:Y:S04]  /*44c80*/  LDGSTS.E [R124+-0x78600], [R2.64], P0 ;  /* 0x87a00000027c7fae */ /* 0x0009e80008121848 */
[----:B-1----:R-:W3:Y:S04]  /*44c90*/  LDL.LU R127, [R1+0x1078] ;  /* 0x00107800017f7983 */ /* 0x002ee80000300800 */
[----:B------:R-:W3:Y:S01]  /*44ca0*/  LDL.LU R126, [R1+0x107c] ;  /* 0x00107c00017e7983 */ /* 0x000ee20000300800 */
[----:B------:R-:W-:Y:S02]  /*44cb0*/  SGXT R137, R137, 0x1 ;  /* 0x000000018989781a */ /* 0x000fe40000000200 */
[----:B--2---:R-:W-:-:S04]  /*44cc0*/  LOP3.LUT R252, R252, 0x3f, RZ, 0xc0, !PT ;  /* 0x0000003ffcfc7812 */ /* 0x004fc800078ec0ff */
[----:B------:R-:W-:-:S04]  /*44cd0*/  SHF.L.U32 R252, R252, 0x2, RZ ;  /* 0x00000002fcfc7819 */ /* 0x000fc800000006ff */
[----:B------:R-:W-:Y:S02]  /*44ce0*/  LOP3.LUT R137, R252, 0x110, R137, 0x78, !PT ;  /* 0x00000110fc897812 */ /* 0x000fe400078e7889 */
[----:B----4-:R-:W-:Y:S02]  /*44cf0*/  MOV R2, UR5 ;  /* 0x0000000500027c02 */ /* 0x010fe40008000f00 */
[----:B------:R-:W-:-:S05]  /*44d00*/  LOP3.LUT R137, R137, 0x40, RZ, 0x3c, !PT ;  /* 0x0000004089897812 */ /* 0x000fca00078e3cff */
[----:B------:R-:W-:-:S05]  /*44d10*/  IMAD R2, R2, 0x8000, R137 ;  /* 0x0000800002027824 */ /* 0x000fca00078e0289 */
[----:B------:R-:W-:Y:S02]  /*44d20*/  IADD3 R3, R2, 0x100000, RZ ;  /* 0x0010000002037810 */ /* 0x000fe40007ffe0ff */
[----:B------:R-:W-:-:S04]  /*44d30*/  IADD3 R135, P1, R135, UR7, RZ ;  /* 0x0000000787877c10 */ /* 0x000fc8000ff3e0ff */
[----:B------:R-:W-:Y:S01]  /*44d40*/  IADD3.X R136, R136, UR6, RZ, P1, !PT ;  /* 0x0000000688887c10 */ /* 0x000fe20008ffe4ff */
[----:B------:R-:W-:Y:S01]  /*44d50*/  STL [R1+0xffc], R135 ;  /* 0x000ffc8701007387 */ /* 0x000fe20000100800 */
[----:B------:R-:W-:Y:S02]  /*44d60*/  IMAD.MOV.U32 R124, RZ, RZ, R135 ;  /* 0x000000ffff7c7224 */ /* 0x000fe400078e0087 */
        /* <DEDUP_REMOVED lines=32> */
[----:B------:R-:W-:-:S04]  /*44f70*/  IADD3 R126, P1, R126, UR7, RZ ;  /* 0x000000077e7e7c10 */ /* 0x000fc8000ff3e0ff */
        /* <DEDUP_REMOVED lines=44> */
[----:B------:R-:W-:-:S04]  /*45240*/  IADD3 R126, P1, R126, UR7, RZ ;  /* 0x000000077e7e7c10 */ /* 0x000fc8000ff3e0ff */
        /* <DEDUP_REMOVED lines=22> */
[----:B------:R-:W-:-:S03]  /*453b0*/  IMAD.MOV.U32 R125, RZ, RZ, R134 ;  /* 0x000000ffff7d7224 */ /* 0x000fc600078e0086 */
[----:B------:R-:W4:Y:S04]  /*453c0*/  LDL.LU R137, [R1+0x1000] ;  /* 0x0010000001897983 */ /* 0x000f280000300800 */
[----:B------:R1:W-:Y:S04]  /*453d0*/  LDGSTS.E [R3+-0x7a400], [R124.64], P0 ;  /* 0x85c000007c037fae */ /* 0x0003e80008121848 */
[----:B-1----:R-:W4:Y:S01]  /*453e0*/  LDL.LU R134, [R1+0x1004] ;  /* 0x0010040001867983 */ /* 0x002f220000300800 */
        /* <DEDUP_REMOVED lines=12> */
[----:B------:R-:W-:-:S03]  /*454b0*/  IMAD.MOV.U32 R124, RZ, RZ, R129 ;  /* 0x000000ffff7c7224 */ /* 0x000fc600078e0081 */
[----:B------:R1:W-:Y:S01]  /*454c0*/  STL [R1+0x1198], R130 ;  /* 0x0011988201007387 */ /* 0x0003e20000100800 */
[----:B------:R-:W-:-:S05]  /*454d0*/  IMAD.MOV.U32 R125, RZ, RZ, R130 ;  /* 0x000000ffff7d7224 */ /* 0x000fca00078e0082 */
[----:B------:R3:W-:Y:S04]  /*454e0*/  LDGSTS.E [R3+-0x79400], [R124.64], P0 ;  /* 0x86c000007c037fae */ /* 0x0007e80008121848 */
[----:B-1----:R-:W2:Y:S04]  /*454f0*/  LDL.LU R130, [R1+0x1040] ;  /* 0x0010400001827983 */ /* 0x002ea80000300800 */
[----:B------:R-:W2:Y:S01]  /*45500*/  LDL.LU R129, [R1+0x1044] ;  /* 0x0010440001817983 */ /* 0x000ea20000300800 */
[----:B------:R-:W-:-:S04]  /*45510*/  IADD3 R126, P1, R126, UR7, RZ ;  /* 0x000000077e7e7c10 */ /* 0x000fc8000ff3e0ff */
[----:B------:R-:W-:Y:S01]  /*45520*/  IADD3.X R127, R127, UR6, RZ, P1, !PT ;  /* 0x000000067f7f7c10 */ /* 0x000fe20008ffe4ff */
[----:B------:R-:W-:Y:S01]  /*45530*/  STL [R1+0x11bc], R126 ;  /* 0x0011bc7e01007387 */ /* 0x000fe20000100800 */
[----:B---3--:R-:W-:-:S03]  /*45540*/  MOV R124, R126 ;  /* 0x0000007e007c7202 */ /* 0x008fc60000000f00 */
[----:B------:R1:W-:Y:S01]  /*45550*/  STL [R1+0x11b8], R127 ;  /* 0x0011b87f01007387 */ /* 0x0003e20000100800 */
[----:B------:R-:W-:-:S03]  /*45560*/  IMAD.MOV.U32 R125, RZ, RZ, R127 ;  /* 0x000000ffff7d7224 */ /* 0x000fc600078e007f */
[----:B------:R-:W3:Y:S01]  /*45570*/  S2R R133, SR_TID.X ;  /* 0x0000000000857919 */ /* 0x000ee20000002100 */
[----:B------:R-:W-:-:S03]  /*45580*/  IMAD.SHL.U32 R252, R138, 0x4, RZ ;  /* 0x000000048afc7824 */ /* 0x000fc600078e00ff */
[----:B------:R1:W-:Y:S04]  /*45590*/  LDGSTS.E [R3+-0x78c00], [R124.64], P0 ;  /* 0x874000007c037fae */ /* 0x0003e80008121848 */
[----:B-1----:R-:W2:Y:S04]  /*455a0*/  LDL.LU R127, [R1+0x1060] ;  /* 0x00106000017f7983 */ /* 0x002ea80000300800 */
[----:B------:R-:W2:Y:S01]  /*455b0*/  LDL.LU R126, [R1+0x1064] ;  /* 0x00106400017e7983 */ /* 0x000ea20000300800 */
[----:B------:R-:W-:Y:S02]  /*455c0*/  IADD3 R124, R2, 0x100000, RZ ;  /* 0x00100000027c7810 */ /* 0x000fe40007ffe0ff */
[----:B---3--:R-:W-:-:S04]  /*455d0*/  SHF.R.S32.HI R133, RZ, 0x6, R133 ;  /* 0x00000006ff857819 */ /* 0x008fc80000011485 */
[----:B------:R-:W-:-:S04]  /*455e0*/  SGXT R133, R133, 0x1 ;  /* 0x000000018585781a */ /* 0x000fc80000000200 */
[----:B------:R-:W-:-:S04]  /*455f0*/  LOP3.LUT R133, R252, 0x110, R133, 0x78, !PT ;  /* 0x00000110fc857812 */ /* 0x000fc800078e7885 */
[----:B------:R-:W-:Y:S02]  /*45600*/  LOP3.LUT R133, R133, 0x60, RZ, 0x3c, !PT ;  /* 0x0000006085857812 */ /* 0x000fe400078e3cff */
[----:B----4-:R-:W-:-:S04]  /*45610*/  IADD3 R135, P1, R135, UR7, RZ ;  /* 0x0000000787877c10 */ /* 0x010fc8000ff3e0ff */
[----:B------:R-:W-:Y:S02]  /*45620*/  IADD3.X R136, R136, UR6, RZ, P1, !PT ;  /* 0x0000000688887c10 */ /* 0x000fe40008ffe4ff */
[----:B------:R-:W-:-:S03]  /*45630*/  MOV R2, R135 ;  /* 0x0000008700027202 */ /* 0x000fc60000000f00 */
[----:B------:R-:W-:Y:S01]  /*45640*/  IMAD.MOV.U32 R3, RZ, RZ, R136 ;  /* 0x000000ffff037224 */ /* 0x000fe200078e0088 */
[----:B------:R-:W-:Y:S04]  /*45650*/  STL [R1+0x11dc], R135 ;  /* 0x0011dc8701007387 */ /* 0x000fe80000100800 */
[----:B------:R1:W-:Y:S04]  /*45660*/  LDGSTS.E [R124+-0x78400], [R2.64], P0 ;  /* 0x87c00000027c7fae */ /* 0x0003e80008121848 */
[----:B------:R3:W-:Y:S01]  /*45670*/  STL [R1+0x11d8], R136 ;  /* 0x0011d88801007387 */ /* 0x0007e20000100800 */
[----:B------:R-:W-:Y:S01]  /*45680*/  IADD3 R134, P1, R134, UR7, RZ ;  /* 0x0000000786867c10 */ /* 0x000fe2000ff3e0ff */
[----:B-1----:R-:W-:-:S02]  /*45690*/  IMAD.U32 R2, RZ, RZ, UR5 ;  /* 0x00000005ff027e24 */ /* 0x002fc4000f8e00ff */
[----:B---3--:R-:W4:Y:S01]  /*456a0*/  LDL.LU R136, [R1+0x1080] ;  /* 0x0010800001887983 */ /* 0x008f220000300800 */
[----:B------:R-:W-:Y:S02]  /*456b0*/  IADD3.X R137, R137, UR6, RZ, P1, !PT ;  /* 0x0000000689897c10 */ /* 0x000fe40008ffe4ff */
[----:B------:R-:W-:Y:S01]  /*456c0*/  LEA R2, R2, R133, 0xf ;  /* 0x0000008502027211 */ /* 0x000fe200078e78ff */
[----:B------:R-:W4:Y:S01]  /*456d0*/  LDL.LU R135, [R1+0x1084] ;  /* 0x0010840001877983 */ /* 0x000f220000300800 */
[----:B------:R-:W-:Y:S02]  /*456e0*/  IMAD.MOV.U32 R124, RZ, RZ, R134 ;  /* 0x000000ffff7c7224 */ /* 0x000fe400078e0086 */
[----:B------:R-:W-:Y:S01]  /*456f0*/  IADD3 R3, R2, 0x100000, RZ ;  /* 0x0010000002037810 */ /* 0x000fe20007ffe0ff */
[----:B------:R-:W4:Y:S01]  /*45700*/  LDL.LU R133, [R1+0x10a4] ;  /* 0x0010a40001857983 */ /* 0x000f220000300800 */
[----:B------:R-:W-:-:S03]  /*45710*/  IMAD.MOV.U32 R125, RZ, RZ, R137 ;  /* 0x000000ffff7d7224 */ /* 0x000fc600078e0089 */
[----:B------:R1:W-:Y:S04]  /*45720*/  STL [R1+0x1004], R134 ;  /* 0x0010048601007387 */ /* 0x0003e80000100800 */
[----:B------:R-:W-:Y:S04]  /*45730*/  STL [R1+0x1000], R137 ;  /* 0x0010008901007387 */ /* 0x000fe80000100800 */
[----:B------:R1:W-:Y:S01]  /*45740*/  LDGSTS.E [R3+-0x7fa00], [R124.64], P0 ;  /* 0x806000007c037fae */ /* 0x0003e20008121848 */
[----:B------:R-:W-:-:S03]  /*45750*/  IADD3 R131, P1, R131, UR7, RZ ;  /* 0x0000000783837c10 */ /* 0x000fc6000ff3e0ff */
[----:B-1----:R-:W4:Y:S01]  /*45760*/  LDL.LU R134, [R1+0x10a0] ;  /* 0x0010a00001867983 */ /* 0x002f220000300800 */
[----:B------:R-:W-:-:S03]  /*45770*/  IADD3.X R132, R132, UR6, RZ, P1, !PT ;  /* 0x0000000684847c10 */ /* 0x000fc60008ffe4ff */
[----:B------:R-:W-:Y:S01]  /*45780*/  STL [R1+0x1024], R131 ;  /* 0x0010248301007387 */ /* 0x000fe20000100800 */
[----:B------:R-:W-:-:S03]  /*45790*/  MOV R124, R131 ;  /* 0x00000083007c7202 */ /* 0x000fc60000000f00 */
        /* <DEDUP_REMOVED lines=24> */
[----:B------:R-:W-:Y:S02]  /*45920*/  IADD3.X R136, R136, UR6, RZ, P1, !PT ;  /* 0x0000000688887c10 */ /* 0x000fe40008ffe4ff */
[----:B------:R-:W-:Y:S01]  /*45930*/  IADD3 R133, P1, R133, UR7, RZ ;  /* 0x0000000785857c10 */ /* 0x000fe2000ff3e0ff */
[----:B------:R-:W-:Y:S04]  /*45940*/  STL [R1+0x1084], R135 ;  /* 0x0010848701007387 */ /* 0x000fe80000100800 */
[----:B------:R1:W-:Y:S04]  /*45950*/  STL [R1+0x1080], R136 ;  /* 0x0010808801007387 */ /* 0x0003e80000100800 */
[----:B------:R-:W4:Y:S01]  /*45960*/  LDL.LU R139, [R1+0x1124] ;  /* 0x00112400018b7983 */ /* 0x000f220000300800 */
[----:B------:R-:W-:-:S03]  /*45970*/  IADD3.X R134, R134, UR6, RZ, P1, !PT ;  /* 0x0000000686867c10 */ /* 0x000fc60008ffe4ff */
[----:B------:R-:W-:Y:S04]  /*45980*/  STL [R1+0x10a4], R133 ;  /* 0x0010a48501007387 */ /* 0x000fe80000100800 */
[----:B------:R1:W-:Y:S04]  /*45990*/  STL [R1+0x10a0], R134 ;  /* 0x0010a08601007387 */ /* 0x0003e80000100800 */
[----:B------:R-:W4:Y:S04]  /*459a0*/  LDL.LU R140, [R1+0x1120] ;  /* 0x00112000018c7983 */ /* 0x000f280000300800 */
[----:B------:R-:W4:Y:S04]  /*459b0*/  LDL.LU R138, [R1+0x1140] ;  /* 0x00114000018a7983 */ /* 0x000f280000300800 */
[----:B------:R-:W4:Y:S01]  /*459c0*/  LDL.LU R137, [R1+0x1144] ;  /* 0x0011440001897983 */ /* 0x000f220000300800 */
[----:B------:R-:W-:-:S04]  /*459d0*/  IADD3 R131, P1, R131, UR7, RZ ;  /* 0x0000000783837c10 */ /* 0x000fc8000ff3e0ff */
[----:B------:R-:W-:Y:S01]  /*459e0*/  IADD3.X R132, R132, UR6, RZ, P1, !PT ;  /* 0x0000000684847c10 */ /* 0x000fe20008ffe4ff */
[----:B--2---:R-:W-:Y:S01]  /*459f0*/  IMAD.MOV.U32 R125, RZ, RZ, R136 ;  /* 0x000000ffff7d7224 */ /* 0x004fe200078e0088 */
[----:B------:R-:W-:Y:S01]  /*45a00*/  MOV R124, R135 ;  /* 0x00000087007c7202 */ /* 0x000fe20000000f00 */
[----:B------:R-:W-:Y:S04]  /*45a10*/  STL [R1+0x10c4], R131 ;  /* 0x0010c48301007387 */ /* 0x000fe80000100800 */
[----:B------:R2:W-:Y:S04]  /*45a20*/  STL [R1+0x10c0], R132 ;  /* 0x0010c08401007387 */ /* 0x0005e80000100800 */
[----:B-1----:R-:W4:Y:S04]  /*45a30*/  LDL.LU R136, [R1+0x1160] ;  /* 0x0011600001887983 */ /* 0x002f280000300800 */
[----:B------:R-:W4:Y:S04]  /*45a40*/  LDL.LU R135, [R1+0x1164] ;  /* 0x0011640001877983 */ /* 0x000f280000300800 */
[----:B------:R1:W-:Y:S02]  /*45a50*/  LDGSTS.E [R3+-0x7da00], [R124.64], P0 ;  /* 0x826000007c037fae */ /* 0x0003e40008121848 */
[----:B-1----:R-:W-:Y:S01]  /*45a60*/  IMAD.MOV.U32 R124, RZ, RZ, R133 ;  /* 0x000000ffff7c7224 */ /* 0x002fe200078e0085 */
[----:B------:R-:W-:-:S02]  /*45a70*/  MOV R125, R134 ;  /* 0x00000086007d7202 */ /* 0x000fc40000000f00 */
[----:B------:R-:W4:Y:S04]  /*45a80*/  LDL.LU R134, [R1+0x1180] ;  /* 0x0011800001867983 */ /* 0x000f280000300800 */
[----:B------:R-:W4:Y:S04]  /*45a90*/  LDL.LU R133, [R1+0x1184] ;  /* 0x0011840001857983 */ /* 0x000f280000300800 */
[----:B------:R1:W-:Y:S02]  /*45aa0*/  LDGSTS.E [R3+-0x7d200], [R124.64], P0 ;  /* 0x82e000007c037fae */ /* 0x0003e40008121848 */
[----:B-1----:R-:W-:-:S02]  /*45ab0*/  IMAD.MOV.U32 R125, RZ, RZ, R132 ;  /* 0x000000ffff7d7224 */ /* 0x002fc400078e0084 */
[----:B------:R-:W-:-:S05]  /*45ac0*/  IMAD.MOV.U32 R124, RZ, RZ, R131 ;  /* 0x000000ffff7c7224 */ /* 0x000fca00078e0083 */
[----:B------:R1:W-:Y:S01]  /*45ad0*/  LDGSTS.E [R3+-0x7ca00], [R124.64], P0 ;  /* 0x836000007c037fae */ /* 0x0003e20008121848 */
[----:B---3--:R-:W-:-:S04]  /*45ae0*/  IADD3 R129, P1, R129, UR7, RZ ;  /* 0x0000000781817c10 */ /* 0x008fc8000ff3e0ff */
[----:B------:R-:W-:Y:S01]  /*45af0*/  IADD3.X R130, R130, UR6, RZ, P1, !PT ;  /* 0x0000000682827c10 */ /* 0x000fe20008ffe4ff */
[----:B------:R3:W-:Y:S04]  /*45b00*/  STL [R1+0x10e4], R129 ;  /* 0x0010e48101007387 */ /* 0x0007e80000100800 */
[----:B------:R3:W-:Y:S04]  /*45b10*/  STL [R1+0x10e0], R130 ;  /* 0x0010e08201007387 */ /* 0x0007e80000100800 */
[----:B--2---:R-:W2:Y:S04]  /*45b20*/  LDL.LU R132, [R1+0x11a0] ;  /* 0x0011a00001847983 */ /* 0x004ea80000300800 */
[----:B------:R-:W2:Y:S01]  /*45b30*/  LDL.LU R131, [R1+0x11a4] ;  /* 0x0011a40001837983 */ /* 0x000ea20000300800 */
[----:B-1----:R-:W-:Y:S01]  /*45b40*/  MOV R124, R129 ;  /* 0x00000081007c7202 */ /* 0x002fe20000000f00 */
[----:B------:R-:W-:-:S02]  /*45b50*/  IMAD.MOV.U32 R125, RZ, RZ, R130 ;  /* 0x000000ffff7d7224 */ /* 0x000fc400078e0082 */
[----:B---3--:R-:W3:Y:S04]  /*45b60*/  LDL.LU R129, [R1+0x11c4] ;  /* 0x0011c40001817983 */ /* 0x008ee80000300800 */
[----:B------:R1:W-:Y:S01]  /*45b70*/  LDGSTS.E [R3+-0x7c200], [R124.64], P0 ;  /* 0x83e000007c037fae */ /* 0x0003e20008121848 */
[----:B------:R-:W-:-:S04]  /*45b80*/  IADD3 R126, P1, R126, UR7, RZ ;  /* 0x000000077e7e7c10 */ /* 0x000fc8000ff3e0ff */
[----:B------:R-:W-:Y:S01]  /*45b90*/  IADD3.X R127, R127, UR6, RZ, P1, !PT ;  /* 0x000000067f7f7c10 */ /* 0x000fe20008ffe4ff */
[----:B------:R-:W-:Y:S04]  /*45ba0*/  STL [R1+0x1104], R126 ;  /* 0x0011047e01007387 */ /* 0x000fe80000100800 */
[----:B------:R1:W-:Y:S04]  /*45bb0*/  STL [R1+0x1100], R127 ;  /* 0x0011007f01007387 */ /* 0x0003e80000100800 */
[----:B------:R-:W3:Y:S01]  /*45bc0*/  LDL.LU R130, [R1+0x11c0] ;  /* 0x0011c00001827983 */ /* 0x000ee20000300800 */
[----:B-1----:R-:W-:Y:S01]  /*45bd0*/  MOV R125, R127 ;  /* 0x0000007f007d7202 */ /* 0x002fe20000000f00 */
[----:B------:R-:W-:-:S02]  /*45be0*/  IMAD.MOV.U32 R124, RZ, RZ, R126 ;  /* 0x000000ffff7c7224 */ /* 0x000fc400078e007e */
[----:B------:R-:W3:Y:S04]  /*45bf0*/  LDL.LU R127, [R1+0x11e0] ;  /* 0x0011e000017f7983 */ /* 0x000ee80000300800 */
[----:B------:R-:W3:Y:S04]  /*45c00*/  LDL.LU R126, [R1+0x11e4] ;  /* 0x0011e400017e7983 */ /* 0x000ee80000300800 */
[----:B------:R1:W-:Y:S01]  /*45c10*/  LDGSTS.E [R3+-0x7ba00], [R124.64], P0 ;  /* 0x846000007c037fae */ /* 0x0003e20008121848 */
[----:B------:R-:W-:Y:S01]  /*45c20*/  IMAD.MOV.U32 R252, RZ, RZ, 0x3f ;  /* 0x0000003ffffc7424 */ /* 0x000fe200078e00ff */
[----:B----4-:R-:W-:-:S05]  /*45c30*/  IADD3 R139, P1, R139, UR7, RZ ;  /* 0x000000078b8b7c10 */ /* 0x010fca000ff3e0ff */
[----:B-1----:R-:W-:Y:S01]  /*45c40*/  IMAD.MOV.U32 R124, RZ, RZ, R139 ;  /* 0x000000ffff7c7224 */ /* 0x002fe200078e008b */
[----:B------:R-:W-:-:S05]  /*45c50*/  IADD3.X R140, R140, UR6, RZ, P1, !PT ;  /* 0x000000068c8c7c10 */ /* 0x000fca0008ffe4ff */
[----:B------:R-:W-:Y:S01]  /*45c60*/  IMAD.MOV.U32 R125, RZ, RZ, R140 ;  /* 0x000000ffff7d7224 */ /* 0x000fe200078e008c */
[----:B------:R-:W-:-:S04]  /*45c70*/  IADD3 R137, P1, R137, UR7, RZ ;  /* 0x0000000789897c10 */ /* 0x000fc8000ff3e0ff */
[----:B------:R1:W-:Y:S01]  /*45c80*/  LDGSTS.E [R3+-0x7b200], [R124.64], P0 ;  /* 0x84e000007c037fae */ /* 0x0003e20008121848 */
[----:B------:R-:W-:Y:S02]  /*45c90*/  IADD3.X R138, R138, UR6, RZ, P1, !PT ;  /* 0x000000068a8a7c10 */ /* 0x000fe40008ffe4ff */
[----:B-1----:R-:W-:-:S03]  /*45ca0*/  MOV R124, R137 ;  /* 0x00000089007c7202 */ /* 0x002fc60000000f00 */
[----:B------:R-:W-:-:S05]  /*45cb0*/  IMAD.MOV.U32 R125, RZ, RZ, R138 ;  /* 0x000000ffff7d7224 */ /* 0x000fca00078e008a */
[----:B------:R1:W-:Y:S01]  /*45cc0*/  LDGSTS.E [R3+-0x7aa00], [R124.64], P0 ;  /* 0x856000007c037fae */ /* 0x0003e20008121848 */
[----:B------:R-:W-:-:S04]  /*45cd0*/  IADD3 R135, P1, R135, UR7, RZ ;  /* 0x0000000787877c10 */ /* 0x000fc8000ff3e0ff */
[----:B------:R-:W-:Y:S01]  /*45ce0*/  IADD3.X R136, R136, UR6, RZ, P1, !PT ;  /* 0x0000000688887c10 */ /* 0x000fe20008ffe4ff */
[----:B-1----:R-:W-:-:S03]  /*45cf0*/  IMAD.MOV.U32 R124, RZ, RZ, R135 ;  /* 0x000000ffff7c7224 */ /* 0x002fc600078e0087 */
[----:B------:R-:W-:-:S05]  /*45d00*/  MOV R125, R136 ;  /* 0x00000088007d7202 */ /* 0x000fca0000000f00 */
[----:B------:R1:W-:Y:S01]  /*45d10*/  LDGSTS.E [R3+-0x7a200], [R124.64], P0 ;  /* 0x85e000007c037fae */ /* 0x0003e20008121848 */
[----:B------:R-:W-:-:S04]  /*45d20*/  IADD3 R133, P1, R133, UR7, RZ ;  /* 0x0000000785857c10 */ /* 0x000fc8000ff3e0ff */
[----:B------:R-:W-:Y:S01]  /*45d30*/  IADD3.X R134, R134, UR6, RZ, P1, !PT ;  /* 0x0000000686867c10 */ /* 0x000fe20008ffe4ff */
[----:B-1----:R-:W-:-:S04]  /*45d40*/  IMAD.MOV.U32 R124, RZ, RZ, R133 ;  /* 0x000000ffff7c7224 */ /* 0x002fc800078e0085 */
[----:B------:R-:W-:Y:S01]  /*45d50*/  IMAD.MOV.U32 R125, RZ, RZ, R134 ;  /* 0x000000ffff7d7224 */ /* 0x000fe200078e0086 */
[----:B------:R-:W-:Y:S04]  /*45d60*/  STL [R1+0x1124], R139 ;  /* 0x0011248b01007387 */ /* 0x000fe80000100800 */
[----:B------:R1:W-:Y:S04]  /*45d70*/  LDGSTS.E [R3+-0x79a00], [R124.64], P0 ;  /* 0x866000007c037fae */ /* 0x0003e80008121848 */
[----:B------:R-:W-:Y:S04]  /*45d80*/  STL [R1+0x1120], R140 ;  /* 0x0011208c01007387 */ /* 0x000fe80000100800 */
[----:B------:R-:W-:Y:S04]  /*45d90*/  STL [R1+0x1144], R137 ;  /* 0x0011448901007387 */ /* 0x000fe80000100800 */
[----:B------:R-:W-:Y:S04]  /*45da0*/  STL [R1+0x1140], R138 ;  /* 0x0011408a01007387 */ /* 0x000fe80000100800 */
[----:B------:R-:W-:Y:S04]  /*45db0*/  STL [R1+0x1164], R135 ;  /* 0x0011648701007387 */ /* 0x000fe80000100800 */
[----:B------:R-:W-:Y:S01]  /*45dc0*/  STL [R1+0x1160], R136 ;  /* 0x0011608801007387 */ /* 0x000fe20000100800 */
[----:B------:R-:W-:-:S03]  /*45dd0*/  IADD3 R252, R252, c[0x0][0x180], RZ ;  /* 0x00006000fcfc7a10 */ /* 0x000fc60007ffe0ff */
[----:B------:R-:W-:Y:S04]  /*45de0*/  STL [R1+0x1184], R133 ;  /* 0x0011848501007387 */ /* 0x000fe80000100800 */
[----:B------:R-:W-:Y:S01]  /*45df0*/  STL [R1+0x1180], R134 ;  /* 0x0011808601007387 */ /* 0x000fe20000100800 */
[----:B------:R-:W-:Y:S01]  /*45e00*/  IADD3 R128, R128, 0x1, RZ ;  /* 0x0000000180807810 */ /* 0x000fe20007ffe0ff */
[C---:B------:R-:W-:Y:S08]  /*45e10*/  HMMA.1688.F32.TF32 R60, R176.reuse, R62, R236 ;  /* 0x0000003eb03c723c */ /* 0x040ff000000810ec */
[----:B------:R-:W-:Y:S01]  /*45e20*/  HMMA.1688.F32.TF32 R64, R176, R66, R232 ;  /* 0x00000042b040723c */ /* 0x000fe200000810e8 */
[----:B--2---:R-:W-:-:S04]  /*45e30*/  IADD3 R131, P1, R131, UR7, RZ ;  /* 0x0000000783837c10 */ /* 0x004fc8000ff3e0ff */
[----:B------:R-:W-:Y:S02]  /*45e40*/  IADD3.X R132, R132, UR6, RZ, P1, !PT ;  /* 0x0000000684847c10 */ /* 0x000fe40008ffe4ff */
[----:B---3--:R-:W-:Y:S02]  /*45e50*/  IADD3 R129, P1, R129, UR7, RZ ;  /* 0x0000000781817c10 */ /* 0x008fe4000ff3e0ff */
[----:B-1----:R-:W-:Y:S01]  /*45e60*/  MOV R124, R131 ;  /* 0x00000083007c7202 */ /* 0x002fe20000000f00 */
[----:B------:R-:W-:Y:S01]  /*45e70*/  IMAD.MOV.U32 R125, RZ, RZ, R132 ;  /* 0x000000ffff7d7224 */ /* 0x000fe200078e0084 */
[----:B------:R-:W-:Y:S04]  /*45e80*/  STL [R1+0x11a4], R131 ;  /* 0x0011a48301007387 */ /* 0x000fe80000100800 */
[----:B------:R1:W-:Y:S04]  /*45e90*/  LDGSTS.E [R3+-0x79200], [R124.64], P0 ;  /* 0x86e000007c037fae */ /* 0x0003e80008121848 */
[----:B------:R-:W-:Y:S01]  /*45ea0*/  STL [R1+0x11a0], R132 ;  /* 0x0011a08401007387 */ /* 0x000fe20000100800 */
[----:B-1----:R-:W-:Y:S01]  /*45eb0*/  IMAD.MOV.U32 R124, RZ, RZ, R129 ;  /* 0x000000ffff7c7224 */ /* 0x002fe200078e0081 */
[----:B------:R-:W-:-:S04]  /*45ec0*/  IADD3.X R130, R130, UR6, RZ, P1, !PT ;  /* 0x0000000682827c10 */ /* 0x000fc80008ffe4ff */
[----:B------:R-:W-:Y:S01]  /*45ed0*/  MOV R125, R130 ;  /* 0x00000082007d7202 */ /* 0x000fe20000000f00 */
[----:B------:R-:W-:Y:S04]  /*45ee0*/  STL [R1+0x11c4], R129 ;  /* 0x0011c48101007387 */ /* 0x000fe80000100800 */
[----:B------:R1:W-:Y:S01]  /*45ef0*/  LDGSTS.E [R3+-0x78a00], [R124.64], P0 ;  /* 0x876000007c037fae */ /* 0x0003e20008121848 */
[----:B------:R-:W-:-:S03]  /*45f00*/  IADD3 R126, P1, R126, UR7, RZ ;  /* 0x000000077e7e7c10 */ /* 0x000fc6000ff3e0ff */
[----:B------:R-:W-:Y:S01]  /*45f10*/  STL [R1+0x11c0], R130 ;  /* 0x0011c08201007387 */ /* 0x000fe20000100800 */
[----:B------:R-:W-:-:S03]  /*45f20*/  IADD3.X R127, R127, UR6, RZ, P1, !PT ;  /* 0x000000067f7f7c10 */ /* 0x000fc60008ffe4ff */
[----:B------:R2:W-:Y:S01]  /*45f30*/  STL [R1+0x11e4], R126 ;  /* 0x0011e47e01007387 */ /* 0x0005e20000100800 */
[----:B-1----:R-:W-:Y:S01]  /*45f40*/  IADD3 R124, R2, 0x100000, RZ ;  /* 0x00100000027c7810 */ /* 0x002fe20007ffe0ff */
[----:B------:R-:W-:Y:S01]  /*45f50*/  IMAD.MOV.U32 R2, RZ, RZ, R126 ;  /* 0x000000ffff027224 */ /* 0x000fe200078e007e */
[----:B--2---:R-:W-:Y:S01]  /*45f60*/  SHF.R.S32.HI R126, RZ, 0x1f, R252 ;  /* 0x0000001fff7e7819 */ /* 0x004fe200000114fc */
[----:B------:R1:W-:Y:S01]  /*45f70*/  STL [R1+0x11e0], R127 ;  /* 0x0011e07f01007387 */ /* 0x0003e20000100800 */
[----:B------:R-:W-:Y:S02]  /*45f80*/  MOV R3, R127 ;  /* 0x0000007f00037202 */ /* 0x000fe40000000f00 */
[----:B------:R-:W-:Y:S01]  /*45f90*/  LEA.HI R126, R126, R252, RZ, 0x6 ;  /* 0x000000fc7e7e7211 */ /* 0x000fe200078f30ff */
[----:B------:R1:W-:Y:S03]  /*45fa0*/  STL [R1+0x944], R128 ;  /* 0x0009448001007387 */ /* 0x0003e60000100800 */
[----:B------:R-:W-:Y:S01]  /*45fb0*/  SHF.R.S32.HI R126, RZ, 0x6, R126 ;  /* 0x00000006ff7e7819 */ /* 0x000fe2000001147e */
[----:B------:R1:W-:Y:S03]  /*45fc0*/  LDGSTS.E [R124+-0x78200], [R2.64], P0 ;  /* 0x87e00000027c7fae */ /* 0x0003e60008121848 */
[----:B------:R-:W-:Y:S01]  /*45fd0*/  ISETP.NE.U32.AND P0, PT, R128, R126, PT ;  /* 0x0000007e8000720c */ /* 0x000fe20003f05070 */
[----:B------:R-:W0:Y:S11]  /*45fe0*/  LDGDEPBAR ;  /* 0x00000000000079af */ /* 0x000e360000000000 */
[----:B------:R-:W-:Y:S01]  /*45ff0*/  @!UPT UIADD3 URZ, URZ, URZ, URZ ;  /* 0x0000003f3f3ff290 */ /* 0x000fe2000fffe03f */
[----:B-1----:R-:W-:Y:S01]  /*46000*/  @!P0 CALL.REL.NOINC `(.L_x_0) ;  /* 0x0000001000008944 */ /* 0x002fe20003c00000 */
[----:B------:R-:W-:Y:S05]  /*46010*/  BRA `(.L_x_1) ;  /* 0xfffda3f000007947 */ /* 0x000fea000383ffff */
.L_x_0:
[----:B----4-:R-:W2:Y:S01]  /*46020*/  LDL R127, [R1+0x91c] ;  /* 0x00091c00017f7983 */ /* 0x010ea20000100800 */
[----:B------:R-:W-:-:S04]  /*46030*/  DEPBAR.LE SB0, 0x0 ;  /* 0x000080000000791a */ /* 0x000fc80000000000 */
[----:B------:R-:W1:Y:S04]  /*46040*/  S2R R126, SR_TID.X ;  /* 0x00000000007e7919 */ /* 0x000e680000002100 */
[----:B------:R-:W3:Y:S04]  /*46050*/  LDL.LU R136, [R1+0x3f0] ;  /* 0x0003f00001887983 */ /* 0x000ee80000300800 */
[----:B------:R-:W3:Y:S04]  /*46060*/  LDL.LU R137, [R1+0x3f4] ;  /* 0x0003f40001897983 */ /* 0x000ee80000300800 */
[----:B------:R-:W3:Y:S04]  /*46070*/  LDL.LU R138, [R1+0x310] ;  /* 0x00031000018a7983 */ /* 0x000ee80000300800 */
[----:B------:R-:W3:Y:S04]  /*46080*/  LDL.LU R139, [R1+0x314] ;  /* 0x00031400018b7983 */ /* 0x000ee80000300800 */
[----:B------:R-:W4:Y:S01]  /*46090*/  LDL.LU R132, [R1+0x3f8] ;  /* 0x0003f80001847983 */ /* 0x000f220000300800 */
[C---:B-1----:R-:W-:Y:S01]  /*460a0*/  IMAD.SHL.U32 R3, R126.reuse, 0x100, RZ ;  /* 0x000001007e037824 */ /* 0x042fe200078e00ff */
[C---:B------:R-:W-:Y:S01]  /*460b0*/  SHF.L.U32 R2, R126.reuse, 0x3, RZ ;  /* 0x000000037e027819 */ /* 0x040fe200000006ff */
[C---:B------:R-:W-:Y:S01]  /*460c0*/  IMAD.SHL.U32 R124, R126.reuse, 0x20, RZ ;  /* 0x000000207e7c7824 */ /* 0x040fe200078e00ff */
[----:B------:R-:W4:Y:S02]  /*460d0*/  LDL.LU R133, [R1+0x3fc] ;  /* 0x0003fc0001857983 */ /* 0x000f240000300800 */
[----:B------:R-:W-:Y:S01]  /*460e0*/  LOP3.LUT R3, R3, 0x1800, RZ, 0xc0, !PT ;  /* 0x0000180003037812 */ /* 0x000fe200078ec0ff */
[C---:B------:R-:W-:Y:S01]  /*460f0*/  IMAD.SHL.U32 R0, R126.reuse, 0x400, RZ ;  /* 0x000004007e007824 */ /* 0x040fe200078e00ff */
[----:B------:R-:W4:Y:S02]  /*46100*/  LDL.LU R134, [R1+0x318] ;  /* 0x0003180001867983 */ /* 0x000f240000300800 */
[----:B------:R-:W-:Y:S01]  /*46110*/  LOP3.LUT R3, R3, 0x60, R124, 0xf8, !PT ;  /* 0x0000006003037812 */ /* 0x000fe200078ef87c */
[----:B------:R-:W-:Y:S01]  /*46120*/  IMAD.SHL.U32 R125, R126, 0x4, RZ ;  /* 0x000000047e7d7824 */ /* 0x000fe200078e00ff */
[----:B------:R-:W4:Y:S01]  /*46130*/  LDL.LU R135, [R1+0x31c] ;  /* 0x00031c0001877983 */ /* 0x000f220000300800 */
[----:B------:R-:W-:-:S02]  /*46140*/  LOP3.LUT R2, R2, 0x300, RZ, 0xc0, !PT ;  /* 0x0000030002027812 */ /* 0x000fc400078ec0ff */
[----:B------:R-:W-:Y:S01]  /*46150*/  LOP3.LUT R126, R126, 0x7f, RZ, 0xc0, !PT ;  /* 0x0000007f7e7e7812 */ /* 0x000fe200078ec0ff */
[----:B------:R-:W3:Y:S01]  /*46160*/  LDL.LU R128, [R1+0x160] ;  /* 0x0001600001807983 */ /* 0x000ee20000300800 */
[----:B------:R-:W-:-:S03]  /*46170*/  LOP3.LUT R0, R0, 0x1800, RZ, 0xc0, !PT ;  /* 0x0000180000007812 */ /* 0x000fc600078ec0ff */
[----:B------:R-:W3:Y:S01]  /*46180*/  LDL.LU R129, [R1+0x164] ;  /* 0x0001640001817983 */ /* 0x000ee20000300800 */
[----:B------:R-:W-:-:S03]  /*46190*/  LOP3.LUT R2, R2, 0x70, R125, 0xf8, !PT ;  /* 0x0000007002027812 */ /* 0x000fc600078ef87d */
[----:B------:R-:W3:Y:S01]  /*461a0*/  LDL.LU R130, [R1+0x150] ;  /* 0x0001500001827983 */ /* 0x000ee20000300800 */
[----:B------:R-:W-:-:S03]  /*461b0*/  LEA R0, R126, R0, 0x4 ;  /* 0x000000007e007211 */ /* 0x000fc600078e20ff */
[----:B------:R-:W3:Y:S04]  /*461c0*/  LDL.LU R131, [R1+0x154] ;  /* 0x0001540001837983 */ /* 0x000ee80000300800 */
[----:B------:R-:W-:Y:S01]  /*461d0*/  BAR.SYNC.DEFER_BLOCKING 0x0 ;  /* 0x0000000000007b1d */ /* 0x000fe20000010000 */
[----:B--2---:R-:W-:-:S04]  /*461e0*/  IADD3 R124, R127, 0x1, RZ ;  /* 0x000000017f7c7810 */ /* 0x004fc80007ffe0ff */
[----:B------:R-:W-:Y:S02]  /*461f0*/  ISETP.GE.AND P1, PT, R124, c[0x0][0x17c], PT ;  /* 0x00005f007c007a0c */ /* 0x000fe40003f26270 */
[----:B------:R-:W2:Y:S04]  /*46200*/  LDL.LU R124, [R1+0x168] ;  /* 0x00016800017c7983 */ /* 0x000ea80000300800 */
[----:B------:R-:W2:Y:S04]  /*46210*/  LDL.LU R125, [R1+0x16c] ;  /* 0x00016c00017d7983 */ /* 0x000ea80000300800 */
[----:B------:R-:W2:Y:S04]  /*46220*/  LDL.LU R126, [R1+0x158] ;  /* 0x00015800017e7983 */ /* 0x000ea80000300800 */
[----:B------:R-:W2:Y:S01]  /*46230*/  LDL.LU R127, [R1+0x15c] ;  /* 0x00015c00017f7983 */ /* 0x000ea20000300800 */
[----:B------:R-:W-:-:S05]  /*46240*/  LOP3.LUT R2, R3, R2, RZ, 0x3c, !PT ;  /* 0x0000000203027212 */ /* 0x000fca00078e3cff */
[----:B----4-:R1:W-:Y:S04]  /*46250*/  STS.128 [R2+0x80], R132 ;  /* 0x0000808402007388 */ /* 0x0103e80000000c00 */
[----:B-1----:R-:W4:Y:S04]  /*46260*/  LDL.LU R132, [R1+0x70] ;  /* 0x0000700001847983 */ /* 0x002f280000300800 */
[----:B------:R-:W4:Y:S04]  /*46270*/  LDL.LU R133, [R1+0x74] ;  /* 0x0000740001857983 */ /* 0x000f280000300800 */
[----:B------:R-:W4:Y:S04]  /*46280*/  LDL.LU R134, [R1+0x60] ;  /* 0x0000600001867983 */ /* 0x000f280000300800 */
[----:B------:R-:W4:Y:S04]  /*46290*/  LDL.LU R135, [R1+0x64] ;  /* 0x0000640001877983 */ /* 0x000f280000300800 */
[----:B---3--:R-:W-:Y:S04]  /*462a0*/  STS.128 [R2], R136 ;  /* 0x0000008802007388 */ /* 0x008fe80000000c00 */
[----:B------:R-:W-:Y:S04]  /*462b0*/  STS.128 [R2+0x400], R128 ;  /* 0x0004008002007388 */ /* 0x000fe80000000c00 */
[----:B--2---:R1:W-:Y:S04]  /*462c0*/  STS.128 [R2+0x480], R124 ;  /* 0x0004807c02007388 */ /* 0x0043e80000000c00 */
[----:B-1----:R-:W2:Y:S04]  /*462d0*/  LDL.LU R124, [R1+0x78] ;  /* 0x00007800017c7983 */ /* 0x002ea80000300800 */
[----:B------:R-:W2:Y:S04]  /*462e0*/  LDL.LU R125, [R1+0x7c] ;  /* 0x00007c00017d7983 */ /* 0x000ea80000300800 */
[----:B------:R-:W2:Y:S04]  /*462f0*/  LDL.LU R126, [R1+0x68] ;  /* 0x00006800017e7983 */ /* 0x000ea80000300800 */
[----:B------:R-:W2:Y:S04]  /*46300*/  LDL.LU R127, [R1+0x6c] ;  /* 0x00006c00017f7983 */ /* 0x000ea80000300800 */
[----:B------:R-:W-:Y:S01]  /*46310*/  BAR.SYNC.DEFER_BLOCKING 0x0 ;  /* 0x0000000000007b1d */ /* 0x000fe20000010000 */
[----:B-----5:R-:W-:Y:S01]  /*46320*/  MOV R130, R8 ;  /* 0x0000000800827202 */ /* 0x020fe20000000f00 */
[----:B------:R-:W-:Y:S01]  /*46330*/  IMAD.MOV.U32 R131, RZ, RZ, R9 ;  /* 0x000000ffff837224 */ /* 0x000fe200078e0009 */
[----:B------:R-:W-:Y:S01]  /*46340*/  MOV R9, R15 ;  /* 0x0000000f00097202 */ /* 0x000fe20000000f00 */
[----:B------:R-:W-:-:S02]  /*46350*/  IMAD.MOV.U32 R128, RZ, RZ, R12 ;  /* 0x000000ffff807224 */ /* 0x000fc400078e000c */
[----:B------:R-:W-:Y:S02]  /*46360*/  IMAD.MOV.U32 R129, RZ, RZ, R13 ;  /* 0x000000ffff817224 */ /* 0x000fe400078e000d */
[----:B------:R-:W-:Y:S02]  /*46370*/  IMAD.MOV.U32 R8, RZ, RZ, R14 ;  /* 0x000000ffff087224 */ /* 0x000fe400078e000e */
[----:B------:R-:W1:Y:S01]  /*46380*/  LDS.128 R12, [R0] ;  /* 0x00000000000c7984 */ /* 0x000e620000000c00 */
[C---:B------:R-:W-:Y:S02]  /*46390*/  LOP3.LUT R228, R0.reuse, 0x20, RZ, 0x3c, !PT ;  /* 0x0000002000e47812 */ /* 0x040fe400078e3cff */
[C---:B------:R-:W-:Y:S02]  /*463a0*/  LOP3.LUT R3, R0.reuse, 0x40, RZ, 0x3c, !PT ;  /* 0x0000004000037812 */ /* 0x040fe400078e3cff */
[----:B------:R-:W-:Y:S01]  /*463b0*/  LOP3.LUT R252, R0, 0x60, RZ, 0x3c, !PT ;  /* 0x0000006000fc7812 */ /* 0x000fe200078e3cff */
[----:B------:R-:W3:Y:S04]  /*463c0*/  LDS.128 R140, [R228] ;  /* 0x00000000e48c7984 */ /* 0x000ee80000000c00 */
[----:B------:R-:W3:Y:S04]  /*463d0*/  LDS.128 R136, [R3] ;  /* 0x0000000003887984 */ /* 0x000ee80000000c00 */
[----:B-1----:R-:W-:Y:S04]  /*463e0*/  STL.64 [R1+0xb0], R12 ;  /* 0x0000b00c01007387 */ /* 0x002fe80000100a00 */
[----:B------:R-:W-:Y:S04]  /*463f0*/  STL.64 [R1+0xb8], R14 ;  /* 0x0000b80e01007387 */ /* 0x000fe80000100a00 */
[----:B------:R-:W1:Y:S04]  /*46400*/  LDS.128 R12, [R252] ;  /* 0x00000000fc0c7984 */ /* 0x000e680000000c00 */
[----:B------:R-:W-:Y:S06]  /*46410*/  BAR.SYNC.DEFER_BLOCKING 0x0 ;  /* 0x0000000000007b1d */ /* 0x000fec0000010000 */
[----:B----4-:R-:W-:Y:S04]  /*46420*/  STS.128 [R2], R132 ;  /* 0x0000008402007388 */ /* 0x010fe80000000c00 */
[----:B------:R-:W-:Y:S04]  /*46430*/  STS.128 [R2+0x400], R128 ;  /* 0x0004008002007388 */ /* 0x000fe80000000c00 */
[----:B------:R4:W-:Y:S04]  /*46440*/  STS.128 [R2+0x480], R8 ;  /* 0x0004800802007388 */ /* 0x0009e80000000c00 */
[----:B---3--:R-:W-:Y:S04]  /*46450*/  STL.64 [R1+0xf0], R140 ;  /* 0x0000f08c01007387 */ /* 0x008fe80000100a00 */
[----:B------:R-:W-:Y:S04]  /*46460*/  STL.64 [R1+0xf8], R142 ;  /* 0x0000f88e01007387 */ /* 0x000fe80000100a00 */
[----:B------:R-:W-:Y:S04]  /*46470*/  STL.64 [R1+0x150], R136 ;  /* 0x0001508801007387 */ /* 0x000fe80000100a00 */
[----:B------:R-:W-:Y:S04]  /*46480*/  STL.64 [R1+0x158], R138 ;  /* 0x0001588a01007387 */ /* 0x000fe80000100a00 */
[----:B-1----:R-:W-:Y:S04]  /*46490*/  STL.64 [R1+0x160], R12 ;  /* 0x0001600c01007387 */ /* 0x002fe80000100a00 */
[----:B------:R-:W-:Y:S01]  /*464a0*/  STL.64 [R1+0x168], R14 ;  /* 0x0001680e01007387 */ /* 0x000fe20000100a00 */
[----:B----4-:R-:W-:Y:S01]  /*464b0*/  IMAD.MOV.U32 R8, RZ, RZ, R86 ;  /* 0x000000ffff087224 */ /* 0x010fe200078e0056 */
[----:B------:R-:W-:Y:S01]  /*464c0*/  MOV R9, R87 ;  /* 0x0000005700097202 */ /* 0x000fe20000000f00 */
[----:B------:R-:W-:-:S02]  /*464d0*/  IMAD.MOV.U32 R10, RZ, RZ, R82 ;  /* 0x000000ffff0a7224 */ /* 0x000fc400078e0052 */
[----:B------:R-:W-:Y:S01]  /*464e0*/  IMAD.MOV.U32 R11, RZ, RZ, R83 ;  /* 0x000000ffff0b7224 */ /* 0x000fe200078e0053 */
[----:B------:R-:W-:Y:S01]  /*464f0*/  MOV R83, R153 ;  /* 0x0000009900537202 */ /* 0x000fe20000000f00 */
[----:B------:R-:W-:Y:S02]  /*46500*/  IMAD.MOV.U32 R82, RZ, RZ, R152 ;  /* 0x000000ffff527224 */ /* 0x000fe400078e0098 */
[----:B------:R-:W-:Y:S02]  /*46510*/  IMAD.MOV.U32 R152, RZ, RZ, R166 ;  /* 0x000000ffff987224 */ /* 0x000fe400078e00a6 */
[----:B------:R-:W-:Y:S01]  /*46520*/  IMAD.MOV.U32 R153, RZ, RZ, R167 ;  /* 0x000000ffff997224 */ /* 0x000fe200078e00a7 */
[----:B--2---:R1:W-:Y:S04]  /*46530*/  STS.128 [R2+0x80], R124 ;  /* 0x0000807c02007388 */ /* 0x0043e80000000c00 */
[----:B------:R-:W-:Y:S06]  /*46540*/  BAR.SYNC.DEFER_BLOCKING 0x0 ;  /* 0x0000000000007b1d */ /* 0x000fec0000010000 */
[----:B------:R-:W2:Y:S01]  /*46550*/  LDS.128 R12, [R0] ;  /* 0x00000000000c7984 */ /* 0x000ea20000000c00 */
[----:B-1----:R-:W-:-:S02]  /*46560*/  IMAD.MOV.U32 R124, RZ, RZ, R84 ;  /* 0x000000ffff7c7224 */ /* 0x002fc400078e0054 */
[----:B------:R-:W-:Y:S01]  /*46570*/  IMAD.MOV.U32 R125, RZ, RZ, R85 ;  /* 0x000000ffff7d7224 */ /* 0x000fe200078e0055 */
[----:B------:R-:W1:Y:S04]  /*46580*/  LDS.128 R128, [R228] ;  /* 0x00000000e4807984 */ /* 0x000e680000000c00 */
[----:B------:R-:W3:Y:S01]  /*46590*/  LDS.128 R84, [R3] ;  /* 0x0000000003547984 */ /* 0x000ee20000000c00 */
[----:B------:R-:W-:Y:S01]  /*465a0*/  MOV R126, R80 ;  /* 0x00000050007e7202 */ /* 0x000fe20000000f00 */
[----:B------:R-:W-:Y:S01]  /*465b0*/  IMAD.MOV.U32 R127, RZ, RZ, R81 ;  /* 0x000000ffff7f7224 */ /* 0x000fe200078e0051 */
[----:B------:R-:W-:Y:S01]  /*465c0*/  MOV R80, R164 ;  /* 0x000000a400507202 */ /* 0x000fe20000000f00 */
[----:B------:R-:W-:Y:S01]  /*465d0*/  IMAD.MOV.U32 R81, RZ, RZ, R165 ;  /* 0x000000ffff517224 */ /* 0x000fe200078e00a5 */
[----:B--2---:R-:W-:Y:S04]  /*465e0*/  STL.64 [R1+0x70], R12 ;  /* 0x0000700c01007387 */ /* 0x004fe80000100a00 */
[----:B------:R-:W-:Y:S04]  /*465f0*/  STL.64 [R1+0x78], R14 ;  /* 0x0000780e01007387 */ /* 0x000fe80000100a00 */
[----:B------:R-:W2:Y:S04]  /*46600*/  LDS.128 R12, [R252] ;  /* 0x00000000fc0c7984 */ /* 0x000ea80000000c00 */
[----:B------:R-:W-:Y:S06]  /*46610*/  BAR.SYNC.DEFER_BLOCKING 0x0 ;  /* 0x0000000000007b1d */ /* 0x000fec0000010000 */
[----:B------:R-:W-:Y:S04]  /*46620*/  STS.128 [R2], R124 ;  /* 0x0000007c02007388 */ /* 0x000fe80000000c00 */
[----:B------:R4:W-:Y:S04]  /*46630*/  STS.128 [R2+0x80], R8 ;  /* 0x0000800802007388 */ /* 0x0009e80000000c00 */
[----:B------:R-:W-:Y:S04]  /*46640*/  STS.128 [R2+0x400], R80 ;  /* 0x0004005002007388 */ /* 0x000fe80000000c00 */
[----:B------:R-:W-:Y:S04]  /*46650*/  STS.128 [R2+0x480], R152 ;  /* 0x0004809802007388 */ /* 0x000fe80000000c00 */
[----:B------:R-:W-:Y:S06]  /*46660*/  BAR.SYNC.DEFER_BLOCKING 0x0 ;  /* 0x0000000000007b1d */ /* 0x000fec0000010000 */
[----:B-1----:R-:W-:Y:S04]  /*46670*/  STL.64 [R1+0xc0], R128 ;  /* 0x0000c08001007387 */ /* 0x002fe80000100a00 */
[----:B------:R-:W-:Y:S04]  /*46680*/  STL.64 [R1+0xc8], R130 ;  /* 0x0000c88201007387 */ /* 0x000fe80000100a00 */
[----:B---3--:R-:W-:Y:S01]  /*46690*/  STL.64 [R1+0x100], R84 ;  /* 0x0001005401007387 */ /* 0x008fe20000100a00 */
[----:B----4-:R-:W-:-:S03]  /*466a0*/  IMAD.MOV.U32 R10, RZ, RZ, R20 ;  /* 0x000000ffff0a7224 */ /* 0x010fc600078e0014 */
[----:B------:R-:W-:Y:S01]  /*466b0*/  STL.64 [R1+0x108], R86 ;  /* 0x0001085601007387 */ /* 0x000fe20000100a00 */
[----:B------:R-:W-:-:S03]  /*466c0*/  MOV R11, R21 ;  /* 0x00000015000b7202 */ /* 0x000fc60000000f00 */
[----:B------:R-:W1:Y:S01]  /*466d0*/  LDS.128 R236, [R0] ;  /* 0x0000000000ec7984 */ /* 0x000e620000000c00 */
[----:B------:R-:W-:-:S03]  /*466e0*/  MOV R8, R16 ;  /* 0x0000001000087202 */ /* 0x000fc60000000f00 */
[----:B------:R-:W3:Y:S01]  /*466f0*/  LDS.128 R84, [R228] ;  /* 0x00000000e4547984 */ /* 0x000ee20000000c00 */
[----:B------:R-:W-:Y:S02]  /*46700*/  IMAD.MOV.U32 R9, RZ, RZ, R17 ;  /* 0x000000ffff097224 */ /* 0x000fe400078e0011 */
[----:B------:R-:W-:Y:S01]  /*46710*/  IMAD.MOV.U32 R20, RZ, RZ, R18 ;  /* 0x000000ffff147224 */ /* 0x000fe200078e0012 */
[----:B------:R-:W4:Y:S01]  /*46720*/  LDS.128 R80, [R3] ;  /* 0x0000000003507984 */ /* 0x000f220000000c00 */
[----:B------:R-:W-:-:S03]  /*46730*/  IMAD.MOV.U32 R21, RZ, RZ, R19 ;  /* 0x000000ffff157224 */ /* 0x000fc600078e0013 */
[----:B------:R-:W3:Y:S04]  /*46740*/  LDS.128 R16, [R252] ;  /* 0x00000000fc107984 */ /* 0x000ee80000000c00 */
[----:B------:R-:W-:Y:S06]  /*46750*/  BAR.SYNC.DEFER_BLOCKING 0x0 ;  /* 0x0000000000007b1d */ /* 0x000fec0000010000 */
[----:B--2---:R2:W-:Y:S04]  /*46760*/  STL.64 [R1+0x130], R12 ;  /* 0x0001300c01007387 */ /* 0x0045e80000100a00 */
[----:B------:R1:W-:Y:S04]  /*46770*/  STL.64 [R1+0x138], R14 ;  /* 0x0001380e01007387 */ /* 0x0003e80000100a00 */
[----:B-1----:R-:W-:Y:S04]  /*46780*/  STL [R1+0x13c4], R237 ;  /* 0x0013c4ed01007387 */ /* 0x002fe80000100800 */
[----:B------:R-:W-:Y:S04]  /*46790*/  STL [R1+0x13b8], R238 ;  /* 0x0013b8ee01007387 */ /* 0x000fe80000100800 */
[----:B------:R-:W-:Y:S04]  /*467a0*/  STL [R1+0x13b4], R239 ;  /* 0x0013b4ef01007387 */ /* 0x000fe80000100800 */
[----:B---3--:R-:W-:Y:S04]  /*467b0*/  STL.64 [R1+0x60], R84 ;  /* 0x0000605401007387 */ /* 0x008fe80000100a00 */
[----:B------:R-:W-:Y:S04]  /*467c0*/  STL.64 [R1+0x68], R86 ;  /* 0x0000685601007387 */ /* 0x000fe80000100a00 */
[----:B----4-:R-:W-:Y:S04]  /*467d0*/  STL.64 [R1+0xd0], R80 ;  /* 0x0000d05001007387 */ /* 0x010fe80000100a00 */
[----:B------:R-:W-:Y:S04]  /*467e0*/  STL.64 [R1+0xd8], R82 ;  /* 0x0000d85201007387 */ /* 0x000fe80000100a00 */
[----:B------:R-:W-:Y:S01]  /*467f0*/  STL.64 [R1+0x110], R16 ;  /* 0x0001101001007387 */ /* 0x000fe20000100a00 */
[----:B--2---:R-:W-:-:S03]  /*46800*/  MOV R12, R160 ;  /* 0x000000a0000c7202 */ /* 0x004fc60000000f00 */
[----:B------:R-:W-:Y:S01]  /*46810*/  STL.64 [R1+0x118], R18 ;  /* 0x0001181201007387 */ /* 0x000fe20000100a00 */
[----:B------:R-:W-:-:S03]  /*46820*/  IMAD.MOV.U32 R13, RZ, RZ, R161 ;  /* 0x000000ffff0d7224 */ /* 0x000fc600078e00a1 */
[----:B------:R1:W-:Y:S01]  /*46830*/  STS.128 [R2+0x480], R20 ;  /* 0x0004801402007388 */ /* 0x0003e20000000c00 */
[----:B------:R-:W-:Y:S01]  /*46840*/  IMAD.MOV.U32 R14, RZ, RZ, R172 ;  /* 0x000000ffff0e7224 */ /* 0x000fe200078e00ac */
[----:B------:R-:W-:-:S05]  /*46850*/  MOV R15, R173 ;  /* 0x000000ad000f7202 */ /* 0x000fca0000000f00 */
[----:B------:R2:W-:Y:S04]  /*46860*/  STS.128 [R2], R12 ;  /* 0x0000000c02007388 */ /* 0x0005e80000000c00 */
[----:B-1----:R-:W3:Y:S04]  /*46870*/  LDL.LU R20, [R1+0x430] ;  /* 0x0004300001147983 */ /* 0x002ee80000300800 */
        /* <DEDUP_REMOVED lines=10> */
[----:B------:R1:W-:Y:S04]  /*46920*/  STS.128 [R2+0x400], R8 ;  /* 0x0004000802007388 */ /* 0x0003e80000000c00 */
[----:B------:R-:W2:Y:S04]  /*46930*/  LDL.LU R15, [R1+0x264] ;  /* 0x00026400010f7983 */ /* 0x000ea80000300800 */
[----:B-1----:R-:W3:Y:S04]  /*46940*/  LDL.LU R8, [R1+0x128] ;  /* 0x0001280001087983 */ /* 0x002ee80000300800 */
[----:B------:R-:W3:Y:S04]  /*46950*/  LDL.LU R9, [R1+0x12c] ;  /* 0x00012c0001097983 */ /* 0x000ee80000300800 */
[----:B------:R-:W3:Y:S04]  /*46960*/  LDL.LU R10, [R1+0x268] ;  /* 0x00026800010a7983 */ /* 0x000ee80000300800 */
[----:B------:R-:W3:Y:S01]  /*46970*/  LDL.LU R11, [R1+0x26c] ;  /* 0x00026c00010b7983 */ /* 0x000ee20000300800 */
[----:B------:R-:W-:-:S02]  /*46980*/  IMAD.MOV.U32 R172, RZ, RZ, R162 ;  /* 0x000000ffffac7224 */ /* 0x000fc400078e00a2 */
[----:B------:R-:W-:-:S05]  /*46990*/  IMAD.MOV.U32 R173, RZ, RZ, R163 ;  /* 0x000000ffffad7224 */ /* 0x000fca00078e00a3 */
[----:B------:R-:W-:Y:S04]  /*469a0*/  STS.128 [R2+0x80], R172 ;  /* 0x000080ac02007388 */ /* 0x000fe80000000c00 */
[----:B------:R-:W-:Y:S06]  /*469b0*/  BAR.SYNC.DEFER_BLOCKING 0x0 ;  /* 0x0000000000007b1d */ /* 0x000fec0000010000 */
[----:B------:R-:W1:Y:S04]  /*469c0*/  LDS.128 R80, [R0] ;  /* 0x0000000000507984 */ /* 0x000e680000000c00 */
[----:B------:R-:W1:Y:S04]  /*469d0*/  LDS.128 R124, [R228] ;  /* 0x00000000e47c7984 */ /* 0x000e680000000c00 */
[----:B------:R-:W1:Y:S04]  /*469e0*/  LDS.128 R84, [R3] ;  /* 0x0000000003547984 */ /* 0x000e680000000c00 */
[----:B-1----:R-:W-:Y:S01]  /*469f0*/  STL [R1+0x44], R81 ;  /* 0x0000445101007387 */ /* 0x002fe20000100800 */
[----:B------:R-:W-:Y:S01]  /*46a00*/  MOV R237, R80 ;  /* 0x0000005000ed7202 */ /* 0x000fe20000000f00 */
[----:B------:R-:W-:-:S02]  /*46a10*/  IMAD.MOV.U32 R239, RZ, RZ, R82 ;  /* 0x000000ffffef7224 */ /* 0x000fc400078e0052 */
[----:B------:R-:W-:Y:S04]  /*46a20*/  STL [R1+0x4c], R83 ;  /* 0x00004c5301007387 */ /* 0x000fe80000100800 */
[----:B------:R-:W1:Y:S04]  /*46a30*/  LDS.128 R80, [R252] ;  /* 0x00000000fc507984 */ /* 0x000e680000000c00 */
[----:B------:R-:W-:Y:S06]  /*46a40*/  BAR.SYNC.DEFER_BLOCKING 0x0 ;  /* 0x0000000000007b1d */ /* 0x000fec0000010000 */
[----:B------:R1:W-:Y:S04]  /*46a50*/  STL [R1+0x13bc], R239 ;  /* 0x0013bcef01007387 */ /* 0x0003e80000100800 */
[----:B------:R-:W-:Y:S04]  /*46a60*/  STL.64 [R1+0x50], R124 ;  /* 0x0000507c01007387 */ /* 0x000fe80000100a00 */
[----:B------:R-:W-:Y:S04]  /*46a70*/  STL.64 [R1+0x58], R126 ;  /* 0x0000587e01007387 */ /* 0x000fe80000100a00 */
[----:B------:R-:W-:Y:S04]  /*46a80*/  STL.64 [R1+0xa0], R84 ;  /* 0x0000a05401007387 */ /* 0x000fe80000100a00 */
[----:B------:R-:W-:Y:S01]  /*46a90*/  STL.64 [R1+0xa8], R86 ;  /* 0x0000a85601007387 */ /* 0x000fe20000100a00 */
[----:B-1----:R-:W-:-:S03]  /*46aa0*/  IMAD.MOV.U32 R239, RZ, RZ, R80 ;  /* 0x000000ffffef7224 */ /* 0x002fc600078e0050 */
[----:B------:R-:W-:Y:S04]  /*46ab0*/  STL.64 [R1+0xe8], R82 ;  /* 0x0000e85201007387 */ /* 0x000fe80000100a00 */
[----:B------:R-:W-:Y:S04]  /*46ac0*/  STL [R1+0x13c0], R239 ;  /* 0x0013c0ef01007387 */ /* 0x000fe80000100800 */
[----:B----4-:R1:W-:Y:S04]  /*46ad0*/  STS.128 [R2+0x80], R16 ;  /* 0x0000801002007388 */ /* 0x0103e80000000c00 */
[----:B-1----:R-:W4:Y:S04]  /*46ae0*/  LDL.LU R16, [R1+0x30] ;  /* 0x0000300001107983 */ /* 0x002f280000300800 */
[----:B------:R-:W4:Y:S04]  /*46af0*/  LDL.LU R17, [R1+0x34] ;  /* 0x0000340001117983 */ /* 0x000f280000300800 */
[----:B------:R-:W4:Y:S04]  /*46b00*/  LDL.LU R18, [R1+0x80] ;  /* 0x0000800001127983 */ /* 0x000f280000300800 */
[----:B--2---:R1:W-:Y:S04]  /*46b10*/  STS.128 [R2+0x400], R12 ;  /* 0x0004000c02007388 */ /* 0x0043e80000000c00 */
[----:B------:R-:W4:Y:S04]  /*46b20*/  LDL.LU R19, [R1+0x84] ;  /* 0x0000840001137983 */ /* 0x000f280000300800 */
[----:B-1----:R-:W2:Y:S04]  /*46b30*/  LDL.LU R12, [R1+0x38] ;  /* 0x00003800010c7983 */ /* 0x002ea80000300800 */
[----:B------:R-:W2:Y:S04]  /*46b40*/  LDL.LU R13, [R1+0x3c] ;  /* 0x00003c00010d7983 */ /* 0x000ea80000300800 */
[----:B------:R-:W2:Y:S04]  /*46b50*/  LDL.LU R14, [R1+0x88] ;  /* 0x00008800010e7983 */ /* 0x000ea80000300800 */
[----:B---3--:R1:W-:Y:S04]  /*46b60*/  STS.128 [R2+0x480], R8 ;  /* 0x0004800802007388 */ /* 0x0083e80000000c00 */
[----:B------:R-:W2:Y:S01]  /*46b70*/  LDL.LU R15, [R1+0x8c] ;  /* 0x00008c00010f7983 */ /* 0x000ea20000300800 */
[----:B-1----:R-:W-:-:S03]  /*46b80*/  IMAD.MOV.U32 R8, RZ, RZ, R4 ;  /* 0x000000ffff087224 */ /* 0x002fc600078e0004 */
[----:B------:R-:W3:Y:S01]  /*46b90*/  LDL.LU R10, [R1+0x10] ;  /* 0x00001000010a7983 */ /* 0x000ee20000300800 */
[----:B------:R-:W-:Y:S01]  /*46ba0*/  IMAD.MOV.U32 R9, RZ, RZ, R5 ;  /* 0x000000ffff097224 */ /* 0x000fe200078e0005 */
[----:B------:R-:W-:Y:S01]  /*46bb0*/  MOV R4, R6 ;  /* 0x0000000600047202 */ /* 0x000fe20000000f00 */
[----:B------:R-:W-:Y:S01]  /*46bc0*/  IMAD.MOV.U32 R5, RZ, RZ, R7 ;  /* 0x000000ffff057224 */ /* 0x000fe200078e0007 */
[----:B------:R-:W3:Y:S04]  /*46bd0*/  LDL.LU R11, [R1+0x14] ;  /* 0x00001400010b7983 */ /* 0x000ee80000300800 */
[----:B------:R-:W3:Y:S04]  /*46be0*/  LDL.LU R6, [R1+0x18] ;  /* 0x0000180001067983 */ /* 0x000ee80000300800 */
[----:B------:R-:W3:Y:S04]  /*46bf0*/  LDL.LU R7, [R1+0x1c] ;  /* 0x00001c0001077983 */ /* 0x000ee80000300800 */
[----:B------:R-:W-:Y:S04]  /*46c00*/  STS.128 [R2], R20 ;  /* 0x0000001402007388 */ /* 0x000fe80000000c00 */
[----:B------:R-:W-:Y:S06]  /*46c10*/  BAR.SYNC.DEFER_BLOCKING 0x0 ;  /* 0x0000000000007b1d */ /* 0x000fec0000010000 */
[----:B------:R-:W1:Y:S01]  /*46c20*/  LDS.128 R20, [R0] ;  /* 0x0000000000147984 */ /* 0x000e620000000c00 */
[----:B------:R-:W-:-:S03]  /*46c30*/  MOV R238, R81 ;  /* 0x0000005100ee7202 */ /* 0x000fc60000000f00 */
[----:B------:R-:W1:Y:S04]  /*46c40*/  LDS.128 R84, [R228] ;  /* 0x00000000e4547984 */ /* 0x000e680000000c00 */
[----:B------:R-:W1:Y:S04]  /*46c50*/  LDS.128 R80, [R3] ;  /* 0x0000000003507984 */ /* 0x000e680000000c00 */
[----:B-1----:R-:W-:Y:S04]  /*46c60*/  STL.64 [R1+0x1b0], R20 ;  /* 0x0001b01401007387 */ /* 0x002fe80000100a00 */
[----:B------:R-:W-:Y:S04]  /*46c70*/  STL.64 [R1+0x1b8], R22 ;  /* 0x0001b81601007387 */ /* 0x000fe80000100a00 */
[----:B------:R-:W1:Y:S04]  /*46c80*/  LDS.128 R20, [R252] ;  /* 0x00000000fc147984 */ /* 0x000e680000000c00 */
[----:B------:R-:W-:Y:S06]  /*46c90*/  BAR.SYNC.DEFER_BLOCKING 0x0 ;  /* 0x0000000000007b1d */ /* 0x000fec0000010000 */
[----:B------:R-:W-:Y:S04]  /*46ca0*/  STL.64 [R1+0x230], R84 ;  /* 0x0002305401007387 */ /* 0x000fe80000100a00 */
[----:B------:R-:W-:Y:S04]  /*46cb0*/  STL.64 [R1+0x238], R86 ;  /* 0x0002385601007387 */ /* 0x000fe80000100a00 */
[----:B------:R-:W-:Y:S04]  /*46cc0*/  STL.64 [R1+0x2a0], R80 ;  /* 0x0002a05001007387 */ /* 0x000fe80000100a00 */
[----:B------:R-:W-:Y:S04]  /*46cd0*/  STL.64 [R1+0x2a8], R82 ;  /* 0x0002a85201007387 */ /* 0x000fe80000100a00 */
[----:B-1----:R-:W-:Y:S04]  /*46ce0*/  STL.64 [R1+0x2c0], R20 ;  /* 0x0002c01401007387 */ /* 0x002fe80000100a00 */
[----:B------:R-:W-:Y:S04]  /*46cf0*/  STL.64 [R1+0x2c8], R22 ;  /* 0x0002c81601007387 */ /* 0x000fe80000100a00 */
[----:B----4-:R1:W-:Y:S04]  /*46d00*/  STS.128 [R2], R16 ;  /* 0x0000001002007388 */ /* 0x0103e80000000c00 */
[----:B--2---:R2:W-:Y:S04]  /*46d10*/  STS.128 [R2+0x80], R12 ;  /* 0x0000800c02007388 */ /* 0x0045e80000000c00 */
[----:B---3--:R-:W-:Y:S04]  /*46d20*/  STS.128 [R2+0x400], R8 ;  /* 0x0004000802007388 */ /* 0x008fe80000000c00 */
[----:B------:R-:W-:Y:S04]  /*46d30*/  STS.128 [R2+0x480], R4 ;  /* 0x0004800402007388 */ /* 0x000fe80000000c00 */
[----:B------:R-:W-:Y:S06]  /*46d40*/  BAR.SYNC.DEFER_BLOCKING 0x0 ;  /* 0x0000000000007b1d */ /* 0x000fec0000010000 */
[----:B------:R-:W3:Y:S04]  /*46d50*/  LDS.128 R4, [R0] ;  /* 0x0000000000047984 */ /* 0x000ee80000000c00 */
[----:B------:R-:W4:Y:S04]  /*46d60*/  LDS.128 R20, [R228] ;  /* 0x00000000e4147984 */ /* 0x000f280000000c00 */
[----:B------:R-:W4:Y:S01]  /*46d70*/  LDS.128 R8, [R3] ;  /* 0x0000000003087984 */ /* 0x000f220000000c00 */
[----:B-1----:R-:W-:Y:S01]  /*46d80*/  IMAD.MOV.U32 R18, RZ, RZ, R72 ;  /* 0x000000ffff127224 */ /* 0x002fe200078e0048 */
[----:B------:R-:W-:Y:S01]  /*46d90*/  MOV R17, R77 ;  /* 0x0000004d00117202 */ /* 0x000fe20000000f00 */
[----:B------:R-:W-:Y:S01]  /*46da0*/  IMAD.MOV.U32 R19, RZ, RZ, R73 ;  /* 0x000000ffff137224 */ /* 0x000fe200078e0049 */
[----:B------:R-:W-:Y:S01]  /*46db0*/  MOV R72, R78 ;  /* 0x0000004e00487202 */ /* 0x000fe20000000f00 */
[----:B--2---:R-:W-:Y:S01]  /*46dc0*/  IMAD.MOV.U32 R14, RZ, RZ, R108 ;  /* 0x000000ffff0e7224 */ /* 0x004fe200078e006c */
[----:B------:R-:W-:Y:S01]  /*46dd0*/  MOV R13, R149 ;  /* 0x00000095000d7202 */ /* 0x000fe20000000f00 */
[----:B------:R-:W-:Y:S01]  /*46de0*/  IMAD.MOV.U32 R15, RZ, RZ, R109 ;  /* 0x000000ffff0f7224 */ /* 0x000fe200078e006d */
[----:B------:R-:W-:Y:S01]  /*46df0*/  MOV R108, R150 ;  /* 0x00000096006c7202 */ /* 0x000fe20000000f00 */
[----:B------:R-:W-:Y:S01]  /*46e00*/  IMAD.MOV.U32 R16, RZ, RZ, R76 ;  /* 0x000000ffff107224 */ /* 0x000fe200078e004c */
[----:B---3--:R-:W-:Y:S04]  /*46e10*/  STL.64 [R1+0x120], R4 ;  /* 0x0001200401007387 */ /* 0x008fe80000100a00 */
[----:B------:R-:W-:Y:S04]  /*46e20*/  STL.64 [R1+0x128], R6 ;  /* 0x0001280601007387 */ /* 0x000fe80000100a00 */
[----:B------:R-:W1:Y:S04]  /*46e30*/  LDS.128 R4, [R252] ;  /* 0x00000000fc047984 */ /* 0x000e680000000c00 */
[----:B------:R-:W-:Y:S01]  /*46e40*/  BAR.SYNC.DEFER_BLOCKING 0x0 ;  /* 0x0000000000007b1d */ /* 0x000fe20000010000 */
[----:B------:R-:W-:-:S02]  /*46e50*/  IMAD.MOV.U32 R73, RZ, RZ, R79 ;  /* 0x000000ffff497224 */ /* 0x000fc400078e004f */
[----:B------:R-:W-:Y:S02]  /*46e60*/  IMAD.MOV.U32 R12, RZ, RZ, R148 ;  /* 0x000000ffff0c7224 */ /* 0x000fe400078e0094 */
[----:B------:R-:W-:Y:S01]  /*46e70*/  IMAD.MOV.U32 R109, RZ, RZ, R151 ;  /* 0x000000ffff6d7224 */ /* 0x000fe200078e0097 */
[----:B------:R-:W-:Y:S04]  /*46e80*/  STS.128 [R2], R16 ;  /* 0x0000001002007388 */ /* 0x000fe80000000c00 */
[----:B------:R-:W-:Y:S04]  /*46e90*/  STS.128 [R2+0x80], R72 ;  /* 0x0000804802007388 */ /* 0x000fe80000000c00 */
[----:B------:R-:W-:Y:S04]  /*46ea0*/  STS.128 [R2+0x400], R12 ;  /* 0x0004000c02007388 */ /* 0x000fe80000000c00 */
[----:B------:R-:W-:Y:S04]  /*46eb0*/  STS.128 [R2+0x480], R108 ;  /* 0x0004806c02007388 */ /* 0x000fe80000000c00 */
[----:B------:R-:W-:Y:S06]  /*46ec0*/  BAR.SYNC.DEFER_BLOCKING 0x0 ;  /* 0x0000000000007b1d */ /* 0x000fec0000010000 */
[----:B------:R-:W2:Y:S04]  /*46ed0*/  LDS.128 R12, [R0] ;  /* 0x00000000000c7984 */ /* 0x000ea80000000c00 */
[----:B----4-:R-:W-:Y:S04]  /*46ee0*/  STL.64 [R1+0x1c0], R20 ;  /* 0x0001c01401007387 */ /* 0x010fe80000100a00 */
[----:B------:R-:W-:Y:S04]  /*46ef0*/  STL.64 [R1+0x1c8], R22 ;  /* 0x0001c81601007387 */ /* 0x000fe80000100a00 */
[----:B------:R3:W-:Y:S04]  /*46f00*/  STL.64 [R1+0x290], R8 ;  /* 0x0002900801007387 */ /* 0x0007e80000100a00 */
[----:B------:R4:W-:Y:S04]  /*46f10*/  STL.64 [R1+0x298], R10 ;  /* 0x0002980a01007387 */ /* 0x0009e80000100a00 */
[----:B-1----:R-:W-:Y:S04]  /*46f20*/  STL.64 [R1+0x2b0], R4 ;  /* 0x0002b00401007387 */ /* 0x002fe80000100a00 */
[----:B------:R-:W1:Y:S04]  /*46f30*/  LDS.128 R20, [R228] ;  /* 0x00000000e4147984 */ /* 0x000e680000000c00 */
[----:B------:R-:W-:Y:S04]  /*46f40*/  STL.64 [R1+0x2b8], R6 ;  /* 0x0002b80601007387 */ /* 0x000fe80000100a00 */
[----:B------:R-:W1:Y:S04]  /*46f50*/  LDS.128 R16, [R3] ;  /* 0x0000000003107984 */ /* 0x000e680000000c00 */
[----:B--2---:R-:W-:Y:S04]  /*46f60*/  STL.64 [R1+0x30], R12 ;  /* 0x0000300c01007387 */ /* 0x004fe80000100a00 */
[----:B------:R-:W-:Y:S04]  /*46f70*/  STL.64 [R1+0x38], R14 ;  /* 0x0000380e01007387 */ /* 0x000fe80000100a00 */
[----:B------:R-:W2:Y:S01]  /*46f80*/  LDS.128 R12, [R252] ;  /* 0x00000000fc0c7984 */ /* 0x000ea20000000c00 */
[----:B---3--:R-:W-:Y:S01]  /*46f90*/  IMAD.MOV.U32 R8, RZ, RZ, R156 ;  /* 0x000000ffff087224 */ /* 0x008fe200078e009c */
[----:B------:R-:W-:Y:S01]  /*46fa0*/  MOV R9, R157 ;  /* 0x0000009d00097202 */ /* 0x000fe20000000f00 */
[----:B----4-:R-:W-:-:S02]  /*46fb0*/  IMAD.MOV.U32 R10, RZ, RZ, R104 ;  /* 0x000000ffff0a7224 */ /* 0x010fc400078e0068 */
[----:B------:R-:W-:Y:S01]  /*46fc0*/  IMAD.MOV.U32 R11, RZ, RZ, R105 ;  /* 0x000000ffff0b7224 */ /* 0x000fe200078e0069 */
[----:B------:R-:W-:Y:S06]  /*46fd0*/  BAR.SYNC.DEFER_BLOCKING 0x0 ;  /* 0x0000000000007b1d */ /* 0x000fec0000010000 */
[----:B-1----:R-:W-:Y:S04]  /*46fe0*/  STL.64 [R1+0x180], R20 ;  /* 0x0001801401007387 */ /* 0x002fe80000100a00 */
[----:B------:R-:W-:Y:S04]  /*46ff0*/  STL.64 [R1+0x188], R22 ;  /* 0x0001881601007387 */ /* 0x000fe80000100a00 */
[----:B------:R1:W-:Y:S04]  /*47000*/  STL.64 [R1+0x1f0], R16 ;  /* 0x0001f01001007387 */ /* 0x0003e80000100a00 */
[----:B------:R3:W-:Y:S01]  /*47010*/  STL.64 [R1+0x1f8], R18 ;  /* 0x0001f81201007387 */ /* 0x0007e20000100a00 */
[----:B------:R-:W-:Y:S01]  /*47020*/  IMAD.MOV.U32 R4, RZ, RZ, R24 ;  /* 0x000000ffff047224 */ /* 0x000fe200078e0018 */
[----:B------:R-:W-:Y:S01]  /*47030*/  MOV R5, R25 ;  /* 0x0000001900057202 */ /* 0x000fe20000000f00 */
[----:B------:R-:W-:Y:S01]  /*47040*/  IMAD.MOV.U32 R6, RZ, RZ, R28 ;  /* 0x000000ffff067224 */ /* 0x000fe200078e001c */
[----:B--2---:R2:W-:Y:S04]  /*47050*/  STL.64 [R1+0x260], R12 ;  /* 0x0002600c01007387 */ /* 0x0045e80000100a00 */
[----:B------:R2:W-:Y:S04]  /*47060*/  STL.64 [R1+0x268], R14 ;  /* 0x0002680e01007387 */ /* 0x0005e80000100a00 */
[----:B-1----:R-:W4:Y:S04]  /*47070*/  LDL.LU R16, [R1+0x670] ;  /* 0x0006700001107983 */ /* 0x002f280000300800 */
[----:B------:R-:W4:Y:S04]  /*47080*/  LDL.LU R17, [R1+0x674] ;  /* 0x0006740001117983 */ /* 0x000f280000300800 */
[----:B---3--:R-:W4:Y:S01]  /*47090*/  LDL.LU R18, [R1+0x6a0] ;  /* 0x0006a00001127983 */ /* 0x008f220000300800 */
[----:B------:R-:W-:-:S03]  /*470a0*/  IMAD.MOV.U32 R7, RZ, RZ, R29 ;  /* 0x000000ffff077224 */ /* 0x000fc600078e001d */
[----:B------:R-:W4:Y:S04]  /*470b0*/  LDL.LU R19, [R1+0x6a4] ;  /* 0x0006a40001137983 */ /* 0x000f280000300800 */
[----:B--2---:R-:W2:Y:S04]  /*470c0*/  LDL.LU R12, [R1+0x678] ;  /* 0x00067800010c7983 */ /* 0x004ea80000300800 */
[----:B------:R-:W2:Y:S04]  /*470d0*/  LDL.LU R13, [R1+0x67c] ;  /* 0x00067c00010d7983 */ /* 0x000ea80000300800 */
[----:B------:R-:W2:Y:S04]  /*470e0*/  LDL.LU R14, [R1+0x6a8] ;  /* 0x0006a800010e7983 */ /* 0x000ea80000300800 */
[----:B------:R1:W-:Y:S04]  /*470f0*/  STS.128 [R2], R8 ;  /* 0x0000000802007388 */ /* 0x0003e80000000c00 */
[----:B------:R-:W2:Y:S04]  /*47100*/  LDL.LU R15, [R1+0x6ac] ;  /* 0x0006ac00010f7983 */ /* 0x000ea80000300800 */
[----:B------:R3:W-:Y:S04]  /*47110*/  STS.128 [R2+0x400], R4 ;  /* 0x0004000402007388 */ /* 0x0007e80000000c00 */
[----:B-1----:R-:W4:Y:S04]  /*47120*/  LDL.LU R8, [R1+0x3e0] ;  /* 0x0003e00001087983 */ /* 0x002f280000300800 */
[----:B------:R-:W4:Y:S04]  /*47130*/  LDL.LU R9, [R1+0x3e4] ;  /* 0x0003e40001097983 */ /* 0x000f280000300800 */
[----:B------:R-:W4:Y:S04]  /*47140*/  LDL.LU R10, [R1+0x5a0] ;  /* 0x0005a000010a7983 */ /* 0x000f280000300800 */
[----:B------:R-:W4:Y:S04]  /*47150*/  LDL.LU R11, [R1+0x5a4] ;  /* 0x0005a400010b7983 */ /* 0x000f280000300800 */
[----:B---3--:R-:W3:Y:S04]  /*47160*/  LDL.LU R4, [R1+0x3e8] ;  /* 0x0003e80001047983 */ /* 0x008ee80000300800 */
[----:B------:R-:W3:Y:S04]  /*47170*/  LDL.LU R5, [R1+0x3ec] ;  /* 0x0003ec0001057983 */ /* 0x000ee80000300800 */
[----:B------:R-:W3:Y:S04]  /*47180*/  LDL.LU R6, [R1+0x5a8] ;  /* 0x0005a80001067983 */ /* 0x000ee80000300800 */
[----:B------:R-:W3:Y:S01]  /*47190*/  LDL.LU R7, [R1+0x5ac] ;  /* 0x0005ac0001077983 */ /* 0x000ee20000300800 */
[----:B------:R-:W-:Y:S01]  /*471a0*/  MOV R104, R158 ;  /* 0x0000009e00687202 */ /* 0x000fe20000000f00 */
[----:B------:R-:W-:Y:S01]  /*471b0*/  IMAD.MOV.U32 R105, RZ, RZ, R159 ;  /* 0x000000ffff697224 */ /* 0x000fe200078e009f */
[----:B------:R-:W-:Y:S01]  /*471c0*/  MOV R28, R26 ;  /* 0x0000001a001c7202 */ /* 0x000fe20000000f00 */
[----:B------:R-:W-:-:S03]  /*471d0*/  IMAD.MOV.U32 R29, RZ, RZ, R27 ;  /* 0x000000ffff1d7224 */ /* 0x000fc600078e001b */
[----:B------:R-:W-:Y:S04]  /*471e0*/  STS.128 [R2+0x80], R104 ;  /* 0x0000806802007388 */ /* 0x000fe80000000c00 */
[----:B------:R-:W-:Y:S04]  /*471f0*/  STS.128 [R2+0x480], R28 ;  /* 0x0004801c02007388 */ /* 0x000fe80000000c00 */
[----:B------:R-:W-:Y:S06]  /*47200*/  BAR.SYNC.DEFER_BLOCKING 0x0 ;  /* 0x0000000000007b1d */ /* 0x000fec0000010000 */
[----:B------:R-:W1:Y:S04]  /*47210*/  LDS.128 R20, [R0] ;  /* 0x0000000000147984 */ /* 0x000e680000000c00 */
        /* <DEDUP_REMOVED lines=12> */
[----:B--2---:R1:W-:Y:S04]  /*472e0*/  STS.128 [R2+0x80], R12 ;  /* 0x0000800c02007388 */ /* 0x0043e80000000c00 */
[----:B-1----:R-:W2:Y:S04]  /*472f0*/  LDL.LU R12, [R1+0x90] ;  /* 0x00009000010c7983 */ /* 0x002ea80000300800 */
[----:B------:R-:W2:Y:S04]  /*47300*/  LDL.LU R13, [R1+0x94] ;  /* 0x00009400010d7983 */ /* 0x000ea80000300800 */
[----:B------:R-:W2:Y:S04]  /*47310*/  LDL.LU R14, [R1+0x140] ;  /* 0x00014000010e7983 */ /* 0x000ea80000300800 */
[----:B----4-:R1:W-:Y:S04]  /*47320*/  STS.128 [R2+0x400], R8 ;  /* 0x0004000802007388 */ /* 0x0103e80000000c00 */
[----:B------:R-:W2:Y:S04]  /*47330*/  LDL.LU R15, [R1+0x144] ;  /* 0x00014400010f7983 */ /* 0x000ea80000300800 */
[----:B---3--:R3:W-:Y:S04]  /*47340*/  STS.128 [R2+0x480], R4 ;  /* 0x0004800402007388 */ /* 0x0087e80000000c00 */
[----:B-1----:R-:W4:Y:S04]  /*47350*/  LDL.LU R8, [R1+0x98] ;  /* 0x0000980001087983 */ /* 0x002f280000300800 */
[----:B------:R-:W4:Y:S04]  /*47360*/  LDL.LU R9, [R1+0x9c] ;  /* 0x00009c0001097983 */ /* 0x000f280000300800 */
[----:B------:R-:W4:Y:S04]  /*47370*/  LDL.LU R10, [R1+0x148] ;  /* 0x00014800010a7983 */ /* 0x000f280000300800 */
[----:B------:R-:W4:Y:S01]  /*47380*/  LDL.LU R11, [R1+0x14c] ;  /* 0x00014c00010b7983 */ /* 0x000f220000300800 */
[----:B---3--:R-:W-:Y:S01]  /*47390*/  IMAD.MOV.U32 R6, RZ, RZ, R248 ;  /* 0x000000ffff067224 */ /* 0x008fe200078e00f8 */
[----:B------:R-:W-:-:S02]  /*473a0*/  MOV R7, R249 ;  /* 0x000000f900077202 */ /* 0x000fc40000000f00 */
[----:B------:R-:W3:Y:S04]  /*473b0*/  LDL.LU R4, [R1] ;  /* 0x0000000001047983 */ /* 0x000ee80000300800 */
[----:B------:R-:W3:Y:S04]  /*473c0*/  LDL.LU R5, [R1+0x4] ;  /* 0x0000040001057983 */ /* 0x000ee80000300800 */
[----:B------:R-:W3:Y:S04]  /*473d0*/  LDL.LU R248, [R1+0x8] ;  /* 0x0000080001f87983 */ /* 0x000ee80000300800 */
[----:B------:R-:W3:Y:S04]  /*473e0*/  LDL.LU R249, [R1+0xc] ;  /* 0x00000c0001f97983 */ /* 0x000ee80000300800 */
[----:B------:R-:W-:Y:S04]  /*473f0*/  STS.128 [R2], R16 ;  /* 0x0000001002007388 */ /* 0x000fe80000000c00 */
        /* <DEDUP_REMOVED lines=14> */
[----:B--2---:R-:W-:Y:S04]  /*474e0*/  STS.128 [R2], R12 ;  /* 0x0000000c02007388 */ /* 0x004fe80000000c00 */
[----:B----4-:R-:W-:Y:S04]  /*474f0*/  STS.128 [R2+0x80], R8 ;  /* 0x0000800802007388 */ /* 0x010fe80000000c00 */
[----:B---3--:R1:W-:Y:S04]  /*47500*/  STS.128 [R2+0x400], R4 ;  /* 0x0004000402007388 */ /* 0x0083e80000000c00 */
[----:B------:R-:W-:Y:S04]  /*47510*/  STS.128 [R2+0x480], R248 ;  /* 0x000480f802007388 */ /* 0x000fe80000000c00 */
[----:B------:R-:W-:Y:S06]  /*47520*/  BAR.SYNC.DEFER_BLOCKING 0x0 ;  /* 0x0000000000007b1d */ /* 0x000fec0000010000 */
[----:B------:R-:W2:Y:S04]  /*47530*/  LDS.128 R8, [R0] ;  /* 0x0000000000087984 */ /* 0x000ea80000000c00 */
[----:B------:R-:W3:Y:S04]  /*47540*/  LDS.128 R20, [R228] ;  /* 0x00000000e4147984 */ /* 0x000ee80000000c00 */
[----:B------:R-:W4:Y:S01]  /*47550*/  LDS.128 R16, [R3] ;  /* 0x0000000003107984 */ /* 0x000f220000000c00 */
[----:B-1----:R-:W-:Y:S01]  /*47560*/  MOV R6, R48 ;  /* 0x0000003000067202 */ /* 0x002fe20000000f00 */
[----:B------:R-:W-:Y:S01]  /*47570*/  IMAD.MOV.U32 R7, RZ, RZ, R49 ;  /* 0x000000ffff077224 */ /* 0x000fe200078e0031 */
[----:B------:R-:W-:Y:S01]  /*47580*/  MOV R14, R92 ;  /* 0x0000005c000e7202 */ /* 0x000fe20000000f00 */
[----:B------:R-:W-:Y:S01]  /*47590*/  IMAD.MOV.U32 R15, RZ, RZ, R93 ;  /* 0x000000ffff0f7224 */ /* 0x000fe200078e005d */
[----:B------:R-:W-:Y:S01]  /*475a0*/  MOV R49, R47 ;  /* 0x0000002f00317202 */ /* 0x000fe20000000f00 */
[----:B------:R-:W-:Y:S01]  /*475b0*/  IMAD.MOV.U32 R4, RZ, RZ, R44 ;  /* 0x000000ffff047224 */ /* 0x000fe200078e002c */
[----:B------:R-:W-:Y:S01]  /*475c0*/  MOV R93, R91 ;  /* 0x0000005b005d7202 */ /* 0x000fe20000000f00 */
[----:B------:R-:W-:-:S02]  /*475d0*/  IMAD.MOV.U32 R5, RZ, RZ, R45 ;  /* 0x000000ffff057224 */ /* 0x000fc400078e002d */
[----:B------:R-:W-:Y:S01]  /*475e0*/  IMAD.MOV.U32 R48, RZ, RZ, R46 ;  /* 0x000000ffff307224 */ /* 0x000fe200078e002e */
[----:B--2---:R-:W-:Y:S04]  /*475f0*/  STL.64 [R1+0x140], R8 ;  /* 0x0001400801007387 */ /* 0x004fe80000100a00 */
        /* <DEDUP_REMOVED lines=12> */
[----:B---3--:R-:W-:Y:S04]  /*476c0*/  STL.64 [R1+0x300], R20 ;  /* 0x0003001401007387 */ /* 0x008fe80000100a00 */
[----:B------:R-:W-:Y:S04]  /*476d0*/  STL.64 [R1+0x308], R22 ;  /* 0x0003081601007387 */ /* 0x000fe80000100a00 */
[----:B----4-:R-:W-:Y:S04]  /*476e0*/  STL.64 [R1+0x340], R16 ;  /* 0x0003401001007387 */ /* 0x010fe80000100a00 */
[----:B------:R-:W-:Y:S04]  /*476f0*/  STL.64 [R1+0x348], R18 ;  /* 0x0003481201007387 */ /* 0x000fe80000100a00 */
[----:B-1----:R1:W-:Y:S04]  /*47700*/  STL.64 [R1+0x370], R8 ;  /* 0x0003700801007387 */ /* 0x0023e80000100a00 */
[----:B------:R-:W3:Y:S04]  /*47710*/  LDS.128 R20, [R228] ;  /* 0x00000000e4147984 */ /* 0x000ee80000000c00 */
[----:B------:R4:W-:Y:S04]  /*47720*/  STL.64 [R1+0x378], R10 ;  /* 0x0003780a01007387 */ /* 0x0009e80000100a00 */
[----:B------:R-:W3:Y:S04]  /*47730*/  LDS.128 R16, [R3] ;  /* 0x0000000003107984 */ /* 0x000ee80000000c00 */
[----:B--2---:R-:W-:Y:S04]  /*47740*/  STL.64 [R1], R12 ;  /* 0x0000000c01007387 */ /* 0x004fe80000100a00 */
[----:B------:R-:W-:Y:S04]  /*47750*/  STL.64 [R1+0x8], R14 ;  /* 0x0000080e01007387 */ /* 0x000fe80000100a00 */
[----:B------:R-:W2:Y:S01]  /*47760*/  LDS.128 R12, [R252] ;  /* 0x00000000fc0c7984 */ /* 0x000ea20000000c00 */
[----:B-1----:R-:W-:Y:S01]  /*47770*/  IMAD.MOV.U32 R8, RZ, RZ, R168 ;  /* 0x000000ffff087224 */ /* 0x002fe200078e00a8 */
[----:B----4-:R-:W-:Y:S01]  /*47780*/  MOV R10, R112 ;  /* 0x00000070000a7202 */ /* 0x010fe20000000f00 */
[----:B------:R-:W-:-:S02]  /*47790*/  IMAD.MOV.U32 R9, RZ, RZ, R169 ;  /* 0x000000ffff097224 */ /* 0x000fc400078e00a9 */
[----:B------:R-:W-:Y:S01]  /*477a0*/  IMAD.MOV.U32 R11, RZ, RZ, R113 ;  /* 0x000000ffff0b7224 */ /* 0x000fe200078e0071 */
[----:B------:R-:W-:Y:S06]  /*477b0*/  BAR.SYNC.DEFER_BLOCKING 0x0 ;  /* 0x0000000000007b1d */ /* 0x000fec0000010000 */
[----:B---3--:R-:W-:Y:S04]  /*477c0*/  STL.64 [R1+0x2d0], R20 ;  /* 0x0002d01401007387 */ /* 0x008fe80000100a00 */
        /* <DEDUP_REMOVED lines=19> */
[----:B-1----:R-:W2:Y:S04]  /*47900*/  LDL.LU R8, [R1+0x650] ;  /* 0x0006500001087983 */ /* 0x002ea80000300800 */
[----:B------:R-:W2:Y:S04]  /*47910*/  LDL.LU R9, [R1+0x654] ;  /* 0x0006540001097983 */ /* 0x000ea80000300800 */
[----:B------:R-:W2:Y:S04]  /*47920*/  LDL.LU R10, [R1+0x6d0] ;  /* 0x0006d000010a7983 */ /* 0x000ea80000300800 */
[----:B------:R-:W2:Y:S04]  /*47930*/  LDL.LU R11, [R1+0x6d4] ;  /* 0x0006d400010b7983 */ /* 0x000ea80000300800 */
[----:B---3--:R-:W3:Y:S04]  /*47940*/  LDL.LU R4, [R1+0x658] ;  /* 0x0006580001047983 */ /* 0x008ee80000300800 */
[----:B------:R-:W3:Y:S04]  /*47950*/  LDL.LU R5, [R1+0x65c] ;  /* 0x00065c0001057983 */ /* 0x000ee80000300800 */
[----:B------:R-:W3:Y:S04]  /*47960*/  LDL.LU R6, [R1+0x6d8] ;  /* 0x0006d80001067983 */ /* 0x000ee80000300800 */
[----:B------:R-:W3:Y:S01]  /*47970*/  LDL.LU R7, [R1+0x6dc] ;  /* 0x0006dc0001077983 */ /* 0x000ee20000300800 */
[----:B------:R-:W-:Y:S01]  /*47980*/  IMAD.MOV.U32 R112, RZ, RZ, R170 ;  /* 0x000000ffff707224 */ /* 0x000fe200078e00aa */
[----:B------:R-:W-:Y:S01]  /*47990*/  MOV R113, R171 ;  /* 0x000000ab00717202 */ /* 0x000fe20000000f00 */
[----:B------:R-:W-:Y:S01]  /*479a0*/  IMAD.MOV.U32 R36, RZ, RZ, R34 ;  /* 0x000000ffff247224 */ /* 0x000fe200078e0022 */
[----:B------:R-:W-:-:S03]  /*479b0*/  MOV R37, R35 ;  /* 0x0000002300257202 */ /* 0x000fc60000000f00 */
[----:B------:R-:W-:Y:S04]  /*479c0*/  STS.128 [R2+0x80], R112 ;  /* 0x0000807002007388 */ /* 0x000fe80000000c00 */
[----:B------:R-:W-:Y:S04]  /*479d0*/  STS.128 [R2+0x480], R36 ;  /* 0x0004802402007388 */ /* 0x000fe80000000c00 */
[----:B------:R-:W-:Y:S06]  /*479e0*/  BAR.SYNC.DEFER_BLOCKING 0x0 ;  /* 0x0000000000007b1d */ /* 0x000fec0000010000 */
[----:B------:R-:W1:Y:S04]  /*479f0*/  LDS.128 R248, [R0] ;  /* 0x0000000000f87984 */ /* 0x000e680000000c00 */
[----:B------:R-:W1:Y:S04]  /*47a00*/  LDS.128 R28, [R228] ;  /* 0x00000000e41c7984 */ /* 0x000e680000000c00 */
[----:B------:R-:W1:Y:S04]  /*47a10*/  LDS.128 R20, [R252] ;  /* 0x00000000fc147984 */ /* 0x000e680000000c00 */
[----:B------:R-:W1:Y:S04]  /*47a20*/  LDS.128 R24, [R3] ;  /* 0x0000000003187984 */ /* 0x000e680000000c00 */
[----:B------:R-:W-:Y:S06]  /*47a30*/  BAR.SYNC.DEFER_BLOCKING 0x0 ;  /* 0x0000000000007b1d */ /* 0x000fec0000010000 */
[----:B-1----:R-:W-:Y:S04]  /*47a40*/  STL [R1+0x13a4], R248 ;  /* 0x0013a4f801007387 */ /* 0x002fe80000100800 */
[----:B------:R-:W-:Y:S04]  /*47a50*/  STL [R1+0x13a0], R249 ;  /* 0x0013a0f901007387 */ /* 0x000fe80000100800 */
[----:B------:R1:W-:Y:S04]  /*47a60*/  STL [R1+0x1398], R250 ;  /* 0x001398fa01007387 */ /* 0x0003e80000100800 */
[----:B------:R1:W-:Y:S04]  /*47a70*/  STL [R1+0x1394], R251 ;  /* 0x001394fb01007387 */ /* 0x0003e80000100800 */
[----:B------:R-:W-:Y:S01]  /*47a80*/  STL.64 [R1+0x90], R28 ;  /* 0x0000901c01007387 */ /* 0x000fe20000100a00 */
[----:B-1----:R-:W-:-:S03]  /*47a90*/  IMAD.MOV.U32 R250, RZ, RZ, R20 ;  /* 0x000000fffffa7224 */ /* 0x002fc600078e0014 */
[----:B------:R-:W-:Y:S01]  /*47aa0*/  STL.64 [R1+0x98], R30 ;  /* 0x0000981e01007387 */ /* 0x000fe20000100a00 */
[----:B------:R-:W-:-:S03]  /*47ab0*/  IMAD.MOV.U32 R251, RZ, RZ, R21 ;  /* 0x000000fffffb7224 */ /* 0x000fc600078e0015 */
[----:B------:R-:W-:Y:S04]  /*47ac0*/  STL.64 [R1+0x2e0], R24 ;  /* 0x0002e01801007387 */ /* 0x000fe80000100a00 */
[----:B------:R-:W-:Y:S04]  /*47ad0*/  STL.64 [R1+0x2e8], R26 ;  /* 0x0002e81a01007387 */ /* 0x000fe80000100a00 */
[----:B------:R-:W-:Y:S04]  /*47ae0*/  STL.64 [R1+0x338], R22 ;  /* 0x0003381601007387 */ /* 0x000fe80000100a00 */
[----:B------:R-:W-:Y:S04]  /*47af0*/  STL [R1+0x13a8], R251 ;  /* 0x0013a8fb01007387 */ /* 0x000fe80000100800 */
[----:B------:R-:W-:Y:S04]  /*47b00*/  STL [R1+0x139c], R250 ;  /* 0x00139cfa01007387 */ /* 0x000fe80000100800 */
[----:B----4-:R1:W-:Y:S04]  /*47b10*/  STS.128 [R2], R16 ;  /* 0x0000001002007388 */ /* 0x0103e80000000c00 */
        /* <DEDUP_REMOVED lines=8> */
[----:B------:R1:W-:Y:S04]  /*47ba0*/  STS.128 [R2+0x400], R8 ;  /* 0x0004000802007388 */ /* 0x0003e80000000c00 */
[----:B------:R-:W2:Y:S04]  /*47bb0*/  LDL.LU R15, [R1+0x5dc] ;  /* 0x0005dc00010f7983 */ /* 0x000ea80000300800 */
[----:B---3--:R3:W-:Y:S04]  /*47bc0*/  STS.128 [R2+0x480], R4 ;  /* 0x0004800402007388 */ /* 0x0087e80000000c00 */
[----:B------:R-:W-:Y:S06]  /*47bd0*/  BAR.SYNC.DEFER_BLOCKING 0x0 ;  /* 0x0000000000007b1d */ /* 0x000fec0000010000 */
[----:B-1----:R-:W2:Y:S04]  /*47be0*/  LDL.LU R10, [R1+0x240] ;  /* 0x00024000010a7983 */ /* 0x002ea80000300800 */
[----:B------:R-:W2:Y:S04]  /*47bf0*/  LDL.LU R11, [R1+0x244] ;  /* 0x00024400010b7983 */ /* 0x000ea80000300800 */
[----:B---3--:R-:W3:Y:S04]  /*47c00*/  LDL.LU R6, [R1+0x248] ;  /* 0x0002480001067983 */ /* 0x008ee80000300800 */
[----:B------:R-:W3:Y:S04]  /*47c10*/  LDL.LU R7, [R1+0x24c] ;  /* 0x00024c0001077983 */ /* 0x000ee80000300800 */
[----:B------:R-:W1:Y:S04]  /*47c20*/  LDS.128 R20, [R0] ;  /* 0x0000000000147984 */ /* 0x000e680000000c00 */
[----:B------:R-:W1:Y:S04]  /*47c30*/  LDS.128 R28, [R228] ;  /* 0x00000000e41c7984 */ /* 0x000e680000000c00 */
[----:B------:R-:W1:Y:S01]  /*47c40*/  LDS.128 R24, [R3] ;  /* 0x0000000003187984 */ /* 0x000e620000000c00 */
[----:B------:R-:W-:Y:S01]  /*47c50*/  MOV R8, R240 ;  /* 0x000000f000087202 */ /* 0x000fe20000000f00 */
[----:B------:R-:W-:Y:S01]  /*47c60*/  IMAD.MOV.U32 R9, RZ, RZ, R241 ;  /* 0x000000ffff097224 */ /* 0x000fe200078e00f1 */
[----:B------:R-:W-:Y:S01]  /*47c70*/  MOV R5, R243 ;  /* 0x000000f300057202 */ /* 0x000fe20000000f00 */
[----:B------:R-:W-:Y:S01]  /*47c80*/  IMAD.MOV.U32 R4, RZ, RZ, R242 ;  /* 0x000000ffff047224 */ /* 0x000fe200078e00f2 */
        /* <DEDUP_REMOVED lines=12> */
[----:B------:R-:W-:Y:S04]  /*47d50*/  STS.128 [R2+0x400], R8 ;  /* 0x0004000802007388 */ /* 0x000fe80000000c00 */
[----:B---3--:R-:W-:Y:S04]  /*47d60*/  STS.128 [R2+0x480], R4 ;  /* 0x0004800402007388 */ /* 0x008fe80000000c00 */
[----:B------:R-:W-:Y:S06]  /*47d70*/  BAR.SYNC.DEFER_BLOCKING 0x0 ;  /* 0x0000000000007b1d */ /* 0x000fec0000010000 */
[----:B------:R-:W3:Y:S04]  /*47d80*/  LDS.128 R4, [R0] ;  /* 0x0000000000047984 */ /* 0x000ee80000000c00 */
[----:B------:R-:W4:Y:S04]  /*47d90*/  LDS.128 R20, [R228] ;  /* 0x00000000e4147984 */ /* 0x000f280000000c00 */
[----:B------:R-:W4:Y:S01]  /*47da0*/  LDS.128 R8, [R3] ;  /* 0x0000000003087984 */ /* 0x000f220000000c00 */
[----:B-1----:R-:W-:Y:S01]  /*47db0*/  MOV R18, R204 ;  /* 0x000000cc00127202 */ /* 0x002fe20000000f00 */
[----:B------:R-:W-:Y:S01]  /*47dc0*/  IMAD.MOV.U32 R19, RZ, RZ, R205 ;  /* 0x000000ffff137224 */ /* 0x000fe200078e00cd */
[----:B--2---:R-:W-:Y:S01]  /*47dd0*/  MOV R14, R100 ;  /* 0x00000064000e7202 */ /* 0x004fe20000000f00 */
[----:B------:R-:W-:Y:S01]  /*47de0*/  IMAD.MOV.U32 R15, RZ, RZ, R101 ;  /* 0x000000ffff0f7224 */ /* 0x000fe200078e0065 */
[----:B------:R-:W-:Y:S01]  /*47df0*/  MOV R205, R71 ;  /* 0x0000004700cd7202 */ /* 0x000fe20000000f00 */
[----:B------:R-:W-:Y:S01]  /*47e00*/  IMAD.MOV.U32 R16, RZ, RZ, R68 ;  /* 0x000000ffff107224 */ /* 0x000fe200078e0044 */
[----:B------:R-:W-:Y:S01]  /*47e10*/  MOV R101, R99 ;  /* 0x0000006300657202 */ /* 0x000fe20000000f00 */
[----:B------:R-:W-:-:S02]  /*47e20*/  IMAD.MOV.U32 R17, RZ, RZ, R69 ;  /* 0x000000ffff117224 */ /* 0x000fc400078e0045 */
        /* <DEDUP_REMOVED lines=26> */
[----:B----4-:R-:W-:Y:S01]  /*47fd0*/  MOV R10, R120 ;  /* 0x00000078000a7202 */ /* 0x010fe20000000f00 */
[----:B------:R-:W-:-:S02]  /*47fe0*/  IMAD.MOV.U32 R9, RZ, RZ, R117 ;  /* 0x000000ffff097224 */ /* 0x000fc400078e0075 */
        /* <DEDUP_REMOVED lines=40> */
[----:B-1----:R-:W-:Y:S04]  /*48270*/  STL [R1+0x13b0], R240 ;  /* 0x0013b0f001007387 */ /* 0x002fe80000100800 */
[----:B------:R-:W-:Y:S04]  /*48280*/  STL.64 [R1+0x240], R20 ;  /* 0x0002401401007387 */ /* 0x000fe80000100a00 */
[----:B------:R-:W-:Y:S04]  /*48290*/  STL.64 [R1+0x248], R22 ;  /* 0x0002481601007387 */ /* 0x000fe80000100a00 */
[----:B------:R-:W1:Y:S04]  /*482a0*/  LDS.128 R20, [R252] ;  /* 0x00000000fc147984 */ /* 0x000e680000000c00 */
[----:B------:R-:W-:Y:S06]  /*482b0*/  BAR.SYNC.DEFER_BLOCKING 0x0 ;  /* 0x0000000000007b1d */ /* 0x000fec0000010000 */
[----:B------:R-:W-:Y:S04]  /*482c0*/  STL [R1+0x13ac], R241 ;  /* 0x0013acf101007387 */ /* 0x000fe80000100800 */
[----:B------:R-:W-:Y:S04]  /*482d0*/  STL [R1+0x1388], R242 ;  /* 0x001388f201007387 */ /* 0x000fe80000100800 */
[----:B------:R1:W-:Y:S04]  /*482e0*/  STL [R1+0x1384], R243 ;  /* 0x001384f301007387 */ /* 0x0003e80000100800 */
[----:B------:R-:W-:Y:S04]  /*482f0*/  STL.64 [R1+0x3f0], R24 ;  /* 0x0003f01801007387 */ /* 0x000fe80000100a00 */
[----:B------:R-:W-:Y:S01]  /*48300*/  STL.64 [R1+0x3f8], R26 ;  /* 0x0003f81a01007387 */ /* 0x000fe20000100a00 */
[----:B-1----:R-:W-:-:S02]  /*48310*/  IMAD.MOV.U32 R243, RZ, RZ, R21 ;  /* 0x000000fffff37224 */ /* 0x002fc400078e0015 */
[----:B------:R-:W-:Y:S01]  /*48320*/  IMAD.MOV.U32 R242, RZ, RZ, R20 ;  /* 0x000000fffff27224 */ /* 0x000fe200078e0014 */
[----:B------:R-:W-:Y:S04]  /*48330*/  STL.64 [R1+0x438], R22 ;  /* 0x0004381601007387 */ /* 0x000fe80000100a00 */
[----:B------:R-:W-:Y:S04]  /*48340*/  STL [R1+0x1390], R243 ;  /* 0x001390f301007387 */ /* 0x000fe80000100800 */
[----:B------:R-:W-:Y:S04]  /*48350*/  STL [R1+0x138c], R242 ;  /* 0x00138cf201007387 */ /* 0x000fe80000100800 */
[----:B--2---:R1:W-:Y:S04]  /*48360*/  STS.128 [R2+0x80], R12 ;  /* 0x0000800c02007388 */ /* 0x0043e80000000c00 */
[----:B-1----:R-:W2:Y:S04]  /*48370*/  LDL.LU R12, [R1+0x660] ;  /* 0x00066000010c7983 */ /* 0x002ea80000300800 */
[----:B------:R-:W2:Y:S04]  /*48380*/  LDL.LU R13, [R1+0x664] ;  /* 0x00066400010d7983 */ /* 0x000ea80000300800 */
[----:B------:R-:W2:Y:S04]  /*48390*/  LDL.LU R14, [R1+0x690] ;  /* 0x00069000010e7983 */ /* 0x000ea80000300800 */
[----:B------:R-:W2:Y:S04]  /*483a0*/  LDL.LU R15, [R1+0x694] ;  /* 0x00069400010f7983 */ /* 0x000ea80000300800 */
[----:B----4-:R-:W-:Y:S04]  /*483b0*/  STS.128 [R2+0x400], R8 ;  /* 0x0004000802007388 */ /* 0x010fe80000000c00 */
[----:B---3--:R1:W-:Y:S04]  /*483c0*/  STS.128 [R2+0x480], R4 ;  /* 0x0004800402007388 */ /* 0x0083e80000000c00 */
        /* <DEDUP_REMOVED lines=8> */
[----:B------:R1:W-:Y:S04]  /*48450*/  STS.128 [R2], R16 ;  /* 0x0000001002007388 */ /* 0x0003e80000000c00 */
[----:B------:R-:W-:Y:S06]  /*48460*/  BAR.SYNC.DEFER_BLOCKING 0x0 ;  /* 0x0000000000007b1d */ /* 0x000fec0000010000 */
[----:B-1----:R-:W2:Y:S04]  /*48470*/  LDL.LU R16, [R1+0x448] ;  /* 0x0004480001107983 */ /* 0x002ea80000300800 */
[----:B------:R-:W2:Y:S04]  /*48480*/  LDL.LU R17, [R1+0x44c] ;  /* 0x00044c0001117983 */ /* 0x000ea80000300800 */
[----:B------:R-:W2:Y:S04]  /*48490*/  LDL.LU R18, [R1+0x458] ;  /* 0x0004580001127983 */ /* 0x000ea80000300800 */
[----:B------:R-:W2:Y:S04]  /*484a0*/  LDL.LU R19, [R1+0x45c] ;  /* 0x00045c0001137983 */ /* 0x000ea80000300800 */
        /* <DEDUP_REMOVED lines=13> */
[----:B---3--:R1:W-:Y:S04]  /*48580*/  STS.128 [R2+0x80], R4 ;  /* 0x0000800402007388 */ /* 0x0083e80000000c00 */
[----:B-1----:R-:W3:Y:S04]  /*48590*/  LDL.LU R4, [R1+0x20] ;  /* 0x0000200001047983 */ /* 0x002ee80000300800 */
[----:B------:R-:W3:Y:S04]  /*485a0*/  LDL.LU R5, [R1+0x24] ;  /* 0x0000240001057983 */ /* 0x000ee80000300800 */
[----:B------:R-:W3:Y:S04]  /*485b0*/  LDL.LU R6, [R1+0x170] ;  /* 0x0001700001067983 */ /* 0x000ee80000300800 */
[----:B----4-:R1:W-:Y:S04]  /*485c0*/  STS.128 [R2+0x400], R8 ;  /* 0x0004000802007388 */ /* 0x0103e80000000c00 */
[----:B------:R-:W3:Y:S04]  /*485d0*/  LDL.LU R7, [R1+0x174] ;  /* 0x0001740001077983 */ /* 0x000ee80000300800 */
[----:B-1----:R-:W4:Y:S04]  /*485e0*/  LDL.LU R8, [R1+0x28] ;  /* 0x0000280001087983 */ /* 0x002f280000300800 */
[----:B------:R-:W4:Y:S04]  /*485f0*/  LDL.LU R9, [R1+0x2c] ;  /* 0x00002c0001097983 */ /* 0x000f280000300800 */
[----:B------:R-:W4:Y:S04]  /*48600*/  LDL.LU R10, [R1+0x178] ;  /* 0x00017800010a7983 */ /* 0x000f280000300800 */
[----:B------:R-:W4:Y:S04]  /*48610*/  LDL.LU R11, [R1+0x17c] ;  /* 0x00017c00010b7983 */ /* 0x000f280000300800 */
[----:B--2---:R1:W-:Y:S04]  /*48620*/  STS.128 [R2], R12 ;  /* 0x0000000c02007388 */ /* 0x0043e80000000c00 */
[----:B------:R-:W-:Y:S04]  /*48630*/  STS.128 [R2+0x480], R16 ;  /* 0x0004801002007388 */ /* 0x000fe80000000c00 */
[----:B------:R-:W-:Y:S06]  /*48640*/  BAR.SYNC.DEFER_BLOCKING 0x0 ;  /* 0x0000000000007b1d */ /* 0x000fec0000010000 */
[----:B------:R-:W2:Y:S04]  /*48650*/  LDS.128 R16, [R0] ;  /* 0x0000000000107984 */ /* 0x000ea80000000c00 */
[----:B------:R-:W-:Y:S04]  /*48660*/  LDS.128 R24, [R228] ;  /* 0x00000000e4187984 */ /* 0x000fe80000000c00 */
[----:B------:R-:W-:Y:S01]  /*48670*/  LDS.128 R20, [R3] ;  /* 0x0000000003147984 */ /* 0x000fe20000000c00 */
[----:B-1----:R-:W-:Y:S01]  /*48680*/  IMAD.MOV.U32 R14, RZ, RZ, R212 ;  /* 0x000000ffff0e7224 */ /* 0x002fe200078e00d4 */
[----:B------:R-:W-:Y:S01]  /*48690*/  MOV R15, R213 ;  /* 0x000000d5000f7202 */ /* 0x000fe20000000f00 */
[----:B------:R-:W-:Y:S01]  /*486a0*/  IMAD.MOV.U32 R13, RZ, RZ, R201 ;  /* 0x000000ffff0d7224 */ /* 0x000fe200078e00c9 */
[----:B------:R-:W-:Y:S01]  /*486b0*/  MOV R12, R200 ;  /* 0x000000c8000c7202 */ /* 0x000fe20000000f00 */
[----:B------:R-:W-:-:S02]  /*486c0*/  IMAD.MOV.U32 R212, RZ, RZ, R202 ;  /* 0x000000ffffd47224 */ /* 0x000fc400078e00ca */
[----:B------:R-:W-:Y:S01]  /*486d0*/  IMAD.MOV.U32 R213, RZ, RZ, R203 ;  /* 0x000000ffffd57224 */ /* 0x000fe200078e00cb */
[----:B--2---:R-:W-:Y:S04]  /*486e0*/  STL.64 [R1+0x20], R16 ;  /* 0x0000201001007387 */ /* 0x004fe80000100a00 */
[----:B------:R-:W-:Y:S04]  /*486f0*/  STL.64 [R1+0x28], R18 ;  /* 0x0000281201007387 */ /* 0x000fe80000100a00 */
[----:B------:R-:W-:Y:S04]  /*48700*/  LDS.128 R16, [R252] ;  /* 0x00000000fc107984 */ /* 0x000fe80000000c00 */
[----:B------:R-:W-:Y:S06]  /*48710*/  BAR.SYNC.DEFER_BLOCKING 0x0 ;  /* 0x0000000000007b1d */ /* 0x000fec0000010000 */
[----:B------:R-:W-:Y:S04]  /*48720*/  STS.128 [R2+0x400], R12 ;  /* 0x0004000c02007388 */ /* 0x000fe80000000c00 */
[----:B------:R-:W-:Y:S01]  /*48730*/  STS.128 [R2+0x480], R212 ;  /* 0x000480d402007388 */ /* 0x000fe20000000c00 */
[----:B------:R-:W-:Y:S01]  /*48740*/  MOV R28, R144 ;  /* 0x00000090001c7202 */ /* 0x000fe20000000f00 */
[----:B------:R-:W-:Y:S01]  /*48750*/  IMAD.MOV.U32 R29, RZ, RZ, R145 ;  /* 0x000000ffff1d7224 */ /* 0x000fe200078e0091 */
[----:B------:R-:W-:Y:S01]  /*48760*/  MOV R31, R209 ;  /* 0x000000d1001f7202 */ /* 0x000fe20000000f00 */
[----:B------:R-:W-:Y:S01]  /*48770*/  IMAD.MOV.U32 R30, RZ, RZ, R208 ;  /* 0x000000ffff1e7224 */ /* 0x000fe200078e00d0 */
[----:B---3--:R1:W-:Y:S04]  /*48780*/  STS.128 [R2], R4 ;  /* 0x0000000402007388 */ /* 0x0083e80000000c00 */
[----:B----4-:R-:W-:Y:S04]  /*48790*/  STS.128 [R2+0x80], R8 ;  /* 0x0000800802007388 */ /* 0x010fe80000000c00 */
[----:B------:R-:W-:Y:S01]  /*487a0*/  BAR.SYNC.DEFER_BLOCKING 0x0 ;  /* 0x0000000000007b1d */ /* 0x000fe20000010000 */
[----:B-1----:R-:W-:Y:S01]  /*487b0*/  MOV R4, R56 ;  /* 0x0000003800047202 */ /* 0x002fe20000000f00 */
[----:B------:R-:W-:Y:S01]  /*487c0*/  IMAD.MOV.U32 R5, RZ, RZ, R57 ;  /* 0x000000ffff057224 */ /* 0x000fe200078e0039 */
[----:B------:R-:W-:Y:S01]  /*487d0*/  MOV R7, R61 ;  /* 0x0000003d00077202 */ /* 0x000fe20000000f00 */
[----:B------:R-:W-:-:S02]  /*487e0*/  IMAD.MOV.U32 R6, RZ, RZ, R60 ;  /* 0x000000ffff067224 */ /* 0x000fc400078e003c */
[----:B------:R-:W-:Y:S04]  /*487f0*/  LDS.128 R36, [R0] ;  /* 0x0000000000247984 */ /* 0x000fe80000000c00 */
[----:B------:R-:W-:Y:S04]  /*48800*/  LDS.128 R32, [R228] ;  /* 0x00000000e4207984 */ /* 0x000fe80000000c00 */
[----:B------:R-:W-:Y:S04]  /*48810*/  LDS.128 R12, [R3] ;  /* 0x00000000030c7984 */ /* 0x000fe80000000c00 */
[----:B------:R-:W-:Y:S04]  /*48820*/  LDS.128 R8, [R252] ;  /* 0x00000000fc087984 */ /* 0x000fe80000000c00 */
[----:B------:R-:W-:Y:S06]  /*48830*/  BAR.SYNC.DEFER_BLOCKING 0x0 ;  /* 0x0000000000007b1d */ /* 0x000fec0000010000 */
[----:B------:R1:W-:Y:S04]  /*48840*/  STS.128 [R2+0x400], R4 ;  /* 0x0004000402007388 */ /* 0x0003e80000000c00 */
[----:B------:R2:W-:Y:S04]  /*48850*/  STS.128 [R2], R28 ;  /* 0x0000001c02007388 */ /* 0x0005e80000000c00 */
[----:B-1----:R-:W3:Y:S04]  /*48860*/  LDL.LU R4, [R1+0x880] ;  /* 0x0008800001047983 */ /* 0x002ee80000300800 */
[----:B------:R-:W3:Y:S04]  /*48870*/  LDL.LU R5, [R1+0x884] ;  /* 0x0008840001057983 */ /* 0x000ee80000300800 */
[----:B------:R-:W3:Y:S04]  /*48880*/  LDL.LU R6, [R1+0x8d0] ;  /* 0x0008d00001067983 */ /* 0x000ee80000300800 */
[----:B------:R-:W3:Y:S04]  /*48890*/  LDL.LU R7, [R1+0x8d4] ;  /* 0x0008d40001077983 */ /* 0x000ee80000300800 */
[----:B--2---:R-:W2:Y:S04]  /*488a0*/  LDL.LU R28, [R1+0x888] ;  /* 0x00088800011c7983 */ /* 0x004ea80000300800 */
[----:B------:R-:W2:Y:S04]  /*488b0*/  LDL.LU R29, [R1+0x88c] ;  /* 0x00088c00011d7983 */ /* 0x000ea80000300800 */
[----:B------:R-:W2:Y:S04]  /*488c0*/  LDL.LU R30, [R1+0x8d8] ;  /* 0x0008d800011e7983 */ /* 0x000ea80000300800 */
[----:B------:R-:W2:Y:S04]  /*488d0*/  LDL.LU R31, [R1+0x8dc] ;  /* 0x0008dc00011f7983 */ /* 0x000ea80000300800 */
[----:B------:R-:W4:Y:S04]  /*488e0*/  LDL.LU R40, [R1+0x7b0] ;  /* 0x0007b00001287983 */ /* 0x000f280000300800 */
[----:B------:R-:W4:Y:S04]  /*488f0*/  LDL.LU R41, [R1+0x7b4] ;  /* 0x0007b40001297983 */ /* 0x000f280000300800 */
[----:B------:R-:W4:Y:S04]  /*48900*/  LDL.LU R42, [R1+0x870] ;  /* 0x00087000012a7983 */ /* 0x000f280000300800 */
[----:B------:R-:W4:Y:S01]  /*48910*/  LDL.LU R43, [R1+0x874] ;  /* 0x00087400012b7983 */ /* 0x000f220000300800 */
[----:B------:R-:W-:-:S02]  /*48920*/  IMAD.MOV.U32 R208, RZ, RZ, R146 ;  /* 0x000000ffffd07224 */ /* 0x000fc400078e0092 */
[----:B------:R-:W-:Y:S02]  /*48930*/  IMAD.MOV.U32 R209, RZ, RZ, R147 ;  /* 0x000000ffffd17224 */ /* 0x000fe400078e0093 */
[----:B------:R-:W-:Y:S02]  /*48940*/  IMAD.MOV.U32 R60, RZ, RZ, R58 ;  /* 0x000000ffff3c7224 */ /* 0x000fe400078e003a */
[----:B------:R-:W-:Y:S01]  /*48950*/  IMAD.MOV.U32 R61, RZ, RZ, R59 ;  /* 0x000000ffff3d7224 */ /* 0x000fe200078e003b */
[----:B------:R-:W-:Y:S04]  /*48960*/  STS.128 [R2+0x80], R208 ;  /* 0x000080d002007388 */ /* 0x000fe80000000c00 */
[----:B------:R1:W-:Y:S04]  /*48970*/  STS.128 [R2+0x480], R60 ;  /* 0x0004803c02007388 */ /* 0x0003e80000000c00 */
[----:B------:R-:W-:Y:S06]  /*48980*/  BAR.SYNC.DEFER_BLOCKING 0x0 ;  /* 0x0000000000007b1d */ /* 0x000fec0000010000 */
[----:B-1----:R-:W4:Y:S04]  /*48990*/  LDL.LU R60, [R1+0x7b8] ;  /* 0x0007b800013c7983 */ /* 0x002f280000300800 */
[----:B------:R-:W4:Y:S04]  /*489a0*/  LDL.LU R61, [R1+0x7bc] ;  /* 0x0007bc00013d7983 */ /* 0x000f280000300800 */
[----:B------:R-:W4:Y:S04]  /*489b0*/  LDL.LU R62, [R1+0x878] ;  /* 0x00087800013e7983 */ /* 0x000f280000300800 */
[----:B------:R-:W4:Y:S04]  /*489c0*/  LDL.LU R63, [R1+0x87c] ;  /* 0x00087c00013f7983 */ /* 0x000f280000300800 */
[----:B------:R-:W-:Y:S04]  /*489d0*/  LDS.128 R56, [R0] ;  /* 0x0000000000387984 */ /* 0x000fe80000000c00 */
[----:B------:R-:W-:Y:S04]  /*489e0*/  LDS.128 R52, [R228] ;  /* 0x00000000e4347984 */ /* 0x000fe80000000c00 */
[----:B------:R-:W-:Y:S04]  /*489f0*/  LDS.128 R48, [R3] ;  /* 0x0000000003307984 */ /* 0x000fe80000000c00 */
[----:B------:R-:W-:Y:S04]  /*48a00*/  LDS.128 R44, [R252] ;  /* 0x00000000fc2c7984 */ /* 0x000fe80000000c00 */
[----:B------:R-:W-:Y:S06]  /*48a10*/  BAR.SYNC.DEFER_BLOCKING 0x0 ;  /* 0x0000000000007b1d */ /* 0x000fec0000010000 */
[----:B---3--:R1:W-:Y:S04]  /*48a20*/  STS.128 [R2], R4 ;  /* 0x0000000402007388 */ /* 0x0083e80000000c00 */
[----:B-1----:R-:W3:Y:S04]  /*48a30*/  LDL.LU R4, [R1+0x710] ;  /* 0x0007100001047983 */ /* 0x002ee80000300800 */
[----:B------:R-:W3:Y:S04]  /*48a40*/  LDL.LU R5, [R1+0x714] ;  /* 0x0007140001057983 */ /* 0x000ee80000300800 */
[----:B------:R-:W3:Y:S04]  /*48a50*/  LDL.LU R6, [R1+0x810] ;  /* 0x0008100001067983 */ /* 0x000ee80000300800 */
[----:B--2---:R1:W-:Y:S04]  /*48a60*/  STS.128 [R2+0x80], R28 ;  /* 0x0000801c02007388 */ /* 0x0043e80000000c00 */
[----:B------:R-:W3:Y:S04]  /*48a70*/  LDL.LU R7, [R1+0x814] ;  /* 0x0008140001077983 */ /* 0x000ee80000300800 */
[----:B-1----:R-:W2:Y:S04]  /*48a80*/  LDL.LU R28, [R1+0x718] ;  /* 0x00071800011c7983 */ /* 0x002ea80000300800 */
[----:B------:R-:W2:Y:S04]  /*48a90*/  LDL.LU R29, [R1+0x71c] ;  /* 0x00071c00011d7983 */ /* 0x000ea80000300800 */
[----:B------:R-:W2:Y:S04]  /*48aa0*/  LDL.LU R30, [R1+0x818] ;  /* 0x00081800011e7983 */ /* 0x000ea80000300800 */
[----:B------:R-:W2:Y:S04]  /*48ab0*/  LDL.LU R31, [R1+0x81c] ;  /* 0x00081c00011f7983 */ /* 0x000ea80000300800 */
[----:B----4-:R1:W-:Y:S04]  /*48ac0*/  STS.128 [R2+0x400], R40 ;  /* 0x0004002802007388 */ /* 0x0103e80000000c00 */
[----:B-1----:R-:W4:Y:S04]  /*48ad0*/  LDL.LU R40, [R1+0x610] ;  /* 0x0006100001287983 */ /* 0x002f280000300800 */
[----:B------:R-:W4:Y:S04]  /*48ae0*/  LDL.LU R41, [R1+0x614] ;  /* 0x0006140001297983 */ /* 0x000f280000300800 */
[----:B------:R-:W4:Y:S04]  /*48af0*/  LDL.LU R42, [R1+0x780] ;  /* 0x00078000012a7983 */ /* 0x000f280000300800 */
[----:B------:R-:W4:Y:S04]  /*48b00*/  LDL.LU R43, [R1+0x784] ;  /* 0x00078400012b7983 */ /* 0x000f280000300800 */
[----:B------:R-:W-:Y:S04]  /*48b10*/  STS.128 [R2+0x480], R60 ;  /* 0x0004803c02007388 */ /* 0x000fe80000000c00 */
[----:B------:R-:W4:Y:S04]  /*48b20*/  LDL.LU R80, [R1+0x618] ;  /* 0x0006180001507983 */ /* 0x000f280000300800 */
[----:B------:R-:W-:Y:S06]  /*48b30*/  BAR.SYNC.DEFER_BLOCKING 0x0 ;  /* 0x0000000000007b1d */ /* 0x000fec0000010000 */
        /* <DEDUP_REMOVED lines=21> */
[----:B------:R-:W-:Y:S04]  /*48c90*/  STS.128 [R2+0x480], R80 ;  /* 0x0004805002007388 */ /* 0x000fe80000000c00 */
[----:B------:R-:W4:Y:S04]  /*48ca0*/  LDL.LU R98, [R1+0x5f8] ;  /* 0x0005f80001627983 */ /* 0x000f280000300800 */
[----:B------:R-:W-:Y:S06]  /*48cb0*/  BAR.SYNC.DEFER_BLOCKING 0x0 ;  /* 0x0000000000007b1d */ /* 0x000fec0000010000 */
        /* <DEDUP_REMOVED lines=9> */
[----:B--2---:R1:W-:Y:S04]  /*48d50*/  STS.128 [R2+0x80], R28 ;  /* 0x0000801c02007388 */ /* 0x0043e80000000c00 */
[----:B-1----:R-:W2:Y:S04]  /*48d60*/  LDL.LU R30, [R1+0x258] ;  /* 0x00025800011e7983 */ /* 0x002ea80000300800 */
[----:B------:R-:W2:Y:S01]  /*48d70*/  LDL.LU R31, [R1+0x25c] ;  /* 0x00025c00011f7983 */ /* 0x000ea20000300800 */
[----:B------:R-:W-:Y:S01]  /*48d80*/  MOV R40, R220 ;  /* 0x000000dc00287202 */ /* 0x000fe20000000f00 */
[----:B------:R-:W-:-:S05]  /*48d90*/  IMAD.MOV.U32 R41, RZ, RZ, R221 ;  /* 0x000000ffff297224 */ /* 0x000fca00078e00dd */
[----:B----4-:R1:W-:Y:S01]  /*48da0*/  STS.128 [R2+0x400], R40 ;  /* 0x0004002802007388 */ /* 0x0103e20000000c00 */
[----:B------:R-:W-:Y:S01]  /*48db0*/  IMAD.MOV.U32 R96, RZ, RZ, R222 ;  /* 0x000000ffff607224 */ /* 0x000fe200078e00de */
[----:B------:R-:W-:Y:S02]  /*48dc0*/  MOV R97, R223 ;  /* 0x000000df00617202 */ /* 0x000fe40000000f00 */
[----:B-1----:R-:W4:Y:S04]  /*48dd0*/  LDL.LU R42, [R1+0x220] ;  /* 0x00022000012a7983 */ /* 0x002f280000300800 */
[----:B------:R-:W4:Y:S04]  /*48de0*/  LDL.LU R43, [R1+0x224] ;  /* 0x00022400012b7983 */ /* 0x000f280000300800 */
[----:B------:R-:W-:Y:S04]  /*48df0*/  STS.128 [R2+0x480], R96 ;  /* 0x0004806002007388 */ /* 0x000fe80000000c00 */
[----:B------:R-:W-:Y:S06]  /*48e00*/  BAR.SYNC.DEFER_BLOCKING 0x0 ;  /* 0x0000000000007b1d */ /* 0x000fec0000010000 */
[----:B------:R-:W4:Y:S04]  /*48e10*/  LDL.LU R110, [R1+0x228] ;  /* 0x00022800016e7983 */ /* 0x000f280000300800 */
[----:B------:R-:W4:Y:S01]  /*48e20*/  LDL.LU R111, [R1+0x22c] ;  /* 0x00022c00016f7983 */ /* 0x000f220000300800 */
[----:B------:R-:W-:Y:S01]  /*48e30*/  IMAD.MOV.U32 R40, RZ, RZ, R64 ;  /* 0x000000ffff287224 */ /* 0x000fe200078e0040 */
[----:B------:R-:W-:Y:S01]  /*48e40*/  MOV R41, R65 ;  /* 0x0000004100297202 */ /* 0x000fe20000000f00 */
[----:B------:R-:W-:-:S02]  /*48e50*/  IMAD.MOV.U32 R108, RZ, RZ, R66 ;  /* 0x000000ffff6c7224 */ /* 0x000fc400078e0042 */
[----:B------:R-:W-:Y:S01]  /*48e60*/  IMAD.MOV.U32 R109, RZ, RZ, R67 ;  /* 0x000000ffff6d7224 */ /* 0x000fe200078e0043 */
[----:B------:R-:W-:Y:S04]  /*48e70*/  LDS.128 R104, [R0] ;  /* 0x0000000000687984 */ /* 0x000fe80000000c00 */
[----:B------:R-:W-:Y:S04]  /*48e80*/  LDS.128 R100, [R228] ;  /* 0x00000000e4647984 */ /* 0x000fe80000000c00 */
[----:B------:R-:W-:Y:S04]  /*48e90*/  LDS.128 R96, [R3] ;  /* 0x0000000003607984 */ /* 0x000fe80000000c00 */
[----:B------:R-:W-:Y:S04]  /*48ea0*/  LDS.128 R64, [R252] ;  /* 0x00000000fc407984 */ /* 0x000fe80000000c00 */
[----:B------:R-:W-:Y:S01]  /*48eb0*/  BAR.SYNC.DEFER_BLOCKING 0x0 ;  /* 0x0000000000007b1d */ /* 0x000fe20000010000 */
[----:B------:R-:W-:-:S02]  /*48ec0*/  IMAD.MOV.U32 R4, RZ, RZ, R216 ;  /* 0x000000ffff047224 */ /* 0x000fc400078e00d8 */
[----:B------:R-:W-:Y:S01]  /*48ed0*/  IMAD.MOV.U32 R5, RZ, RZ, R217 ;  /* 0x000000ffff057224 */ /* 0x000fe200078e00d9 */
[----:B------:R-:W-:Y:S01]  /*48ee0*/  MOV R28, R218 ;  /* 0x000000da001c7202 */ /* 0x000fe20000000f00 */
[----:B------:R-:W-:-:S03]  /*48ef0*/  IMAD.MOV.U32 R29, RZ, RZ, R219 ;  /* 0x000000ffff1d7224 */ /* 0x000fc600078e00db */
        /* <DEDUP_REMOVED lines=41> */
[----:B------:R-:W4:Y:S04]  /*49190*/  LDL.LU R140, [R1+0x778] ;  /* 0x00077800018c7983 */ /* 0x000f280000300800 */
[----:B------:R-:W-:Y:S04]  /*491a0*/  STS.128 [R2+0x480], R124 ;  /* 0x0004807c02007388 */ /* 0x000fe80000000c00 */
[----:B------:R-:W4:Y:S04]  /*491b0*/  LDL.LU R141, [R1+0x77c] ;  /* 0x00077c00018d7983 */ /* 0x000f280000300800 */
        /* <DEDUP_REMOVED lines=29> */
[----:B------:R-:W-:Y:S01]  /*49390*/  BAR.SYNC.DEFER_BLOCKING 0x0 ;  /* 0x0000000000007b1d */ /* 0x000fe20000010000 */
[----:B------:R-:W-:Y:S01]  /*493a0*/  MOV R4, R224 ;  /* 0x000000e000047202 */ /* 0x000fe20000000f00 */
        /* <DEDUP_REMOVED lines=45> */
[----:B------:R-:W4:Y:S04]  /*49680*/  LDL.LU R189, [R1+0x84c] ;  /* 0x00084c0001bd7983 */ /* 0x000f280000300800 */
[----:B------:R-:W4:Y:S04]  /*49690*/  LDL.LU R190, [R1+0x838] ;  /* 0x0008380001be7983 */ /* 0x000f280000300800 */
[----:B------:R-:W4:Y:S04]  /*496a0*/  LDL.LU R191, [R1+0x83c] ;  /* 0x00083c0001bf7983 */ /* 0x000f280000300800 */
[----:B------:R-:W-:Y:S04]  /*496b0*/  STS.128 [R2+0x480], R172 ;  /* 0x000480ac02007388 */ /* 0x000fe80000000c00 */
[----:B------:R-:W-:Y:S06]  /*496c0*/  BAR.SYNC.DEFER_BLOCKING 0x0 ;  /* 0x0000000000007b1d */ /* 0x000fec0000010000 */
        /* <DEDUP_REMOVED lines=16> */
[----:B------:R-:W-:Y:S04]  /*497d0*/  STS.128 [R2+0x480], R188 ;  /* 0x000480bc02007388 */ /* 0x000fe80000000c00 */
[----:B-1----:R-:W4:Y:S04]  /*497e0*/  LDL.LU R40, [R1+0x750] ;  /* 0x0007500001287983 */ /* 0x002f280000300800 */
[----:B------:R-:W4:Y:S04]  /*497f0*/  LDL.LU R41, [R1+0x754] ;  /* 0x0007540001297983 */ /* 0x000f280000300800 */
[----:B------:R-:W4:Y:S04]  /*49800*/  LDL.LU R42, [R1+0x740] ;  /* 0x00074000012a7983 */ /* 0x000f280000300800 */
[----:B------:R-:W4:Y:S04]  /*49810*/  LDL.LU R43, [R1+0x744] ;  /* 0x00074400012b7983 */ /* 0x000f280000300800 */
[----:B------:R-:W-:Y:S06]  /*49820*/  BAR.SYNC.DEFER_BLOCKING 0x0 ;  /* 0x0000000000007b1d */ /* 0x000fec0000010000 */
[----:B------:R-:W4:Y:S04]  /*49830*/  LDL.LU R204, [R1+0x758] ;  /* 0x0007580001cc7983 */ /* 0x000f280000300800 */
[----:B------:R-:W4:Y:S04]  /*49840*/  LDL.LU R205, [R1+0x75c] ;  /* 0x00075c0001cd7983 */ /* 0x000f280000300800 */
[----:B------:R-:W4:Y:S04]  /*49850*/  LDL.LU R206, [R1+0x748] ;  /* 0x0007480001ce7983 */ /* 0x000f280000300800 */
[----:B------:R-:W4:Y:S04]  /*49860*/  LDL.LU R207, [R1+0x74c] ;  /* 0x00074c0001cf7983 */ /* 0x000f280000300800 */
[----:B------:R-:W1:Y:S04]  /*49870*/  LDS.128 R192, [R3] ;  /* 0x0000000003c07984 */ /* 0x000e680000000c00 */
[----:B------:R-:W1:Y:S04]  /*49880*/  LDS.128 R188, [R252] ;  /* 0x00000000fcbc7984 */ /* 0x000e680000000c00 */
[----:B------:R-:W-:Y:S04]  /*49890*/  LDS.128 R200, [R0] ;  /* 0x0000000000c87984 */ /* 0x000fe80000000c00 */
[----:B------:R-:W-:Y:S04]  /*498a0*/  LDS.128 R196, [R228] ;  /* 0x00000000e4c47984 */ /* 0x000fe80000000c00 */
[----:B------:R-:W-:Y:S06]  /*498b0*/  BAR.SYNC.DEFER_BLOCKING 0x0 ;  /* 0x0000000000007b1d */ /* 0x000fec0000010000 */
[----:B-1----:R-:W-:Y:S04]  /*498c0*/  STL [R1+0x1380], R195 ;  /* 0x001380c301007387 */ /* 0x002fe80000100800 */
[----:B------:R-:W-:Y:S04]  /*498d0*/  STL [R1+0x1378], R191 ;  /* 0x001378bf01007387 */ /* 0x000fe80000100800 */
        /* <DEDUP_REMOVED lines=12> */
[----:B------:R-:W-:Y:S04]  /*499a0*/  STS.128 [R2+0x480], R204 ;  /* 0x000480cc02007388 */ /* 0x000fe80000000c00 */
[----:B------:R-:W-:Y:S01]  /*499b0*/  BAR.SYNC.DEFER_BLOCKING 0x0 ;  /* 0x0000000000007b1d */ /* 0x000fe20000010000 */
[----:B------:R-:W-:-:S02]  /*499c0*/  IMAD.MOV.U32 R42, RZ, RZ, R244 ;  /* 0x000000ffff2a7224 */ /* 0x000fc400078e00f4 */
[----:B------:R-:W-:-:S03]  /*499d0*/  IMAD.MOV.U32 R43, RZ, RZ, R245 ;  /* 0x000000ffff2b7224 */ /* 0x000fc600078e00f5 */
[----:B------:R-:W4:Y:S04]  /*499e0*/  LDL.LU R41, [R1+0x504] ;  /* 0x0005040001297983 */ /* 0x000f280000300800 */
[----:B------:R-:W4:Y:S04]  /*499f0*/  LDL.LU R244, [R1+0x508] ;  /* 0x0005080001f47983 */ /* 0x000f280000300800 */
[----:B------:R-:W4:Y:S04]  /*49a00*/  LDL.LU R245, [R1+0x50c] ;  /* 0x00050c0001f57983 */ /* 0x000f280000300800 */
[----:B------:R-:W4:Y:S04]  /*49a10*/  LDL.LU R195, [R1+0x91c] ;  /* 0x00091c0001c37983 */ /* 0x000f280000300800 */
[----:B------:R-:W1:Y:S04]  /*49a20*/  LDS.128 R208, [R252] ;  /* 0x00000000fcd07984 */ /* 0x000e680000000c00 */
[----:B------:R-:W2:Y:S04]  /*49a30*/  LDS.128 R216, [R0] ;  /* 0x0000000000d87984 */ /* 0x000ea80000000c00 */
[----:B------:R-:W-:Y:S04]  /*49a40*/  LDS.128 R212, [R228] ;  /* 0x00000000e4d47984 */ /* 0x000fe80000000c00 */
[----:B------:R-:W-:Y:S04]  /*49a50*/  LDS.128 R204, [R3] ;  /* 0x0000000003cc7984 */ /* 0x000fe80000000c00 */
[----:B------:R-:W-:Y:S06]  /*49a60*/  BAR.SYNC.DEFER_BLOCKING 0x0 ;  /* 0x0000000000007b1d */ /* 0x000fec0000010000 */
[----:B-1----:R-:W-:Y:S04]  /*49a70*/  STL [R1+0x137c], R211 ;  /* 0x00137cd301007387 */ /* 0x002fe80000100800 */
        /* <DEDUP_REMOVED lines=10> */
[----:B------:R-:W2:Y:S04]  /*49b20*/  LDL.LU R211, [R1+0x930] ;  /* 0x0009300001d37983 */ /* 0x000ea80000300800 */
[----:B----4-:R-:W-:Y:S04]  /*49b30*/  STS.128 [R2+0x400], R40 ;  /* 0x0004002802007388 */ /* 0x010fe80000000c00 */
[----:B------:R1:W-:Y:S04]  /*49b40*/  STS.128 [R2+0x480], R244 ;  /* 0x000480f402007388 */ /* 0x0003e80000000c00 */
[----:B------:R-:W-:Y:S06]  /*49b50*/  BAR.SYNC.DEFER_BLOCKING 0x0 ;  /* 0x0000000000007b1d */ /* 0x000fec0000010000 */
[----:B------:R-:W4:Y:S01]  /*49b60*/  LDL.LU R191, [R1+0x934] ;  /* 0x0009340001bf7983 */ /* 0x000f220000300800 */
[----:B-1----:R-:W-:-:S03]  /*49b70*/  MOV R245, c[0x0][0x194] ;  /* 0x0000650000f57a02 */ /* 0x002fc60000000f00 */
[----:B------:R-:W4:Y:S04]  /*49b80*/  LDL.LU R247, [R1+0x93c] ;  /* 0x00093c0001f77983 */ /* 0x000f280000300800 */
[----:B------:R-:W4:Y:S04]  /*49b90*/  LDL.LU R246, [R1+0x938] ;  /* 0x0009380001f67983 */ /* 0x000f280000300800 */
[----:B------:R-:W4:Y:S04]  /*49ba0*/  LDL.LU R40, [R1+0x1d0] ;  /* 0x0001d00001287983 */ /* 0x000f280000300800 */
[----:B------:R-:W-:Y:S04]  /*49bb0*/  LDS.128 R224, [R228] ;  /* 0x00000000e4e07984 */ /* 0x000fe80000000c00 */
[----:B------:R-:W1:Y:S04]  /*49bc0*/  LDS.128 R220, [R0] ;  /* 0x0000000000dc7984 */ /* 0x000e680000000c00 */
[----:B------:R2:W-:Y:S04]  /*49bd0*/  LDS.128 R228, [R3] ;  /* 0x0000000003e47984 */ /* 0x0005e80000000c00 */
[----:B------:R-:W-:Y:S04]  /*49be0*/  LDS.128 R232, [R252] ;  /* 0x00000000fce87984 */ /* 0x000fe80000000c00 */
[----:B------:R-:W-:Y:S06]  /*49bf0*/  BAR.SYNC.DEFER_BLOCKING 0x0 ;  /* 0x0000000000007b1d */ /* 0x000fec0000010000 */
[----:B------:R-:W4:Y:S04]  /*49c00*/  LDL.LU R41, [R1+0x1d4] ;  /* 0x0001d40001297983 */ /* 0x000f280000300800 */
[----:B------:R-:W4:Y:S04]  /*49c10*/  LDL.LU R42, [R1+0x190] ;  /* 0x00019000012a7983 */ /* 0x000f280000300800 */
[----:B------:R-:W4:Y:S04]  /*49c20*/  LDL.LU R43, [R1+0x194] ;  /* 0x00019400012b7983 */ /* 0x000f280000300800 */
[----:B------:R-:W4:Y:S04]  /*49c30*/  LDL.LU R240, [R1+0xb0] ;  /* 0x0000b00001f07983 */ /* 0x000f280000300800 */
[----:B------:R-:W4:Y:S04]  /*49c40*/  LDL.LU R250, [R1+0x70] ;  /* 0x0000700001fa7983 */ /* 0x000f280000300800 */
[----:B---3--:R3:W-:Y:S01]  /*49c50*/  STS.128 [R2], R4 ;  /* 0x0000000402007388 */ /* 0x0087e20000000c00 */
[----:B--2---:R-:W-:-:S03]  /*49c60*/  IMAD R3, R211, c[0x0][0x194], RZ ;  /* 0x00006500d3037a24 */ /* 0x004fc600078e02ff */
[----:B------:R2:W-:Y:S01]  /*49c70*/  STS.128 [R2+0x80], R28 ;  /* 0x0000801c02007388 */ /* 0x0005e20000000c00 */
[----:B---3--:R-:W-:Y:S01]  /*49c80*/  IMAD R4, R245, 0x80, R3 ;  /* 0x00000080f5047824 */ /* 0x008fe200078e0203 */
[----:B--2---:R-:W-:-:S04]  /*49c90*/  LEA R30, P2, R3, c[0x0][0x170], 0x2 ;  /* 0x00005c00031e7a11 */ /* 0x004fc800078410ff */
[C---:B------:R-:W-:Y:S02]  /*49ca0*/  LEA R28, P3, R4.reuse, c[0x0][0x170], 0x2 ;  /* 0x00005c00041c7a11 */ /* 0x040fe400078610ff */
[----:B------:R-:W-:Y:S01]  /*49cb0*/  LEA.HI.X.SX32 R31, R3, c[0x0][0x174], 0x2, P2 ;  /* 0x00005d00031f7a11 */ /* 0x000fe200010f16ff */
[----:B------:R-:W-:Y:S01]  /*49cc0*/  IMAD R3, R245, 0x80, R4 ;  /* 0x00000080f5037824 */ /* 0x000fe200078e0204 */
[----:B------:R-:W-:Y:S02]  /*49cd0*/  LEA.HI.X.SX32 R29, R4, c[0x0][0x174], 0x2, P3 ;  /* 0x00005d00041d7a11 */ /* 0x000fe400018f16ff */
[----:B------:R-:W2:Y:S04]  /*49ce0*/  LDL.LU R4, [R1+0x1d8] ;  /* 0x0001d80001047983 */ /* 0x000ea80000300800 */
[----:B------:R-:W2:Y:S04]  /*49cf0*/  LDL.LU R5, [R1+0x1dc] ;  /* 0x0001dc0001057983 */ /* 0x000ea80000300800 */
[----:B------:R-:W2:Y:S04]  /*49d00*/  LDL.LU R6, [R1+0x198] ;  /* 0x0001980001067983 */ /* 0x000ea80000300800 */
[----:B------:R-:W2:Y:S01]  /*49d10*/  LDL.LU R7, [R1+0x19c] ;  /* 0x00019c0001077983 */ /* 0x000ea20000300800 */
[----:B------:R-:W-:Y:S01]  /*49d20*/  ISETP.GE.AND P0, PT, R211, c[0x0][0x178], PT ;  /* 0x00005e00d3007a0c */ /* 0x000fe20003f06270 */
[C---:B------:R-:W-:Y:S01]  /*49d30*/  IMAD R244, R195.reuse, c[0x0][0x198], RZ ;  /* 0x00006600c3f47a24 */ /* 0x040fe200078e02ff */
[C---:B------:R-:W-:Y:S01]  /*49d40*/  ISETP.GE.AND P4, PT, R195.reuse, c[0x0][0x17c], PT ;  /* 0x00005f00c3007a0c */ /* 0x040fe20003f86270 */
[----:B------:R-:W3:Y:S01]  /*49d50*/  LDL.LU R249, [R1+0xb4] ;  /* 0x0000b40001f97983 */ /* 0x000ee20000300800 */
[----:B------:R-:W-:-:S03]  /*49d60*/  ISETP.LT.AND P0, PT, R195, c[0x0][0x17c], !P0 ;  /* 0x00005f00c3007a0c */ /* 0x000fc60004701270 */
[----:B----4-:R4:W-:Y:S01]  /*49d70*/  STS.128 [R2+0x400], R40 ;  /* 0x0004002802007388 */ /* 0x0109e20000000c00 */
[----:B------:R-:W-:-:S03]  /*49d80*/  ISETP.LT.AND P5, PT, R191, c[0x0][0x178], !P4 ;  /* 0x00005e00bf007a0c */ /* 0x000fc600067a1270 */
[----:B------:R-:W3:Y:S04]  /*49d90*/  LDL.LU R248, [R1+0x74] ;  /* 0x0000740001f87983 */ /* 0x000ee80000300800 */
[----:B------:R-:W3:Y:S04]  /*49da0*/  LDL.LU R251, [R1+0x44] ;  /* 0x0000440001fb7983 */ /* 0x000ee80000300800 */
[----:B------:R-:W3:Y:S01]  /*49db0*/  LDL.LU R239, [R1+0xf0] ;  /* 0x0000f00001ef7983 */ /* 0x000ee20000300800 */
[----:B----4-:R-:W-:-:S03]  /*49dc0*/  IMAD.WIDE R42, R244, 0x4, R30 ;  /* 0x00000004f42a7825 */ /* 0x010fc600078e021e */
[----:B------:R-:W4:Y:S01]  /*49dd0*/  LDL.LU R242, [R1+0x60] ;  /* 0x0000600001f27983 */ /* 0x000f220000300800 */
[----:B------:R-:W-:-:S03]  /*49de0*/  IMAD.WIDE R40, R244, 0x4, R28 ;  /* 0x00000004f4287825 */ /* 0x000fc600078e021c */
[----:B------:R-:W3:Y:S04]  /*49df0*/  LDL.LU R243, [R1+0x50] ;  /* 0x0000500001f37983 */ /* 0x000ee80000300800 */
[----:B--2---:R2:W-:Y:S04]  /*49e00*/  STS.128 [R2+0x480], R4 ;  /* 0x0004800402007388 */ /* 0x0045e80000000c00 */
[----:B------:R-:W-:Y:S01]  /*49e10*/  BAR.SYNC.DEFER_BLOCKING 0x0 ;  /* 0x0000000000007b1d */ /* 0x000fe20000010000 */
[----:B--2---:R-:W-:Y:S02]  /*49e20*/  LEA R6, P2, R3, c[0x0][0x170], 0x2 ;  /* 0x00005c0003067a11 */ /* 0x004fe400078410ff */
[----:B------:R-:W-:-:S02]  /*49e30*/  LEA R5, R245, R3, 0x7 ;  /* 0x00000003f5057211 */ /* 0x000fc400078e38ff */
[----:B------:R-:W-:Y:S02]  /*49e40*/  LEA.HI.X.SX32 R7, R3, c[0x0][0x174], 0x2, P2 ;  /* 0x00005d0003077a11 */ /* 0x000fe400010f16ff */
[----:B------:R-:W-:Y:S01]  /*49e50*/  LEA R4, P2, R5, c[0x0][0x170], 0x2 ;  /* 0x00005c0005047a11 */ /* 0x000fe200078410ff */
[----:B------:R-:W-:Y:S01]  /*49e60*/  @P0 STG.E [R42.64], R240 ;  /* 0x000000f02a000986 */ /* 0x000fe2000c101908 */
[----:B------:R-:W-:Y:S02]  /*49e70*/  ISETP.LT.AND P0, PT, R247, c[0x0][0x178], !P4 ;  /* 0x00005e00f7007a0c */ /* 0x000fe40006701270 */
[----:B------:R-:W-:Y:S01]  /*49e80*/  ISETP.LT.AND P4, PT, R246, c[0x0][0x178], !P4 ;  /* 0x00005e00f6007a0c */ /* 0x000fe20006781270 */
[C---:B------:R-:W-:Y:S01]  /*49e90*/  IMAD.WIDE R2, R244.reuse, 0x4, R6 ;  /* 0x00000004f4027825 */ /* 0x040fe200078e0206 */
[----:B------:R-:W-:Y:S01]  /*49ea0*/  LEA.HI.X.SX32 R5, R5, c[0x0][0x174], 0x2, P2 ;  /* 0x00005d0005057a11 */ /* 0x000fe200010f16ff */
[----:B------:R-:W-:Y:S08]  /*49eb0*/  @P5 STG.E [R40.64], R250 ;  /* 0x000000fa28005986 */ /* 0x000ff0000c101908 */
[----:B------:R2:W-:Y:S02]  /*49ec0*/  @P0 STG.E [R2.64], R236 ;  /* 0x000000ec02000986 */ /* 0x0005e4000c101908 */
[----:B--2---:R-:W-:-:S05]  /*49ed0*/  IMAD.WIDE R2, R244, 0x4, R4 ;  /* 0x00000004f4027825 */ /* 0x004fca00078e0204 */
[----:B------:R2:W-:Y:S04]  /*49ee0*/  @P4 STG.E [R2.64], R237 ;  /* 0x000000ed02004986 */ /* 0x0005e8000c101908 */
[----:B--2---:R-:W2:Y:S01]  /*49ef0*/  LDL.LU R237, [R1+0x13c4] ;  /* 0x0013c40001ed7983 */ /* 0x004ea20000300800 */
[----:B------:R-:W-:Y:S02]  /*49f00*/  ISETP.LT.AND P5, PT, R211, c[0x0][0x178], !P1 ;  /* 0x00005e00d3007a0c */ /* 0x000fe40004fa1270 */
[----:B------:R-:W-:Y:S02]  /*49f10*/  IADD3 R40, R195, 0x2, RZ ;  /* 0x00000002c3287810 */ /* 0x000fe40007ffe0ff */
[----:B------:R-:W-:Y:S02]  /*49f20*/  ISETP.LT.AND P6, PT, R191, c[0x0][0x178], !P1 ;  /* 0x00005e00bf007a0c */ /* 0x000fe40004fc1270 */
[----:B------:R-:W-:-:S02]  /*49f30*/  ISETP.LT.AND P3, PT, R247, c[0x0][0x178], !P1 ;  /* 0x00005e00f7007a0c */ /* 0x000fc40004f61270 */
[----:B------:R-:W-:Y:S02]  /*49f40*/  IADD3 R245, R244, c[0x0][0x198], RZ ;  /* 0x00006600f4f57a10 */ /* 0x000fe40007ffe0ff */
[----:B------:R-:W-:Y:S02]  /*49f50*/  ISETP.GE.AND P2, PT, R40, c[0x0][0x17c], PT ;  /* 0x00005f0028007a0c */ /* 0x000fe40003f46270 */
[----:B------:R-:W-:Y:S01]  /*49f60*/  ISETP.LT.AND P1, PT, R246, c[0x0][0x178], !P1 ;  /* 0x00005e00f6007a0c */ /* 0x000fe20004f21270 */
[----:B------:R-:W-:Y:S01]  /*49f70*/  IMAD.WIDE R40, R245, 0x4, R30 ;  /* 0x00000004f5287825 */ /* 0x000fe200078e021e */
[----:B------:R-:W-:-:S03]  /*49f80*/  ISETP.LT.AND P4, PT, R211, c[0x0][0x178], !P2 ;  /* 0x00005e00d3007a0c */ /* 0x000fc60005781270 */
[----:B------:R-:W-:Y:S01]  /*49f90*/  IMAD.WIDE R42, R245, 0x4, R28 ;  /* 0x00000004f52a7825 */ /* 0x000fe200078e021c */
[----:B------:R-:W-:-:S03]  /*49fa0*/  IADD3 R236, R195, 0x3, RZ ;  /* 0x00000003c3ec7810 */ /* 0x000fc60007ffe0ff */
[C---:B------:R-:W-:Y:S01]  /*49fb0*/  IMAD.WIDE R2, R245.reuse, 0x4, R6 ;  /* 0x00000004f5027825 */ /* 0x040fe200078e0206 */
[----:B------:R-:W-:Y:S01]  /*49fc0*/  IADD3 R244, R245, c[0x0][0x198], RZ ;  /* 0x00006600f5f47a10 */ /* 0x000fe20007ffe0ff */
[----:B---3--:R3:W-:Y:S01]  /*49fd0*/  @P5 STG.E [R40.64], R249 ;  /* 0x000000f928005986 */ /* 0x0087e2000c101908 */
[----:B------:R-:W-:-:S03]  /*49fe0*/  ISETP.GE.AND P0, PT, R236, c[0x0][0x17c], PT ;  /* 0x00005f00ec007a0c */ /* 0x000fc60003f06270 */
[----:B------:R1:W-:Y:S04]  /*49ff0*/  @P6 STG.E [R42.64], R248 ;  /* 0x000000f82a006986 */ /* 0x0003e8000c101908 */
[----:B---3--:R-:W3:Y:S04]  /*4a000*/  LDL.LU R249, [R1+0xf4] ;  /* 0x0000f40001f97983 */ /* 0x008ee80000300800 */
[----:B------:R-:W3:Y:S04]  /*4a010*/  LDL.LU R241, [R1+0xc4] ;  /* 0x0000c40001f17983 */ /* 0x000ee80000300800 */
[----:B------:R-:W3:Y:S04]  /*4a020*/  LDL.LU R250, [R1+0x64] ;  /* 0x0000640001fa7983 */ /* 0x000ee80000300800 */
[----:B-1----:R-:W3:Y:S04]  /*4a030*/  LDL.LU R248, [R1+0x54] ;  /* 0x0000540001f87983 */ /* 0x002ee80000300800 */
[----:B--2---:R1:W-:Y:S02]  /*4a040*/  @P3 STG.E [R2.64], R237 ;  /* 0x000000ed02003986 */ /* 0x0043e4000c101908 */
[----:B-1----:R-:W-:-:S02]  /*4a050*/  IMAD.WIDE R236, R245, 0x4, R4 ;  /* 0x00000004f5ec7825 */ /* 0x002fc400078e0204 */
[----:B------:R-:W2:Y:S02]  /*4a060*/  LDL.LU R245, [R1+0xd0] ;  /* 0x0000d00001f57983 */ /* 0x000ea40000300800 */
[----:B------:R-:W-:Y:S02]  /*4a070*/  IMAD.WIDE R2, R244, 0x4, R30 ;  /* 0x00000004f4027825 */ /* 0x000fe400078e021e */
[----:B------:R1:W-:Y:S04]  /*4a080*/  @P1 STG.E [R236.64], R251 ;  /* 0x000000fbec001986 */ /* 0x0003e8000c101908 */
[----:B------:R-:W2:Y:S04]  /*4a090*/  LDL.LU R240, [R1+0xa0] ;  /* 0x0000a00001f07983 */ /* 0x000ea80000300800 */
[----:B------:R4:W-:Y:S04]  /*4a0a0*/  @P4 STG.E [R2.64], R239 ;  /* 0x000000ef02004986 */ /* 0x0009e8000c101908 */
[----:B-1----:R-:W2:Y:S04]  /*4a0b0*/  LDL.LU R251, [R1+0x154] ;  /* 0x0001540001fb7983 */ /* 0x002ea80000300800 */
[----:B----4-:R-:W4:Y:S04]  /*4a0c0*/  LDL.LU R239, [R1+0x13c0] ;  /* 0x0013c00001ef7983 */ /* 0x010f280000300800 */
[----:B------:R-:W2:Y:S01]  /*4a0d0*/  LDL.LU R3, [R1+0xc0] ;  /* 0x0000c00001037983 */ /* 0x000ea20000300800 */
[----:B------:R-:W-:-:S02]  /*4a0e0*/  ISETP.LT.AND P5, PT, R191, c[0x0][0x178], !P2 ;  /* 0x00005e00bf007a0c */ /* 0x000fc400057a1270 */
[----:B------:R-:W-:Y:S02]  /*4a0f0*/  ISETP.LT.AND P6, PT, R247, c[0x0][0x178], !P2 ;  /* 0x00005e00f7007a0c */ /* 0x000fe400057c1270 */
[----:B------:R-:W-:Y:S02]  /*4a100*/  ISETP.LT.AND P2, PT, R246, c[0x0][0x178], !P2 ;  /* 0x00005e00f6007a0c */ /* 0x000fe40005741270 */
[----:B------:R-:W-:Y:S01]  /*4a110*/  IADD3 R40, R195, 0x4, RZ ;  /* 0x00000004c3287810 */ /* 0x000fe20007ffe0ff */
[----:B------:R-:W-:-:S03]  /*4a120*/  IMAD.WIDE R42, R244, 0x4, R6 ;  /* 0x00000004f42a7825 */ /* 0x000fc600078e0206 */
[----:B------:R-:W-:Y:S01]  /*4a130*/  ISETP.GE.AND P3, PT, R40, c[0x0][0x17c], PT ;  /* 0x00005f0028007a0c */ /* 0x000fe20003f66270 */
[----:B------:R-:W-:Y:S01]  /*4a140*/  IMAD.WIDE R40, R244, 0x4, R28 ;  /* 0x00000004f4287825 */ /* 0x000fe200078e021c */
[----:B------:R-:W-:-:S03]  /*4a150*/  ISETP.LT.AND P4, PT, R211, c[0x0][0x178], !P0 ;  /* 0x00005e00d3007a0c */ /* 0x000fc60004781270 */
[----:B------:R-:W-:Y:S01]  /*4a160*/  IMAD.WIDE R236, R244, 0x4, R4 ;  /* 0x00000004f4ec7825 */ /* 0x000fe200078e0204 */
[----:B------:R-:W-:Y:S02]  /*4a170*/  IADD3 R2, R195, 0x5, RZ ;  /* 0x00000005c3027810 */ /* 0x000fe40007ffe0ff */
[----:B------:R-:W-:Y:S01]  /*4a180*/  ISETP.LT.AND P1, PT, R246, c[0x0][0x178], !P0 ;  /* 0x00005e00f6007a0c */ /* 0x000fe20004721270 */
[----:B--2---:R-:W-:Y:S04]  /*4a190*/  @P5 STG.E [R40.64], R3 ;  /* 0x0000000328005986 */ /* 0x004fe8000c101908 */
[----:B------:R-:W-:Y:S04]  /*4a1a0*/  @P6 STG.E [R42.64], R242 ;  /* 0x000000f22a006986 */ /* 0x000fe8000c101908 */
[----:B------:R1:W-:Y:S01]  /*4a1b0*/  @P2 STG.E [R236.64], R243 ;  /* 0x000000f3ec002986 */ /* 0x0003e2000c101908 */
[----:B------:R-:W-:-:S02]  /*4a1c0*/  ISETP.LT.AND P5, PT, R191, c[0x0][0x178], !P0 ;  /* 0x00005e00bf007a0c */ /* 0x000fc400047a1270 */
[----:B------:R-:W-:Y:S02]  /*4a1d0*/  ISETP.LT.AND P2, PT, R247, c[0x0][0x178], !P0 ;  /* 0x00005e00f7007a0c */ /* 0x000fe40004741270 */
[----:B-1----:R-:W-:Y:S02]  /*4a1e0*/  IADD3 R237, R244, c[0x0][0x198], RZ ;  /* 0x00006600f4ed7a10 */ /* 0x002fe40007ffe0ff */
[----:B------:R-:W2:Y:S03]  /*4a1f0*/  LDL.LU R244, [R1+0x100] ;  /* 0x0001000001f47983 */ /* 0x000ea60000300800 */
[C---:B------:R-:W-:Y:S01]  /*4a200*/  IMAD.WIDE R42, R237.reuse, 0x4, R30 ;  /* 0x00000004ed2a7825 */ /* 0x040fe200078e021e */
[----:B------:R-:W-:Y:S02]  /*4a210*/  ISETP.GE.AND P0, PT, R2, c[0x0][0x17c], PT ;  /* 0x00005f0002007a0c */ /* 0x000fe40003f06270 */
[C---:B------:R-:W-:Y:S01]  /*4a220*/  IADD3 R236, R237.reuse, c[0x0][0x198], RZ ;  /* 0x00006600edec7a10 */ /* 0x040fe20007ffe0ff */
[C---:B------:R-:W-:Y:S01]  /*4a230*/  IMAD.WIDE R2, R237.reuse, 0x4, R28 ;  /* 0x00000004ed027825 */ /* 0x040fe200078e021c */
[----:B---3--:R1:W-:Y:S03]  /*4a240*/  @P4 STG.E [R42.64], R249 ;  /* 0x000000f92a004986 */ /* 0x0083e6000c101908 */
[C---:B------:R-:W-:Y:S01]  /*4a250*/  IMAD.WIDE R40, R237.reuse, 0x4, R6 ;  /* 0x00000004ed287825 */ /* 0x040fe200078e0206 */
[----:B-1----:R-:W3:Y:S03]  /*4a260*/  LDL.LU R249, [R1+0x104] ;  /* 0x0001040001f97983 */ /* 0x002ee60000300800 */
[----:B------:R-:W-:-:S02]  /*4a270*/  IMAD.WIDE R42, R237, 0x4, R4 ;  /* 0x00000004ed2a7825 */ /* 0x000fc400078e0204 */
[----:B------:R-:W2:Y:S04]  /*4a280*/  LDL.LU R237, [R1+0x150] ;  /* 0x0001500001ed7983 */ /* 0x000ea80000300800 */
[----:B------:R-:W-:Y:S04]  /*4a290*/  @P5 STG.E [R2.64], R241 ;  /* 0x000000f102005986 */ /* 0x000fe8000c101908 */
[----:B------:R-:W-:Y:S04]  /*4a2a0*/  @P2 STG.E [R40.64], R250 ;  /* 0x000000fa28002986 */ /* 0x000fe8000c101908 */
[----:B------:R1:W-:Y:S04]  /*4a2b0*/  @P1 STG.E [R42.64], R248 ;  /* 0x000000f82a001986 */ /* 0x0003e8000c101908 */
[----:B-1----:R-:W3:Y:S01]  /*4a2c0*/  LDL.LU R248, [R1+0xd4] ;  /* 0x0000d40001f87983 */ /* 0x002ee20000300800 */
[----:B------:R-:W-:-:S02]  /*4a2d0*/  ISETP.LT.AND P6, PT, R211, c[0x0][0x178], !P3 ;  /* 0x00005e00d3007a0c */ /* 0x000fc40005fc1270 */
[----:B------:R-:W-:Y:S01]  /*4a2e0*/  ISETP.LT.AND P4, PT, R191, c[0x0][0x178], !P3 ;  /* 0x00005e00bf007a0c */ /* 0x000fe20005f81270 */
[----:B------:R-:W-:Y:S01]  /*4a2f0*/  IMAD.WIDE R2, R236, 0x4, R30 ;  /* 0x00000004ec027825 */ /* 0x000fe200078e021e */
[----:B------:R-:W-:Y:S01]  /*4a300*/  ISETP.LT.AND P1, PT, R247, c[0x0][0x178], !P3 ;  /* 0x00005e00f7007a0c */ /* 0x000fe20005f21270 */
[----:B------:R-:W3:Y:S01]  /*4a310*/  LDL.LU R250, [R1+0xa4] ;  /* 0x0000a40001fa7983 */ /* 0x000ee20000300800 */
[----:B------:R-:W-:Y:S02]  /*4a320*/  ISETP.LT.AND P5, PT, R246, c[0x0][0x178], !P3 ;  /* 0x00005e00f6007a0c */ /* 0x000fe40005fa1270 */
[----:B------:R-:W-:Y:S01]  /*4a330*/  IADD3 R42, R195, 0x6, RZ ;  /* 0x00000006c32a7810 */ /* 0x000fe20007ffe0ff */
[----:B------:R-:W-:Y:S01]  /*4a340*/  IMAD.WIDE R40, R236, 0x4, R28 ;  /* 0x00000004ec287825 */ /* 0x000fe200078e021c */
[----:B------:R-:W-:Y:S01]  /*4a350*/  ISETP.LT.AND P3, PT, R191, c[0x0][0x178], !P0 ;  /* 0x00005e00bf007a0c */ /* 0x000fe20004761270 */
[----:B------:R-:W4:Y:S01]  /*4a360*/  LDL.LU R242, [R1+0x160] ;  /* 0x0001600001f27983 */ /* 0x000f220000300800 */
[----:B------:R-:W-:Y:S01]  /*4a370*/  ISETP.GE.AND P2, PT, R42, c[0x0][0x17c], PT ;  /* 0x00005f002a007a0c */ /* 0x000fe20003f46270 */
[----:B------:R-:W-:-:S02]  /*4a380*/  IMAD.WIDE R42, R236, 0x4, R4 ;  /* 0x00000004ec2a7825 */ /* 0x000fc400078e0204 */
[----:B------:R-:W4:Y:S04]  /*4a390*/  LDL.LU R243, [R1+0x130] ;  /* 0x0001300001f37983 */ /* 0x000f280000300800 */
[----:B------:R-:W4:Y:S04]  /*4a3a0*/  LDL.LU R241, [R1+0x110] ;  /* 0x0001100001f17983 */ /* 0x000f280000300800 */
[----:B--2---:R1:W-:Y:S01]  /*4a3b0*/  @P6 STG.E [R2.64], R237 ;  /* 0x000000ed02006986 */ /* 0x0043e2000c101908 */
[----:B------:R-:W-:-:S03]  /*4a3c0*/  ISETP.LT.AND P6, PT, R211, c[0x0][0x178], !P0 ;  /* 0x00005e00d3007a0c */ /* 0x000fc600047c1270 */
[----:B------:R2:W-:Y:S01]  /*4a3d0*/  @P4 STG.E [R40.64], R244 ;  /* 0x000000f428004986 */ /* 0x0005e2000c101908 */
[C---:B-1----:R-:W-:Y:S01]  /*4a3e0*/  IMAD.WIDE R2, R236.reuse, 0x4, R6 ;  /* 0x00000004ec027825 */ /* 0x042fe200078e0206 */
[----:B------:R-:W-:-:S04]  /*4a3f0*/  IADD3 R237, R236, c[0x0][0x198], RZ ;  /* 0x00006600eced7a10 */ /* 0x000fc80007ffe0ff */
[----:B------:R1:W-:Y:S01]  /*4a400*/  @P1 STG.E [R2.64], R245 ;  /* 0x000000f502001986 */ /* 0x0003e2000c101908 */
[----:B--2---:R-:W-:-:S03]  /*4a410*/  IMAD.WIDE R40, R237, 0x4, R30 ;  /* 0x00000004ed287825 */ /* 0x004fc600078e021e */
[----:B------:R-:W-:Y:S01]  /*4a420*/  @P5 STG.E [R42.64], R240 ;  /* 0x000000f02a005986 */ /* 0x000fe2000c101908 */
[----:B------:R-:W-:-:S03]  /*4a430*/  ISETP.LT.AND P5, PT, R247, c[0x0][0x178], !P0 ;  /* 0x00005e00f7007a0c */ /* 0x000fc600047a1270 */
[----:B------:R2:W-:Y:S01]  /*4a440*/  @P6 STG.E [R40.64], R251 ;  /* 0x000000fb28006986 */ /* 0x0005e2000c101908 */
[----:B-1----:R-:W-:-:S05]  /*4a450*/  IMAD.WIDE R2, R237, 0x4, R28 ;  /* 0x00000004ed027825 */ /* 0x002fca00078e021c */
[----:B---3--:R1:W-:Y:S04]  /*4a460*/  @P3 STG.E [R2.64], R249 ;  /* 0x000000f902003986 */ /* 0x0083e8000c101908 */
[----:B--2---:R-:W2:Y:S01]  /*4a470*/  LDL.LU R251, [R1+0x164] ;  /* 0x0001640001fb7983 */ /* 0x004ea20000300800 */
[----:B-1----:R-:W-:-:S03]  /*4a480*/  IMAD.WIDE R2, R237, 0x4, R6 ;  /* 0x00000004ed027825 */ /* 0x002fc600078e0206 */
[----:B------:R-:W3:Y:S04]  /*4a490*/  LDL.LU R249, [R1+0x134] ;  /* 0x0001340001f97983 */ /* 0x000ee80000300800 */
[----:B------:R1:W-:Y:S04]  /*4a4a0*/  @P5 STG.E [R2.64], R248 ;  /* 0x000000f802005986 */ /* 0x0003e8000c101908 */
[----:B-1----:R-:W3:Y:S01]  /*4a4b0*/  LDL.LU R248, [R1+0x114] ;  /* 0x0001140001f87983 */ /* 0x002ee20000300800 */
[----:B------:R-:W-:Y:S02]  /*4a4c0*/  ISETP.LT.AND P0, PT, R246, c[0x0][0x178], !P0 ;  /* 0x00005e00f6007a0c */ /* 0x000fe40004701270 */
[----:B------:R-:W-:Y:S01]  /*4a4d0*/  ISETP.LT.AND P1, PT, R211, c[0x0][0x178], !P2 ;  /* 0x00005e00d3007a0c */ /* 0x000fe20005721270 */
[----:B------:R-:W-:Y:S01]  /*4a4e0*/  IMAD.WIDE R40, R237, 0x4, R4 ;  /* 0x00000004ed287825 */ /* 0x000fe200078e0204 */
[----:B------:R-:W-:Y:S01]  /*4a4f0*/  ISETP.LT.AND P3, PT, R191, c[0x0][0x178], !P2 ;  /* 0x00005e00bf007a0c */ /* 0x000fe20005761270 */
[----:B------:R-:W3:Y:S01]  /*4a500*/  LDL.LU R240, [R1+0xb8] ;  /* 0x0000b80001f07983 */ /* 0x000ee20000300800 */
[----:B------:R-:W-:-:S02]  /*4a510*/  ISETP.LT.AND P6, PT, R247, c[0x0][0x178], !P2 ;  /* 0x00005e00f7007a0c */ /* 0x000fc400057c1270 */
[----:B------:R-:W-:Y:S02]  /*4a520*/  IADD3 R42, R195, 0x7, RZ ;  /* 0x00000007c32a7810 */ /* 0x000fe40007ffe0ff */
[----:B------:R-:W-:Y:S02]  /*4a530*/  IADD3 R236, R237, c[0x0][0x198], RZ ;  /* 0x00006600edec7a10 */ /* 0x000fe40007ffe0ff */
[----:B------:R-:W-:Y:S01]  /*4a540*/  IADD3 R43, R195, 0x8, RZ ;  /* 0x00000008c32b7810 */ /* 0x000fe20007ffe0ff */
[----:B------:R1:W-:Y:S01]  /*4a550*/  @P0 STG.E [R40.64], R250 ;  /* 0x000000fa28000986 */ /* 0x0003e2000c101908 */
[----:B------:R-:W-:Y:S01]  /*4a560*/  ISETP.GE.AND P4, PT, R42, c[0x0][0x17c], PT ;  /* 0x00005f002a007a0c */ /* 0x000fe20003f86270 */
[----:B------:R-:W-:Y:S01]  /*4a570*/  IMAD.WIDE R2, R236, 0x4, R30 ;  /* 0x00000004ec027825 */ /* 0x000fe200078e021e */
[----:B------:R-:W-:Y:S02]  /*4a580*/  ISETP.GE.AND P5, PT, R43, c[0x0][0x17c], PT ;  /* 0x00005f002b007a0c */ /* 0x000fe40003fa6270 */
[----:B------:R-:W-:Y:S01]  /*4a590*/  ISETP.LT.AND P2, PT, R246, c[0x0][0x178], !P2 ;  /* 0x00005e00f6007a0c */ /* 0x000fe20005741270 */
[C---:B------:R-:W-:Y:S01]  /*4a5a0*/  IMAD.WIDE R42, R236.reuse, 0x4, R6 ;  /* 0x00000004ec2a7825 */ /* 0x040fe200078e0206 */
[----:B------:R-:W-:Y:S01]  /*4a5b0*/  ISETP.LT.AND P0, PT, R211, c[0x0][0x178], !P4 ;  /* 0x00005e00d3007a0c */ /* 0x000fe20006701270 */
[----:B----4-:R4:W-:Y:S02]  /*4a5c0*/  @P1 STG.E [R2.64], R242 ;  /* 0x000000f202001986 */ /* 0x0109e4000c101908 */
[C---:B-1----:R-:W-:Y:S01]  /*4a5d0*/  IMAD.WIDE R40, R236.reuse, 0x4, R28 ;  /* 0x00000004ec287825 */ /* 0x042fe200078e021c */
[----:B------:R-:W-:Y:S01]  /*4a5e0*/  IADD3 R237, R236, c[0x0][0x198], RZ ;  /* 0x00006600eced7a10 */ /* 0x000fe20007ffe0ff */
[----:B------:R-:W3:Y:S01]  /*4a5f0*/  LDL.LU R250, [R1+0x78] ;  /* 0x0000780001fa7983 */ /* 0x000ee20000300800 */
[----:B------:R-:W-:-:S03]  /*4a600*/  ISETP.LT.AND P1, PT, R191, c[0x0][0x178], !P4 ;  /* 0x00005e00bf007a0c */ /* 0x000fc60006721270 */
[----:B------:R1:W-:Y:S04]  /*4a610*/  @P3 STG.E [R40.64], R243 ;  /* 0x000000f328003986 */ /* 0x0003e8000c101908 */
[----:B------:R1:W-:Y:S01]  /*4a620*/  @P6 STG.E [R42.64], R241 ;  /* 0x000000f12a006986 */ /* 0x0003e2000c101908 */
[----:B------:R-:W-:Y:S01]  /*4a630*/  ISETP.LT.AND P6, PT, R247, c[0x0][0x178], !P4 ;  /* 0x00005e00f7007a0c */ /* 0x000fe200067c1270 */
[----:B----4-:R-:W-:Y:S01]  /*4a640*/  IMAD.WIDE R2, R236, 0x4, R4 ;  /* 0x00000004ec027825 */ /* 0x010fe200078e0204 */
[----:B------:R-:W-:-:S03]  /*4a650*/  ISETP.LT.AND P4, PT, R246, c[0x0][0x178], !P4 ;  /* 0x00005e00f6007a0c */ /* 0x000fc60006781270 */
[----:B-1----:R-:W-:Y:S01]  /*4a660*/  IMAD.WIDE R40, R237, 0x4, R30 ;  /* 0x00000004ed287825 */ /* 0x002fe200078e021e */
[C---:B------:R-:W-:Y:S01]  /*4a670*/  IADD3 R42, R195.reuse, 0x9, RZ ;  /* 0x00000009c32a7810 */ /* 0x040fe20007ffe0ff */
[----:B------:R1:W-:Y:S03]  /*4a680*/  @P2 STG.E [R2.64], R239 ;  /* 0x000000ef02002986 */ /* 0x0003e6000c101908 */
[----:B------:R-:W-:Y:S02]  /*4a690*/  ISETP.GE.AND P3, PT, R42, c[0x0][0x17c], PT ;  /* 0x00005f002a007a0c */ /* 0x000fe40003f66270 */
[----:B------:R-:W-:-:S04]  /*4a6a0*/  IADD3 R42, R195, 0xa, RZ ;  /* 0x0000000ac32a7810 */ /* 0x000fc80007ffe0ff */
[----:B------:R-:W-:Y:S01]  /*4a6b0*/  ISETP.GE.AND P2, PT, R42, c[0x0][0x17c], PT ;  /* 0x00005f002a007a0c */ /* 0x000fe20003f46270 */
[C---:B------:R-:W-:Y:S01]  /*4a6c0*/  IMAD.WIDE R42, R237.reuse, 0x4, R4 ;  /* 0x00000004ed2a7825 */ /* 0x040fe200078e0204 */
[----:B-1----:R-:W4:Y:S03]  /*4a6d0*/  LDL.LU R239, [R1+0x13bc] ;  /* 0x0013bc0001ef7983 */ /* 0x002f260000300800 */
[C---:B------:R-:W-:Y:S01]  /*4a6e0*/  IMAD.WIDE R2, R237.reuse, 0x4, R28 ;  /* 0x00000004ed027825 */ /* 0x040fe200078e021c */
[----:B--2---:R1:W-:Y:S03]  /*4a6f0*/  @P0 STG.E [R40.64], R251 ;  /* 0x000000fb28000986 */ /* 0x0043e6000c101908 */
[----:B-1----:R-:W-:Y:S01]  /*4a700*/  IMAD.WIDE R40, R237, 0x4, R6 ;  /* 0x00000004ed287825 */ /* 0x002fe200078e0206 */
[----:B---3--:R-:W-:Y:S04]  /*4a710*/  @P1 STG.E [R2.64], R249 ;  /* 0x000000f902001986 */ /* 0x008fe8000c101908 */
[----:B------:R-:W2:Y:S04]  /*4a720*/  LDL.LU R251, [R1+0xbc] ;  /* 0x0000bc0001fb7983 */ /* 0x000ea80000300800 */
[----:B------:R-:W-:Y:S04]  /*4a730*/  @P6 STG.E [R40.64], R248 ;  /* 0x000000f828006986 */ /* 0x000fe8000c101908 */
[----:B------:R1:W-:Y:S04]  /*4a740*/  @P4 STG.E [R42.64], R238 ;  /* 0x000000ee2a004986 */ /* 0x0003e8000c101908 */
[----:B-1----:R-:W3:Y:S01]  /*4a750*/  LDL.LU R238, [R1+0x13b8] ;  /* 0x0013b80001ee7983 */ /* 0x002ee20000300800 */
[----:B------:R-:W-:-:S02]  /*4a760*/  ISETP.LT.AND P0, PT, R211, c[0x0][0x178], !P5 ;  /* 0x00005e00d3007a0c */ /* 0x000fc40006f01270 */
[----:B------:R-:W-:Y:S01]  /*4a770*/  IADD3 R236, R237, c[0x0][0x198], RZ ;  /* 0x00006600edec7a10 */ /* 0x000fe20007ffe0ff */
[----:B------:R-:W2:Y:S01]  /*4a780*/  LDL.LU R249, [R1+0x7c] ;  /* 0x00007c0001f97983 */ /* 0x000ea20000300800 */
[----:B------:R-:W-:Y:S02]  /*4a790*/  ISETP.LT.AND P1, PT, R191, c[0x0][0x178], !P5 ;  /* 0x00005e00bf007a0c */ /* 0x000fe40006f21270 */
[----:B------:R-:W-:Y:S01]  /*4a7a0*/  ISETP.LT.AND P6, PT, R247, c[0x0][0x178], !P5 ;  /* 0x00005e00f7007a0c */ /* 0x000fe20006fc1270 */
[----:B------:R-:W-:Y:S01]  /*4a7b0*/  IMAD.WIDE R2, R236, 0x4, R30 ;  /* 0x00000004ec027825 */ /* 0x000fe200078e021e */
[----:B------:R-:W-:Y:S01]  /*4a7c0*/  ISETP.LT.AND P5, PT, R246, c[0x0][0x178], !P5 ;  /* 0x00005e00f6007a0c */ /* 0x000fe20006fa1270 */
[----:B------:R-:W2:Y:S01]  /*4a7d0*/  LDL.LU R248, [R1+0x4c] ;  /* 0x00004c0001f87983 */ /* 0x000ea20000300800 */
[----:B------:R-:W-:Y:S01]  /*4a7e0*/  IADD3 R42, R195, 0xb, RZ ;  /* 0x0000000bc32a7810 */ /* 0x000fe20007ffe0ff */
[----:B------:R-:W-:Y:S02]  /*4a7f0*/  IMAD.WIDE R40, R236, 0x4, R28 ;  /* 0x00000004ec287825 */ /* 0x000fe400078e021c */
[----:B------:R1:W-:Y:S01]  /*4a800*/  @P0 STG.E [R2.64], R240 ;  /* 0x000000f002000986 */ /* 0x0003e2000c101908 */
[----:B------:R-:W-:Y:S01]  /*4a810*/  ISETP.GE.AND P0, PT, R42, c[0x0][0x17c], PT ;  /* 0x00005f002a007a0c */ /* 0x000fe20003f06270 */
[----:B------:R-:W-:-:S02]  /*4a820*/  IMAD.WIDE R42, R236, 0x4, R4 ;  /* 0x00000004ec2a7825 */ /* 0x000fc400078e0204 */
[----:B------:R-:W-:Y:S04]  /*4a830*/  @P1 STG.E [R40.64], R250 ;  /* 0x000000fa28001986 */ /* 0x000fe8000c101908 */
[----:B------:R-:W2:Y:S01]  /*4a840*/  LDL.LU R245, [R1+0xf8] ;  /* 0x0000f80001f57983 */ /* 0x000ea20000300800 */
[----:B-1----:R-:W-:-:S03]  /*4a850*/  IMAD.WIDE R2, R236, 0x4, R6 ;  /* 0x00000004ec027825 */ /* 0x002fc600078e0206 */
[----:B------:R-:W2:Y:S04]  /*4a860*/  LDL.LU R242, [R1+0xc8] ;  /* 0x0000c80001f27983 */ /* 0x000ea80000300800 */
[----:B---3--:R-:W-:Y:S04]  /*4a870*/  @P6 STG.E [R2.64], R238 ;  /* 0x000000ee02006986 */ /* 0x008fe8000c101908 */
[----:B----4-:R1:W-:Y:S04]  /*4a880*/  @P5 STG.E [R42.64], R239 ;  /* 0x000000ef2a005986 */ /* 0x0103e8000c101908 */
[----:B-1----:R-:W3:Y:S01]  /*4a890*/  LDL.LU R239, [R1+0x13b4] ;  /* 0x0013b40001ef7983 */ /* 0x002ee20000300800 */
[----:B------:R-:W-:-:S02]  /*4a8a0*/  ISETP.LT.AND P4, PT, R211, c[0x0][0x178], !P3 ;  /* 0x00005e00d3007a0c */ /* 0x000fc40005f81270 */
[----:B------:R-:W-:Y:S01]  /*4a8b0*/  IADD3 R237, R236, c[0x0][0x198], RZ ;  /* 0x00006600eced7a10 */ /* 0x000fe20007ffe0ff */
[----:B------:R-:W4:Y:S01]  /*4a8c0*/  LDL.LU R243, [R1+0x68] ;  /* 0x0000680001f37983 */ /* 0x000f220000300800 */
[----:B------:R-:W-:-:S03]  /*4a8d0*/  ISETP.LT.AND P1, PT, R191, c[0x0][0x178], !P3 ;  /* 0x00005e00bf007a0c */ /* 0x000fc60005f21270 */
[----:B------:R-:W-:Y:S01]  /*4a8e0*/  IMAD.WIDE R40, R237, 0x4, R30 ;  /* 0x00000004ed287825 */ /* 0x000fe200078e021e */
[----:B------:R-:W-:Y:S01]  /*4a8f0*/  ISETP.LT.AND P5, PT, R247, c[0x0][0x178], !P3 ;  /* 0x00005e00f7007a0c */ /* 0x000fe20005fa1270 */
[----:B------:R-:W4:Y:S01]  /*4a900*/  LDL.LU R241, [R1+0x58] ;  /* 0x0000580001f17983 */ /* 0x000f220000300800 */
[----:B------:R-:W-:-:S03]  /*4a910*/  ISETP.LT.AND P3, PT, R246, c[0x0][0x178], !P3 ;  /* 0x00005e00f6007a0c */ /* 0x000fc60005f61270 */
[----:B--2---:R1:W-:Y:S01]  /*4a920*/  @P4 STG.E [R40.64], R251 ;  /* 0x000000fb28004986 */ /* 0x0043e2000c101908 */
[----:B------:R-:W-:-:S03]  /*4a930*/  IMAD.WIDE R2, R237, 0x4, R6 ;  /* 0x00000004ed027825 */ /* 0x000fc600078e0206 */
[----:B------:R-:W2:Y:S01]  /*4a940*/  LDL.LU R250, [R1+0xfc] ;  /* 0x0000fc0001fa7983 */ /* 0x000ea20000300800 */
[----:B------:R-:W-:-:S04]  /*4a950*/  IMAD.WIDE R42, R237, 0x4, R4 ;  /* 0x00000004ed2a7825 */ /* 0x000fc800078e0204 */
[----:B-1----:R-:W-:Y:S01]  /*4a960*/  IMAD.WIDE R40, R237, 0x4, R28 ;  /* 0x00000004ed287825 */ /* 0x002fe200078e021c */
[----:B------:R-:W2:Y:S04]  /*4a970*/  LDL.LU R251, [R1+0xcc] ;  /* 0x0000cc0001fb7983 */ /* 0x000ea80000300800 */
[----:B------:R1:W-:Y:S04]  /*4a980*/  @P1 STG.E [R40.64], R249 ;  /* 0x000000f928001986 */ /* 0x0003e8000c101908 */
[----:B-1----:R-:W2:Y:S04]  /*4a990*/  LDL.LU R249, [R1+0x6c] ;  /* 0x00006c0001f97983 */ /* 0x002ea80000300800 */
[----:B---3--:R-:W-:Y:S04]  /*4a9a0*/  @P5 STG.E [R2.64], R239 ;  /* 0x000000ef02005986 */ /* 0x008fe8000c101908 */
[----:B------:R1:W-:Y:S04]  /*4a9b0*/  @P3 STG.E [R42.64], R248 ;  /* 0x000000f82a003986 */ /* 0x0003e8000c101908 */
[----:B-1----:R-:W3:Y:S01]  /*4a9c0*/  LDL.LU R248, [R1+0x5c] ;  /* 0x00005c0001f87983 */ /* 0x002ee20000300800 */
[----:B------:R-:W-:-:S02]  /*4a9d0*/  ISETP.LT.AND P6, PT, R211, c[0x0][0x178], !P2 ;  /* 0x00005e00d3007a0c */ /* 0x000fc400057c1270 */
[----:B------:R-:W-:Y:S01]  /*4a9e0*/  ISETP.LT.AND P4, PT, R191, c[0x0][0x178], !P2 ;  /* 0x00005e00bf007a0c */ /* 0x000fe20005781270 */
[----:B------:R-:W3:Y:S01]  /*4a9f0*/  LDL.LU R240, [R1+0x158] ;  /* 0x0001580001f07983 */ /* 0x000ee20000300800 */
[----:B------:R-:W-:Y:S02]  /*4aa00*/  IADD3 R236, R237, c[0x0][0x198], RZ ;  /* 0x00006600edec7a10 */ /* 0x000fe40007ffe0ff */
[----:B------:R-:W-:-:S03]  /*4aa10*/  ISETP.LT.AND P3, PT, R247, c[0x0][0x178], !P2 ;  /* 0x00005e00f7007a0c */ /* 0x000fc60005761270 */
[----:B------:R-:W-:Y:S01]  /*4aa20*/  IMAD.WIDE R40, R236, 0x4, R30 ;  /* 0x00000004ec287825 */ /* 0x000fe200078e021e */
[----:B------:R-:W-:-:S03]  /*4aa30*/  IADD3 R238, R195, 0xc, RZ ;  /* 0x0000000cc3ee7810 */ /* 0x000fc60007ffe0ff */
[----:B------:R-:W-:Y:S01]  /*4aa40*/  IMAD.WIDE R2, R236, 0x4, R28 ;  /* 0x00000004ec027825 */ /* 0x000fe200078e021c */
[----:B------:R1:W-:Y:S01]  /*4aa50*/  @P6 STG.E [R40.64], R245 ;  /* 0x000000f528006986 */ /* 0x0003e2000c101908 */
[----:B------:R-:W-:Y:S02]  /*4aa60*/  ISETP.LT.AND P2, PT, R246, c[0x0][0x178], !P2 ;  /* 0x00005e00f6007a0c */ /* 0x000fe40005741270 */
[----:B------:R-:W-:Y:S01]  /*4aa70*/  ISETP.LT.AND P6, PT, R211, c[0x0][0x178], !P0 ;  /* 0x00005e00d3007a0c */ /* 0x000fe200047c1270 */
[----:B------:R2:W-:Y:S01]  /*4aa80*/  @P4 STG.E [R2.64], R242 ;  /* 0x000000f202004986 */ /* 0x0005e2000c101908 */
[----:B------:R-:W-:Y:S02]  /*4aa90*/  ISETP.LT.AND P5, PT, R191, c[0x0][0x178], !P0 ;  /* 0x00005e00bf007a0c */ /* 0x000fe400047a1270 */
[----:B------:R-:W-:Y:S02]  /*4aaa0*/  ISETP.GE.AND P1, PT, R238, c[0x0][0x17c], PT ;  /* 0x00005f00ee007a0c */ /* 0x000fe40003f26270 */
[----:B------:R-:W-:-:S02]  /*4aab0*/  ISETP.LT.AND P4, PT, R247, c[0x0][0x178], !P0 ;  /* 0x00005e00f7007a0c */ /* 0x000fc40004781270 */
[C---:B------:R-:W-:Y:S01]  /*4aac0*/  IADD3 R238, R236.reuse, c[0x0][0x198], RZ ;  /* 0x00006600ecee7a10 */ /* 0x040fe20007ffe0ff */
[C---:B-1----:R-:W-:Y:S01]  /*4aad0*/  IMAD.WIDE R40, R236.reuse, 0x4, R4 ;  /* 0x00000004ec287825 */ /* 0x042fe200078e0204 */
[----:B------:R-:W-:Y:S01]  /*4aae0*/  IADD3 R239, R195, 0xd, RZ ;  /* 0x0000000dc3ef7810 */ /* 0x000fe20007ffe0ff */
[----:B------:R-:W3:Y:S02]  /*4aaf0*/  LDL.LU R245, [R1+0x15c] ;  /* 0x00015c0001f57983 */ /* 0x000ee40000300800 */
[----:B--2---:R-:W-:Y:S01]  /*4ab00*/  IMAD.WIDE R2, R236, 0x4, R6 ;  /* 0x00000004ec027825 */ /* 0x004fe200078e0206 */
[----:B------:R-:W-:Y:S01]  /*4ab10*/  ISETP.LT.AND P0, PT, R246, c[0x0][0x178], !P0 ;  /* 0x00005e00f6007a0c */ /* 0x000fe20004701270 */
[----:B------:R-:W2:Y:S02]  /*4ab20*/  LDL.LU R242, [R1+0x10c] ;  /* 0x00010c0001f27983 */ /* 0x000ea40000300800 */
[C---:B------:R-:W-:Y:S02]  /*4ab30*/  IMAD.WIDE R42, R238.reuse, 0x4, R30 ;  /* 0x00000004ee2a7825 */ /* 0x040fe400078e021e */
[----:B----4-:R1:W-:Y:S02]  /*4ab40*/  @P3 STG.E [R2.64], R243 ;  /* 0x000000f302003986 */ /* 0x0103e4000c101908 */
[----:B------:R-:W-:-:S02]  /*4ab50*/  IMAD.WIDE R236, R238, 0x4, R28 ;  /* 0x00000004eeec7825 */ /* 0x000fc400078e021c */
[----:B------:R-:W-:Y:S04]  /*4ab60*/  @P2 STG.E [R40.64], R241 ;  /* 0x000000f128002986 */ /* 0x000fe8000c101908 */
[----:B------:R4:W-:Y:S01]  /*4ab70*/  @P6 STG.E [R42.64], R250 ;  /* 0x000000fa2a006986 */ /* 0x0009e2000c101908 */
[----:B-1----:R-:W-:-:S03]  /*4ab80*/  IMAD.WIDE R2, R238, 0x4, R6 ;  /* 0x00000004ee027825 */ /* 0x002fc600078e0206 */
[----:B------:R-:W-:Y:S04]  /*4ab90*/  @P5 STG.E [R236.64], R251 ;  /* 0x000000fbec005986 */ /* 0x000fe8000c101908 */
[----:B------:R1:W-:Y:S01]  /*4aba0*/  @P4 STG.E [R2.64], R249 ;  /* 0x000000f902004986 */ /* 0x0003e2000c101908 */
[----:B------:R-:W-:Y:S02]  /*4abb0*/  ISETP.GE.AND P3, PT, R239, c[0x0][0x17c], PT ;  /* 0x00005f00ef007a0c */ /* 0x000fe40003f66270 */
[C---:B------:R-:W-:Y:S01]  /*4abc0*/  IADD3 R239, R238.reuse, c[0x0][0x198], RZ ;  /* 0x00006600eeef7a10 */ /* 0x040fe20007ffe0ff */
[----:B----4-:R-:W4:Y:S01]  /*4abd0*/  LDL.LU R250, [R1+0xdc] ;  /* 0x0000dc0001fa7983 */ /* 0x010f220000300800 */
[----:B-1----:R-:W-:-:S03]  /*4abe0*/  IMAD.WIDE R2, R238, 0x4, R4 ;  /* 0x00000004ee027825 */ /* 0x002fc600078e0204 */
[----:B------:R-:W2:Y:S04]  /*4abf0*/  LDL.LU R249, [R1+0xac] ;  /* 0x0000ac0001f97983 */ /* 0x000ea80000300800 */
[----:B------:R-:W2:Y:S04]  /*4ac00*/  LDL.LU R238, [R1+0xa8] ;  /* 0x0000a80001ee7983 */ /* 0x000ea80000300800 */
[----:B---3--:R1:W-:Y:S04]  /*4ac10*/  @P0 STG.E [R2.64], R248 ;  /* 0x000000f802000986 */ /* 0x0083e8000c101908 */
[----:B-1----:R-:W3:Y:S04]  /*4ac20*/  LDL.LU R2, [R1+0x108] ;  /* 0x0001080001027983 */ /* 0x002ee80000300800 */
[----:B------:R-:W2:Y:S01]  /*4ac30*/  LDL.LU R3, [R1+0xd8] ;  /* 0x0000d80001037983 */ /* 0x000ea20000300800 */
[----:B------:R-:W-:-:S02]  /*4ac40*/  ISETP.LT.AND P6, PT, R211, c[0x0][0x178], !P1 ;  /* 0x00005e00d3007a0c */ /* 0x000fc40004fc1270 */
[----:B------:R-:W-:Y:S02]  /*4ac50*/  ISETP.LT.AND P5, PT, R191, c[0x0][0x178], !P1 ;  /* 0x00005e00bf007a0c */ /* 0x000fe40004fa1270 */
[----:B------:R-:W-:Y:S01]  /*4ac60*/  ISETP.LT.AND P2, PT, R247, c[0x0][0x178], !P1 ;  /* 0x00005e00f7007a0c */ /* 0x000fe20004f41270 */
[----:B------:R-:W-:Y:S01]  /*4ac70*/  IMAD.WIDE R40, R239, 0x4, R30 ;  /* 0x00000004ef287825 */ /* 0x000fe200078e021e */
[----:B------:R-:W-:Y:S02]  /*4ac80*/  ISETP.LT.AND P4, PT, R246, c[0x0][0x178], !P1 ;  /* 0x00005e00f6007a0c */ /* 0x000fe40004f81270 */
[----:B------:R-:W-:Y:S01]  /*4ac90*/  IADD3 R244, R195, 0xe, RZ ;  /* 0x0000000ec3f47810 */ /* 0x000fe20007ffe0ff */
[----:B------:R-:W-:-:S04]  /*4aca0*/  IMAD.WIDE R42, R239, 0x4, R28 ;  /* 0x00000004ef2a7825 */ /* 0x000fc800078e021c */
[----:B------:R-:W-:Y:S01]  /*4acb0*/  IMAD.WIDE R236, R239, 0x4, R6 ;  /* 0x00000004efec7825 */ /* 0x000fe200078e0206 */
[----:B------:R1:W-:Y:S01]  /*4acc0*/  @P6 STG.E [R40.64], R240 ;  /* 0x000000f028006986 */ /* 0x0003e2000c101908 */
[----:B------:R-:W-:-:S03]  /*4acd0*/  ISETP.GE.AND P1, PT, R244, c[0x0][0x17c], PT ;  /* 0x00005f00f4007a0c */ /* 0x000fc60003f26270 */
[----:B------:R-:W4:Y:S04]  /*4ace0*/  LDL.LU R244, [R1+0x138] ;  /* 0x0001380001f47983 */ /* 0x000f280000300800 */
[----:B------:R-:W4:Y:S04]  /*4acf0*/  LDL.LU R243, [R1+0x118] ;  /* 0x0001180001f37983 */ /* 0x000f280000300800 */
[----:B------:R-:W4:Y:S04]  /*4ad00*/  LDL.LU R241, [R1+0xe8] ;  /* 0x0000e80001f17983 */ /* 0x000f280000300800 */
[----:B------:R-:W4:Y:S04]  /*4ad10*/  LDL.LU R251, [R1+0x16c] ;  /* 0x00016c0001fb7983 */ /* 0x000f280000300800 */
[----:B------:R-:W4:Y:S04]  /*4ad20*/  LDL.LU R248, [R1+0x13c] ;  /* 0x00013c0001f87983 */ /* 0x000f280000300800 */
[----:B-1----:R-:W4:Y:S01]  /*4ad30*/  LDL.LU R240, [R1+0x13b0] ;  /* 0x0013b00001f07983 */ /* 0x002f220000300800 */
[----:B------:R-:W-:-:S02]  /*4ad40*/  ISETP.LT.AND P0, PT, R191, c[0x0][0x178], !P3 ;  /* 0x00005e00bf007a0c */ /* 0x000fc40005f01270 */
[----:B------:R-:W-:Y:S02]  /*4ad50*/  ISETP.LT.AND P6, PT, R247, c[0x0][0x178], !P3 ;  /* 0x00005e00f7007a0c */ /* 0x000fe40005fc1270 */
[----:B------:R-:W-:Y:S02]  /*4ad60*/  IADD3 R40, R239, c[0x0][0x198], RZ ;  /* 0x00006600ef287a10 */ /* 0x000fe40007ffe0ff */
[----:B------:R-:W-:Y:S01]  /*4ad70*/  IADD3 R41, R195, 0xf, RZ ;  /* 0x0000000fc3297810 */ /* 0x000fe20007ffe0ff */
[----:B---3--:R-:W-:Y:S04]  /*4ad80*/  @P5 STG.E [R42.64], R2 ;  /* 0x000000022a005986 */ /* 0x008fe8000c101908 */
[----:B--2---:R1:W-:Y:S02]  /*4ad90*/  @P2 STG.E [R236.64], R3 ;  /* 0x00000003ec002986 */ /* 0x0043e4000c101908 */
[----:B-1----:R-:W-:-:S05]  /*4ada0*/  IMAD.WIDE R2, R239, 0x4, R4 ;  /* 0x00000004ef027825 */ /* 0x002fca00078e0204 */
[----:B------:R1:W-:Y:S04]  /*4adb0*/  @P4 STG.E [R2.64], R238 ;  /* 0x000000ee02004986 */ /* 0x0003e8000c101908 */
[----:B-1----:R-:W2:Y:S01]  /*4adc0*/  LDL.LU R3, [R1+0x168] ;  /* 0x0001680001037983 */ /* 0x002ea20000300800 */
[----:B------:R-:W-:Y:S01]  /*4add0*/  ISETP.LT.AND P5, PT, R211, c[0x0][0x178], !P3 ;  /* 0x00005e00d3007a0c */ /* 0x000fe20005fa1270 */
[----:B------:R-:W-:Y:S01]  /*4ade0*/  IMAD.WIDE R238, R40, 0x4, R30 ;  /* 0x0000000428ee7825 */ /* 0x000fe200078e021e */
[----:B------:R-:W-:-:S03]  /*4adf0*/  ISETP.LT.AND P3, PT, R246, c[0x0][0x178], !P3 ;  /* 0x00005e00f6007a0c */ /* 0x000fc60005f61270 */
[----:B------:R-:W-:-:S04]  /*4ae00*/  IMAD.WIDE R236, R40, 0x4, R28 ;  /* 0x0000000428ec7825 */ /* 0x000fc800078e021c */
[----:B------:R-:W-:Y:S01]  /*4ae10*/  IMAD.WIDE R42, R40, 0x4, R6 ;  /* 0x00000004282a7825 */ /* 0x000fe200078e0206 */
[----:B------:R-:W-:-:S03]  /*4ae20*/  ISETP.GE.AND P2, PT, R41, c[0x0][0x17c], PT ;  /* 0x00005f0029007a0c */ /* 0x000fc60003f46270 */
[----:B------:R-:W-:Y:S01]  /*4ae30*/  @P5 STG.E [R238.64], R245 ;  /* 0x000000f5ee005986 */ /* 0x000fe2000c101908 */
[C---:B------:R-:W-:Y:S01]  /*4ae40*/  IADD3 R2, R40.reuse, c[0x0][0x198], RZ ;  /* 0x0000660028027a10 */ /* 0x040fe20007ffe0ff */
[----:B------:R-:W-:Y:S02]  /*4ae50*/  IMAD.WIDE R40, R40, 0x4, R4 ;  /* 0x0000000428287825 */ /* 0x000fe400078e0204 */
[----:B------:R-:W-:Y:S04]  /*4ae60*/  @P0 STG.E [R236.64], R242 ;  /* 0x000000f2ec000986 */ /* 0x000fe8000c101908 */
[----:B----4-:R1:W-:Y:S04]  /*4ae70*/  @P6 STG.E [R42.64], R250 ;  /* 0x000000fa2a006986 */ /* 0x0103e8000c101908 */
[----:B------:R3:W-:Y:S04]  /*4ae80*/  @P3 STG.E [R40.64], R249 ;  /* 0x000000f928003986 */ /* 0x0007e8000c101908 */
[----:B-1----:R-:W4:Y:S04]  /*4ae90*/  LDL.LU R250, [R1+0x11c] ;  /* 0x00011c0001fa7983 */ /* 0x002f280000300800 */
[----:B---3--:R-:W3:Y:S01]  /*4aea0*/  LDL.LU R249, [R1+0xec] ;  /* 0x0000ec0001f97983 */ /* 0x008ee20000300800 */
[----:B------:R-:W-:Y:S01]  /*4aeb0*/  ISETP.LT.AND P4, PT, R211, c[0x0][0x178], !P1 ;  /* 0x00005e00d3007a0c */ /* 0x000fe20004f81270 */
[C---:B------:R-:W-:Y:S01]  /*4aec0*/  IMAD.WIDE R238, R2.reuse, 0x4, R30 ;  /* 0x0000000402ee7825 */ /* 0x040fe200078e021e */
[----:B------:R-:W-:Y:S01]  /*4aed0*/  ISETP.LT.AND P3, PT, R191, c[0x0][0x178], !P1 ;  /* 0x00005e00bf007a0c */ /* 0x000fe20004f61270 */
[----:B------:R-:W3:Y:S02]  /*4aee0*/  LDL.LU R245, [R1+0x1b0] ;  /* 0x0001b00001f57983 */ /* 0x000ee40000300800 */
[----:B------:R-:W-:Y:S01]  /*4aef0*/  IMAD.WIDE R42, R2, 0x4, R28 ;  /* 0x00000004022a7825 */ /* 0x000fe200078e021c */
[----:B------:R-:W-:Y:S01]  /*4af00*/  ISETP.LT.AND P0, PT, R246, c[0x0][0x178], !P1 ;  /* 0x00005e00f6007a0c */ /* 0x000fe20004f01270 */
[----:B------:R-:W3:Y:S02]  /*4af10*/  LDL.LU R242, [R1+0x120] ;  /* 0x0001200001f27983 */ /* 0x000ee40000300800 */
[----:B------:R-:W-:Y:S01]  /*4af20*/  IMAD.WIDE R40, R2, 0x4, R6 ;  /* 0x0000000402287825 */ /* 0x000fe200078e0206 */
[----:B------:R-:W-:-:S02]  /*4af30*/  ISETP.LT.AND P6, PT, R211, c[0x0][0x178], !P2 ;  /* 0x00005e00d3007a0c */ /* 0x000fc400057c1270 */
[----:B------:R-:W-:Y:S01]  /*4af40*/  ISETP.LT.AND P5, PT, R191, c[0x0][0x178], !P2 ;  /* 0x00005e00bf007a0c */ /* 0x000fe200057a1270 */
[----:B--2---:R1:W-:Y:S01]  /*4af50*/  @P4 STG.E [R238.64], R3 ;  /* 0x00000003ee004986 */ /* 0x0043e2000c101908 */
[----:B------:R-:W-:-:S03]  /*4af60*/  ISETP.LT.AND P4, PT, R247, c[0x0][0x178], !P1 ;  /* 0x00005e00f7007a0c */ /* 0x000fc60004f81270 */
[----:B------:R-:W-:Y:S01]  /*4af70*/  @P3 STG.E [R42.64], R244 ;  /* 0x000000f42a003986 */ /* 0x000fe2000c101908 */
[----:B------:R-:W-:Y:S02]  /*4af80*/  ISETP.LT.AND P3, PT, R247, c[0x0][0x178], !P2 ;  /* 0x00005e00f7007a0c */ /* 0x000fe40005761270 */
[----:B-1----:R-:W-:-:S07]  /*4af90*/  IADD3 R3, R195, 0x10, RZ ;  /* 0x00000010c3037810 */ /* 0x002fce0007ffe0ff */
[----:B------:R1:W-:Y:S01]  /*4afa0*/  @P4 STG.E [R40.64], R243 ;  /* 0x000000f328004986 */ /* 0x0003e2000c101908 */
[C---:B------:R-:W-:Y:S02]  /*4afb0*/  IADD3 R238, R2.reuse, c[0x0][0x198], RZ ;  /* 0x0000660002ee7a10 */ /* 0x040fe40007ffe0ff */
[----:B------:R-:W-:Y:S01]  /*4afc0*/  ISETP.GE.AND P1, PT, R3, c[0x0][0x17c], PT ;  /* 0x00005f0003007a0c */ /* 0x000fe20003f26270 */
[----:B------:R-:W-:Y:S01]  /*4afd0*/  IMAD.WIDE R2, R2, 0x4, R4 ;  /* 0x0000000402027825 */ /* 0x000fe200078e0204 */
[----:B-1----:R-:W2:Y:S03]  /*4afe0*/  LDL.LU R243, [R1+0x30] ;  /* 0x0000300001f37983 */ /* 0x002ea60000300800 */
[----:B------:R-:W-:Y:S01]  /*4aff0*/  IMAD.WIDE R236, R238, 0x4, R30 ;  /* 0x00000004eeec7825 */ /* 0x000fe200078e021e */
[----:B------:R-:W-:Y:S01]  /*4b000*/  ISETP.LT.AND P2, PT, R246, c[0x0][0x178], !P2 ;  /* 0x00005e00f6007a0c */ /* 0x000fe20005741270 */
[----:B------:R1:W-:Y:S02]  /*4b010*/  @P0 STG.E [R2.64], R241 ;  /* 0x000000f102000986 */ /* 0x0003e4000c101908 */
[----:B------:R-:W-:-:S02]  /*4b020*/  IMAD.WIDE R42, R238, 0x4, R28 ;  /* 0x00000004ee2a7825 */ /* 0x000fc400078e021c */
[----:B------:R3:W-:Y:S02]  /*4b030*/  @P6 STG.E [R236.64], R251 ;  /* 0x000000fbec006986 */ /* 0x0007e4000c101908 */
[C---:B------:R-:W-:Y:S02]  /*4b040*/  IMAD.WIDE R40, R238.reuse, 0x4, R4 ;  /* 0x00000004ee287825 */ /* 0x040fe400078e0204 */
[----:B-1----:R-:W2:Y:S02]  /*4b050*/  LDL.LU R241, [R1+0x10] ;  /* 0x0000100001f17983 */ /* 0x002ea40000300800 */
[----:B------:R-:W-:Y:S02]  /*4b060*/  IMAD.WIDE R2, R238, 0x4, R6 ;  /* 0x00000004ee027825 */ /* 0x000fe400078e0206 */
[----:B---3--:R-:W3:Y:S04]  /*4b070*/  LDL.LU R251, [R1+0x1b4] ;  /* 0x0001b40001fb7983 */ /* 0x008ee80000300800 */
[----:B------:R1:W-:Y:S04]  /*4b080*/  @P5 STG.E [R42.64], R248 ;  /* 0x000000f82a005986 */ /* 0x0003e8000c101908 */
[----:B----4-:R4:W-:Y:S04]  /*4b090*/  @P3 STG.E [R2.64], R250 ;  /* 0x000000fa02003986 */ /* 0x0109e8000c101908 */
[----:B-1----:R-:W3:Y:S04]  /*4b0a0*/  LDL.LU R248, [R1+0x124] ;  /* 0x0001240001f87983 */ /* 0x002ee80000300800 */
[----:B----4-:R-:W4:Y:S04]  /*4b0b0*/  LDL.LU R250, [R1+0x34] ;  /* 0x0000340001fa7983 */ /* 0x010f280000300800 */
[----:B------:R1:W-:Y:S04]  /*4b0c0*/  @P2 STG.E [R40.64], R249 ;  /* 0x000000f928002986 */ /* 0x0003e8000c101908 */
[----:B-1----:R-:W4:Y:S01]  /*4b0d0*/  LDL.LU R249, [R1+0x14] ;  /* 0x0000140001f97983 */ /* 0x002f220000300800 */
[----:B------:R-:W-:-:S02]  /*4b0e0*/  ISETP.LT.AND P5, PT, R211, c[0x0][0x178], !P1 ;  /* 0x00005e00d3007a0c */ /* 0x000fc40004fa1270 */
[----:B------:R-:W-:Y:S02]  /*4b0f0*/  ISETP.LT.AND P0, PT, R191, c[0x0][0x178], !P1 ;  /* 0x00005e00bf007a0c */ /* 0x000fe40004f01270 */
[----:B------:R-:W-:Y:S02]  /*4b100*/  ISETP.LT.AND P4, PT, R247, c[0x0][0x178], !P1 ;  /* 0x00005e00f7007a0c */ /* 0x000fe40004f81270 */
[----:B------:R-:W-:Y:S02]  /*4b110*/  IADD3 R237, R238, c[0x0][0x198], RZ ;  /* 0x00006600eeed7a10 */ /* 0x000fe40007ffe0ff */
[----:B------:R-:W-:-:S03]  /*4b120*/  IADD3 R236, R195, 0x11, RZ ;  /* 0x00000011c3ec7810 */ /* 0x000fc60007ffe0ff */
[----:B------:R-:W-:Y:S01]  /*4b130*/  IMAD.WIDE R42, R237, 0x4, R30 ;  /* 0x00000004ed2a7825 */ /* 0x000fe200078e021e */
[----:B------:R-:W-:Y:S02]  /*4b140*/  IADD3 R239, R195, 0x12, RZ ;  /* 0x00000012c3ef7810 */ /* 0x000fe40007ffe0ff */
[----:B------:R-:W-:Y:S01]  /*4b150*/  ISETP.GE.AND P6, PT, R236, c[0x0][0x17c], PT ;  /* 0x00005f00ec007a0c */ /* 0x000fe20003fc6270 */
[C---:B------:R-:W-:Y:S01]  /*4b160*/  IMAD.WIDE R40, R237.reuse, 0x4, R28 ;  /* 0x00000004ed287825 */ /* 0x040fe200078e021c */
[----:B------:R-:W-:Y:S03]  /*4b170*/  @P5 STG.E [R42.64], R245 ;  /* 0x000000f52a005986 */ /* 0x000fe6000c101908 */
[----:B------:R-:W-:Y:S01]  /*4b180*/  IMAD.WIDE R2, R237, 0x4, R6 ;  /* 0x00000004ed027825 */ /* 0x000fe200078e0206 */
[----:B------:R-:W-:Y:S01]  /*4b190*/  ISETP.LT.AND P1, PT, R246, c[0x0][0x178], !P1 ;  /* 0x00005e00f6007a0c */ /* 0x000fe20004f21270 */
[----:B------:R1:W-:Y:S01]  /*4b1a0*/  @P0 STG.E [R40.64], R242 ;  /* 0x000000f228000986 */ /* 0x0003e2000c101908 */
[----:B------:R-:W-:-:S02]  /*4b1b0*/  ISETP.LT.AND P2, PT, R211, c[0x0][0x178], !P6 ;  /* 0x00005e00d3007a0c */ /* 0x000fc40007741270 */
[----:B------:R-:W-:Y:S02]  /*4b1c0*/  IADD3 R238, R195, 0x13, RZ ;  /* 0x00000013c3ee7810 */ /* 0x000fe40007ffe0ff */
[----:B------:R-:W-:Y:S02]  /*4b1d0*/  ISETP.GE.AND P3, PT, R239, c[0x0][0x17c], PT ;  /* 0x00005f00ef007a0c */ /* 0x000fe40003f66270 */
[----:B------:R-:W4:Y:S01]  /*4b1e0*/  LDL.LU R239, [R1+0x180] ;  /* 0x0001800001ef7983 */ /* 0x000f220000300800 */
[----:B------:R-:W-:Y:S02]  /*4b1f0*/  IADD3 R236, R237, c[0x0][0x198], RZ ;  /* 0x00006600edec7a10 */ /* 0x000fe40007ffe0ff */
[----:B------:R-:W-:Y:S02]  /*4b200*/  ISETP.LT.AND P5, PT, R191, c[0x0][0x178], !P6 ;  /* 0x00005e00bf007a0c */ /* 0x000fe400077a1270 */
[----:B------:R-:W-:Y:S01]  /*4b210*/  ISETP.GE.AND P0, PT, R238, c[0x0][0x17c], PT ;  /* 0x00005f00ee007a0c */ /* 0x000fe20003f06270 */
[----:B-1----:R-:W-:-:S04]  /*4b220*/  IMAD.WIDE R40, R236, 0x4, R30 ;  /* 0x00000004ec287825 */ /* 0x002fc800078e021e */
[----:B------:R-:W-:Y:S01]  /*4b230*/  IMAD.WIDE R42, R236, 0x4, R28 ;  /* 0x00000004ec2a7825 */ /* 0x000fe200078e021c */
[----:B--2---:R1:W-:Y:S01]  /*4b240*/  @P4 STG.E [R2.64], R243 ;  /* 0x000000f302004986 */ /* 0x0043e2000c101908 */
[----:B------:R-:W-:Y:S02]  /*4b250*/  ISETP.LT.AND P4, PT, R247, c[0x0][0x178], !P6 ;  /* 0x00005e00f7007a0c */ /* 0x000fe40007781270 */
[----:B-1----:R-:W-:Y:S02]  /*4b260*/  IMAD.WIDE R2, R237, 0x4, R4 ;  /* 0x00000004ed027825 */ /* 0x002fe400078e0204 */
[----:B------:R-:W2:Y:S04]  /*4b270*/  LDL.LU R237, [R1+0x230] ;  /* 0x0002300001ed7983 */ /* 0x000ea80000300800 */
[----:B------:R-:W2:Y:S01]  /*4b280*/  LDL.LU R238, [R1+0x1c0] ;  /* 0x0001c00001ee7983 */ /* 0x000ea20000300800 */
[----:B------:R-:W-:-:S03]  /*4b290*/  ISETP.LT.AND P6, PT, R246, c[0x0][0x178], !P6 ;  /* 0x00005e00f6007a0c */ /* 0x000fc600077c1270 */
[----:B------:R1:W-:Y:S04]  /*4b2a0*/  @P1 STG.E [R2.64], R241 ;  /* 0x000000f102001986 */ /* 0x0003e8000c101908 */
[----:B---3--:R3:W-:Y:S04]  /*4b2b0*/  @P2 STG.E [R40.64], R251 ;  /* 0x000000fb28002986 */ /* 0x0087e8000c101908 */
[----:B------:R-:W2:Y:S01]  /*4b2c0*/  LDL.LU R244, [R1+0x80] ;  /* 0x0000800001f47983 */ /* 0x000ea20000300800 */
[----:B-1----:R-:W-:-:S03]  /*4b2d0*/  IMAD.WIDE R2, R236, 0x4, R6 ;  /* 0x00000004ec027825 */ /* 0x002fc600078e0206 */
[----:B---3--:R-:W3:Y:S01]  /*4b2e0*/  LDL.LU R251, [R1+0x234] ;  /* 0x0002340001fb7983 */ /* 0x008ee20000300800 */
[----:B------:R-:W-:-:S03]  /*4b2f0*/  IMAD.WIDE R40, R236, 0x4, R4 ;  /* 0x00000004ec287825 */ /* 0x000fc600078e0204 */
[----:B------:R1:W-:Y:S04]  /*4b300*/  @P5 STG.E [R42.64], R248 ;  /* 0x000000f82a005986 */ /* 0x0003e8000c101908 */
[----:B----4-:R4:W-:Y:S04]  /*4b310*/  @P4 STG.E [R2.64], R250 ;  /* 0x000000fa02004986 */ /* 0x0109e8000c101908 */
[----:B-1----:R-:W3:Y:S04]  /*4b320*/  LDL.LU R248, [R1+0x1c4] ;  /* 0x0001c40001f87983 */ /* 0x002ee80000300800 */
[----:B----4-:R-:W4:Y:S04]  /*4b330*/  LDL.LU R250, [R1+0x184] ;  /* 0x0001840001fa7983 */ /* 0x010f280000300800 */
[----:B------:R1:W-:Y:S04]  /*4b340*/  @P6 STG.E [R40.64], R249 ;  /* 0x000000f928006986 */ /* 0x0003e8000c101908 */
[----:B-1----:R-:W4:Y:S01]  /*4b350*/  LDL.LU R249, [R1+0x84] ;  /* 0x0000840001f97983 */ /* 0x002f220000300800 */
[----:B------:R-:W-:-:S02]  /*4b360*/  ISETP.LT.AND P5, PT, R211, c[0x0][0x178], !P3 ;  /* 0x00005e00d3007a0c */ /* 0x000fc40005fa1270 */
[----:B------:R-:W-:Y:S01]  /*4b370*/  IADD3 R42, R195, 0x14, RZ ;  /* 0x00000014c32a7810 */ /* 0x000fe20007ffe0ff */
[----:B------:R-:W4:Y:S01]  /*4b380*/  LDL.LU R245, [R1+0x2a0] ;  /* 0x0002a00001f57983 */ /* 0x000f220000300800 */
[----:B------:R-:W-:Y:S02]  /*4b390*/  ISETP.LT.AND P1, PT, R191, c[0x0][0x178], !P3 ;  /* 0x00005e00bf007a0c */ /* 0x000fe40005f21270 */
[----:B------:R-:W-:Y:S01]  /*4b3a0*/  IADD3 R236, R236, c[0x0][0x198], RZ ;  /* 0x00006600ecec7a10 */ /* 0x000fe20007ffe0ff */
[----:B------:R-:W4:Y:S01]  /*4b3b0*/  LDL.LU R242, [R1+0x290] ;  /* 0x0002900001f27983 */ /* 0x000f220000300800 */
[----:B------:R-:W-:Y:S02]  /*4b3c0*/  ISETP.LT.AND P2, PT, R247, c[0x0][0x178], !P3 ;  /* 0x00005e00f7007a0c */ /* 0x000fe40005f41270 */
[----:B------:R-:W-:Y:S01]  /*4b3d0*/  ISETP.GE.AND P4, PT, R42, c[0x0][0x17c], PT ;  /* 0x00005f002a007a0c */ /* 0x000fe20003f86270 */
[----:B------:R-:W-:Y:S01]  /*4b3e0*/  IMAD.WIDE R42, R236, 0x4, R30 ;  /* 0x00000004ec2a7825 */ /* 0x000fe200078e021e */
[----:B------:R-:W-:Y:S01]  /*4b3f0*/  ISETP.LT.AND P3, PT, R246, c[0x0][0x178], !P3 ;  /* 0x00005e00f6007a0c */ /* 0x000fe20005f61270 */
[----:B------:R-:W4:Y:S01]  /*4b400*/  LDL.LU R243, [R1+0x1f0] ;  /* 0x0001f00001f37983 */ /* 0x000f220000300800 */
[----:B------:R-:W-:Y:S01]  /*4b410*/  ISETP.LT.AND P6, PT, R211, c[0x0][0x178], !P0 ;  /* 0x00005e00d3007a0c */ /* 0x000fe200047c1270 */
[----:B------:R-:W-:-:S02]  /*4b420*/  IMAD.WIDE R2, R236, 0x4, R28 ;  /* 0x00000004ec027825 */ /* 0x000fc400078e021c */
[----:B------:R-:W4:Y:S02]  /*4b430*/  LDL.LU R241, [R1+0x1a0] ;  /* 0x0001a00001f17983 */ /* 0x000f240000300800 */
[----:B------:R-:W-:Y:S02]  /*4b440*/  IMAD.WIDE R40, R236, 0x4, R6 ;  /* 0x00000004ec287825 */ /* 0x000fe400078e0206 */
[----:B--2---:R1:W-:Y:S01]  /*4b450*/  @P5 STG.E [R42.64], R237 ;  /* 0x000000ed2a005986 */ /* 0x0043e2000c101908 */
[----:B------:R-:W-:-:S03]  /*4b460*/  ISETP.LT.AND P5, PT, R191, c[0x0][0x178], !P0 ;  /* 0x00005e00bf007a0c */ /* 0x000fc600047a1270 */
[----:B------:R2:W-:Y:S01]  /*4b470*/  @P1 STG.E [R2.64], R238 ;  /* 0x000000ee02001986 */ /* 0x0005e2000c101908 */
[----:B------:R-:W-:-:S03]  /*4b480*/  ISETP.LT.AND P1, PT, R247, c[0x0][0x178], !P0 ;  /* 0x00005e00f7007a0c */ /* 0x000fc60004721270 */
[----:B------:R2:W-:Y:S01]  /*4b490*/  @P2 STG.E [R40.64], R239 ;  /* 0x000000ef28002986 */ /* 0x0005e2000c101908 */
[C---:B-1----:R-:W-:Y:S01]  /*4b4a0*/  IADD3 R237, R236.reuse, c[0x0][0x198], RZ ;  /* 0x00006600eced7a10 */ /* 0x042fe20007ffe0ff */
[----:B--2---:R-:W-:-:S04]  /*4b4b0*/  IMAD.WIDE R2, R236, 0x4, R4 ;  /* 0x00000004ec027825 */ /* 0x004fc800078e0204 */
[C---:B------:R-:W-:Y:S01]  /*4b4c0*/  IMAD.WIDE R40, R237.reuse, 0x4, R30 ;  /* 0x00000004ed287825 */ /* 0x040fe200078e021e */
[----:B------:R-:W-:Y:S01]  /*4b4d0*/  @P3 STG.E [R2.64], R244 ;  /* 0x000000f402003986 */ /* 0x000fe2000c101908 */
[----:B------:R-:W-:Y:S02]  /*4b4e0*/  ISETP.LT.AND P0, PT, R246, c[0x0][0x178], !P0 ;  /* 0x00005e00f6007a0c */ /* 0x000fe40004701270 */
[C---:B------:R-:W-:Y:S01]  /*4b4f0*/  IMAD.WIDE R42, R237.reuse, 0x4, R28 ;  /* 0x00000004ed2a7825 */ /* 0x040fe200078e021c */
[----:B---3--:R1:W-:Y:S04]  /*4b500*/  @P6 STG.E [R40.64], R251 ;  /* 0x000000fb28006986 */ /* 0x0083e8000c101908 */
[----:B-1----:R-:W2:Y:S01]  /*4b510*/  LDL.LU R251, [R1+0x2a4] ;  /* 0x0002a40001fb7983 */ /* 0x002ea20000300800 */
[----:B------:R-:W-:-:S03]  /*4b520*/  IMAD.WIDE R40, R237, 0x4, R6 ;  /* 0x00000004ed287825 */ /* 0x000fc600078e0206 */
[----:B------:R1:W-:Y:S01]  /*4b530*/  @P5 STG.E [R42.64], R248 ;  /* 0x000000f82a005986 */ /* 0x0003e2000c101908 */
[----:B------:R-:W-:-:S03]  /*4b540*/  IMAD.WIDE R2, R237, 0x4, R4 ;  /* 0x00000004ed027825 */ /* 0x000fc600078e0204 */
[----:B----4-:R3:W-:Y:S04]  /*4b550*/  @P1 STG.E [R40.64], R250 ;  /* 0x000000fa28001986 */ /* 0x0107e8000c101908 */
[----:B-1----:R-:W4:Y:S04]  /*4b560*/  LDL.LU R248, [R1+0x294] ;  /* 0x0002940001f87983 */ /* 0x002f280000300800 */
[----:B---3--:R-:W3:Y:S04]  /*4b570*/  LDL.LU R250, [R1+0x1f4] ;  /* 0x0001f40001fa7983 */ /* 0x008ee80000300800 */
[----:B------:R1:W-:Y:S04]  /*4b580*/  @P0 STG.E [R2.64], R249 ;  /* 0x000000f902000986 */ /* 0x0003e8000c101908 */
[----:B-1----:R-:W3:Y:S01]  /*4b590*/  LDL.LU R249, [R1+0x1a4] ;  /* 0x0001a40001f97983 */ /* 0x002ee20000300800 */
[----:B------:R-:W-:-:S02]  /*4b5a0*/  ISETP.LT.AND P6, PT, R211, c[0x0][0x178], !P4 ;  /* 0x00005e00d3007a0c */ /* 0x000fc400067c1270 */
[----:B------:R-:W-:Y:S01]  /*4b5b0*/  ISETP.LT.AND P3, PT, R191, c[0x0][0x178], !P4 ;  /* 0x00005e00bf007a0c */ /* 0x000fe20006761270 */
[----:B------:R-:W3:Y:S01]  /*4b5c0*/  LDL.LU R239, [R1+0x2b0] ;  /* 0x0002b00001ef7983 */ /* 0x000ee20000300800 */
[----:B------:R-:W-:Y:S02]  /*4b5d0*/  IADD3 R236, R237, c[0x0][0x198], RZ ;  /* 0x00006600edec7a10 */ /* 0x000fe40007ffe0ff */
[----:B------:R-:W-:Y:S02]  /*4b5e0*/  IADD3 R238, R195, 0x15, RZ ;  /* 0x00000015c3ee7810 */ /* 0x000fe40007ffe0ff */
[----:B------:R-:W-:Y:S01]  /*4b5f0*/  ISETP.LT.AND P5, PT, R247, c[0x0][0x178], !P4 ;  /* 0x00005e00f7007a0c */ /* 0x000fe200067a1270 */
[----:B------:R-:W-:Y:S01]  /*4b600*/  IMAD.WIDE R42, R236, 0x4, R30 ;  /* 0x00000004ec2a7825 */ /* 0x000fe200078e021e */
[----:B------:R-:W-:Y:S02]  /*4b610*/  ISETP.GE.AND P2, PT, R238, c[0x0][0x17c], PT ;  /* 0x00005f00ee007a0c */ /* 0x000fe40003f46270 */
[----:B------:R-:W-:Y:S01]  /*4b620*/  ISETP.LT.AND P4, PT, R246, c[0x0][0x178], !P4 ;  /* 0x00005e00f6007a0c */ /* 0x000fe20006781270 */
[C---:B------:R-:W-:Y:S01]  /*4b630*/  IMAD.WIDE R40, R236.reuse, 0x4, R28 ;  /* 0x00000004ec287825 */ /* 0x040fe200078e021c */
[----:B------:R-:W-:Y:S01]  /*4b640*/  ISETP.LT.AND P0, PT, R211, c[0x0][0x178], !P2 ;  /* 0x00005e00d3007a0c */ /* 0x000fe20005701270 */
[----:B------:R1:W-:Y:S02]  /*4b650*/  @P6 STG.E [R42.64], R245 ;  /* 0x000000f52a006986 */ /* 0x0003e4000c101908 */
[----:B------:R-:W-:-:S02]  /*4b660*/  IMAD.WIDE R2, R236, 0x4, R6 ;  /* 0x00000004ec027825 */ /* 0x000fc400078e0206 */
[----:B------:R1:W-:Y:S01]  /*4b670*/  @P3 STG.E [R40.64], R242 ;  /* 0x000000f228003986 */ /* 0x0003e2000c101908 */
[----:B------:R-:W-:Y:S02]  /*4b680*/  ISETP.LT.AND P3, PT, R191, c[0x0][0x178], !P2 ;  /* 0x00005e00bf007a0c */ /* 0x000fe40005761270 */
[----:B------:R-:W-:Y:S01]  /*4b690*/  ISETP.LT.AND P6, PT, R247, c[0x0][0x178], !P2 ;  /* 0x00005e00f7007a0c */ /* 0x000fe200057c1270 */
[C---:B-1----:R-:W-:Y:S01]  /*4b6a0*/  IMAD.WIDE R42, R236.reuse, 0x4, R4 ;  /* 0x00000004ec2a7825 */ /* 0x042fe200078e0204 */
[----:B------:R-:W-:Y:S01]  /*4b6b0*/  IADD3 R236, R236, c[0x0][0x198], RZ ;  /* 0x00006600ecec7a10 */ /* 0x000fe20007ffe0ff */
[----:B------:R1:W-:Y:S01]  /*4b6c0*/  @P5 STG.E [R2.64], R243 ;  /* 0x000000f302005986 */ /* 0x0003e2000c101908 */
[----:B------:R-:W-:-:S03]  /*4b6d0*/  ISETP.LT.AND P2, PT, R246, c[0x0][0x178], !P2 ;  /* 0x00005e00f6007a0c */ /* 0x000fc60005741270 */
[----:B------:R1:W-:Y:S01]  /*4b6e0*/  @P4 STG.E [R42.64], R241 ;  /* 0x000000f12a004986 */ /* 0x0003e2000c101908 */
[----:B------:R-:W-:-:S04]  /*4b6f0*/  IMAD.WIDE R40, R236, 0x4, R28 ;  /* 0x00000004ec287825 */ /* 0x000fc800078e021c */
[C---:B-1----:R-:W-:Y:S01]  /*4b700*/  IMAD.WIDE R2, R236.reuse, 0x4, R30 ;  /* 0x00000004ec027825 */ /* 0x042fe200078e021e */
[----:B------:R-:W3:Y:S04]  /*4b710*/  LDL.LU R241, [R1+0x1e0] ;  /* 0x0001e00001f17983 */ /* 0x000ee80000300800 */
[----:B--2---:R1:W-:Y:S02]  /*4b720*/  @P0 STG.E [R2.64], R251 ;  /* 0x000000fb02000986 */ /* 0x0043e4000c101908 */
[C---:B-1----:R-:W-:Y:S02]  /*4b730*/  IMAD.WIDE R2, R236.reuse, 0x4, R6 ;  /* 0x00000004ec027825 */ /* 0x042fe400078e0206 */
[----:B------:R-:W2:Y:S04]  /*4b740*/  LDL.LU R251, [R1+0x2b4] ;  /* 0x0002b40001fb7983 */ /* 0x000ea80000300800 */
[----:B----4-:R1:W-:Y:S04]  /*4b750*/  @P3 STG.E [R40.64], R248 ;  /* 0x000000f828003986 */ /* 0x0103e8000c101908 */
[----:B---3--:R3:W-:Y:S04]  /*4b760*/  @P6 STG.E [R2.64], R250 ;  /* 0x000000fa02006986 */ /* 0x0087e8000c101908 */
[----:B-1----:R-:W4:Y:S01]  /*4b770*/  LDL.LU R248, [R1+0x264] ;  /* 0x0002640001f87983 */ /* 0x002f220000300800 */
[----:B------:R-:W-:-:S03]  /*4b780*/  IMAD.WIDE R40, R236, 0x4, R4 ;  /* 0x00000004ec287825 */ /* 0x000fc600078e0204 */
[----:B---3--:R-:W3:Y:S04]  /*4b790*/  LDL.LU R3, [R1+0x2c0] ;  /* 0x0002c00001037983 */ /* 0x008ee80000300800 */
[----:B------:R1:W-:Y:S04]  /*4b7a0*/  @P2 STG.E [R40.64], R249 ;  /* 0x000000f928002986 */ /* 0x0003e8000c101908 */
[----:B-1----:R-:W2:Y:S01]  /*4b7b0*/  LDL.LU R41, [R1+0x260] ;  /* 0x0002600001297983 */ /* 0x002ea20000300800 */
[C---:B------:R-:W-:Y:S02]  /*4b7c0*/  IADD3 R238, R195.reuse, 0x16, RZ ;  /* 0x00000016c3ee7810 */ /* 0x040fe40007ffe0ff */
[----:B------:R-:W-:Y:S01]  /*4b7d0*/  IADD3 R42, R195, 0x17, RZ ;  /* 0x00000017c32a7810 */ /* 0x000fe20007ffe0ff */
[----:B------:R-:W4:Y:S01]  /*4b7e0*/  LDL.LU R249, [R1+0x1e4] ;  /* 0x0001e40001f97983 */ /* 0x000f220000300800 */
[----:B------:R-:W-:-:S02]  /*4b7f0*/  ISETP.GE.AND P1, PT, R238, c[0x0][0x17c], PT ;  /* 0x00005f00ee007a0c */ /* 0x000fc40003f26270 */
[----:B------:R-:W-:Y:S01]  /*4b800*/  ISETP.GE.AND P0, PT, R42, c[0x0][0x17c], PT ;  /* 0x00005f002a007a0c */ /* 0x000fe20003f06270 */
[----:B------:R-:W4:Y:S01]  /*4b810*/  LDL.LU R244, [R1+0x1b8] ;  /* 0x0001b80001f47983 */ /* 0x000f220000300800 */
[----:B------:R-:W-:Y:S02]  /*4b820*/  ISETP.LT.AND P4, PT, R211, c[0x0][0x178], !P1 ;  /* 0x00005e00d3007a0c */ /* 0x000fe40004f81270 */
[----:B------:R-:W-:Y:S01]  /*4b830*/  IADD3 R238, R236, c[0x0][0x198], RZ ;  /* 0x00006600ecee7a10 */ /* 0x000fe20007ffe0ff */
[----:B------:R-:W4:Y:S01]  /*4b840*/  LDL.LU R245, [R1+0x128] ;  /* 0x0001280001f57983 */ /* 0x000f220000300800 */
[----:B------:R-:W-:Y:S02]  /*4b850*/  ISETP.LT.AND P5, PT, R191, c[0x0][0x178], !P1 ;  /* 0x00005e00bf007a0c */ /* 0x000fe40004fa1270 */
[----:B------:R-:W-:Y:S01]  /*4b860*/  ISETP.LT.AND P3, PT, R247, c[0x0][0x178], !P1 ;  /* 0x00005e00f7007a0c */ /* 0x000fe20004f61270 */
[C---:B------:R-:W-:Y:S01]  /*4b870*/  IMAD.WIDE R42, R238.reuse, 0x4, R30 ;  /* 0x00000004ee2a7825 */ /* 0x040fe200078e021e */
[----:B------:R-:W4:Y:S03]  /*4b880*/  LDL.LU R242, [R1+0x38] ;  /* 0x0000380001f27983 */ /* 0x000f260000300800 */
[C---:B------:R-:W-:Y:S01]  /*4b890*/  IMAD.WIDE R236, R238.reuse, 0x4, R28 ;  /* 0x00000004eeec7825 */ /* 0x040fe200078e021c */
[----:B------:R-:W4:Y:S04]  /*4b8a0*/  LDL.LU R243, [R1+0x18] ;  /* 0x0000180001f37983 */ /* 0x000f280000300800 */
[----:B------:R-:W4:Y:S04]  /*4b8b0*/  LDL.LU R250, [R1+0x1bc] ;  /* 0x0001bc0001fa7983 */ /* 0x000f280000300800 */
[----:B---3--:R1:W-:Y:S04]  /*4b8c0*/  @P4 STG.E [R42.64], R3 ;  /* 0x000000032a004986 */ /* 0x0083e8000c101908 */
[----:B------:R3:W-:Y:S01]  /*4b8d0*/  @P5 STG.E [R236.64], R239 ;  /* 0x000000efec005986 */ /* 0x0007e2000c101908 */
[C---:B-1----:R-:W-:Y:S01]  /*4b8e0*/  IMAD.WIDE R2, R238.reuse, 0x4, R6 ;  /* 0x00000004ee027825 */ /* 0x042fe200078e0206 */
[----:B---3--:R-:W-:-:S04]  /*4b8f0*/  IADD3 R239, R238, c[0x0][0x198], RZ ;  /* 0x00006600eeef7a10 */ /* 0x008fc80007ffe0ff */
[----:B--2---:R1:W-:Y:S02]  /*4b900*/  @P3 STG.E [R2.64], R41 ;  /* 0x0000002902003986 */ /* 0x0043e4000c101908 */
[----:B-1----:R-:W-:Y:S02]  /*4b910*/  IMAD.WIDE R2, R238, 0x4, R4 ;  /* 0x00000004ee027825 */ /* 0x002fe400078e0204 */
[----:B------:R-:W2:Y:S01]  /*4b920*/  LDL.LU R238, [R1+0x2c4] ;  /* 0x0002c40001ee7983 */ /* 0x000ea20000300800 */
[----:B------:R-:W-:Y:S02]  /*4b930*/  ISETP.LT.AND P2, PT, R246, c[0x0][0x178], !P1 ;  /* 0x00005e00f6007a0c */ /* 0x000fe40004f41270 */
[----:B------:R-:W-:Y:S02]  /*4b940*/  ISETP.LT.AND P4, PT, R211, c[0x0][0x178], !P0 ;  /* 0x00005e00d3007a0c */ /* 0x000fe40004781270 */
[----:B------:R-:W-:Y:S02]  /*4b950*/  ISETP.LT.AND P5, PT, R191, c[0x0][0x178], !P0 ;  /* 0x00005e00bf007a0c */ /* 0x000fe400047a1270 */
[----:B------:R-:W-:-:S02]  /*4b960*/  ISETP.LT.AND P6, PT, R247, c[0x0][0x178], !P0 ;  /* 0x00005e00f7007a0c */ /* 0x000fc400047c1270 */
[C---:B------:R-:W-:Y:S02]  /*4b970*/  IADD3 R40, R195.reuse, 0x18, RZ ;  /* 0x00000018c3287810 */ /* 0x040fe40007ffe0ff */
[----:B------:R-:W-:Y:S02]  /*4b980*/  IADD3 R42, R195, 0x19, RZ ;  /* 0x00000019c32a7810 */ /* 0x000fe40007ffe0ff */
[----:B------:R-:W-:Y:S01]  /*4b990*/  ISETP.GE.AND P1, PT, R40, c[0x0][0x17c], PT ;  /* 0x00005f0028007a0c */ /* 0x000fe20003f26270 */
[C---:B------:R-:W-:Y:S01]  /*4b9a0*/  IMAD.WIDE R40, R239.reuse, 0x4, R30 ;  /* 0x00000004ef287825 */ /* 0x040fe200078e021e */
[----:B------:R-:W-:Y:S02]  /*4b9b0*/  ISETP.GE.AND P3, PT, R42, c[0x0][0x17c], PT ;  /* 0x00005f002a007a0c */ /* 0x000fe40003f66270 */
[----:B------:R-:W-:Y:S01]  /*4b9c0*/  ISETP.LT.AND P0, PT, R246, c[0x0][0x178], !P0 ;  /* 0x00005e00f6007a0c */ /* 0x000fe20004701270 */
[C---:B------:R-:W-:Y:S01]  /*4b9d0*/  IMAD.WIDE R42, R239.reuse, 0x4, R28 ;  /* 0x00000004ef2a7825 */ /* 0x040fe200078e021c */
[----:B------:R1:W-:Y:S03]  /*4b9e0*/  @P2 STG.E [R2.64], R241 ;  /* 0x000000f102002986 */ /* 0x0003e6000c101908 */
[C---:B------:R-:W-:Y:S01]  /*4b9f0*/  IMAD.WIDE R236, R239.reuse, 0x4, R6 ;  /* 0x00000004efec7825 */ /* 0x040fe200078e0206 */
[----:B-1----:R-:W3:Y:S04]  /*4ba00*/  LDL.LU R241, [R1+0x13ac] ;  /* 0x0013ac0001f17983 */ /* 0x002ee80000300800 */
[----:B--2---:R-:W-:Y:S04]  /*4ba10*/  @P4 STG.E [R40.64], R238 ;  /* 0x000000ee28004986 */ /* 0x004fe8000c101908 */
[----:B------:R1:W-:Y:S04]  /*4ba20*/  @P5 STG.E [R42.64], R251 ;  /* 0x000000fb2a005986 */ /* 0x0003e8000c101908 */
[----:B----4-:R2:W-:Y:S04]  /*4ba30*/  @P6 STG.E [R236.64], R248 ;  /* 0x000000f8ec006986 */ /* 0x0105e8000c101908 */
[----:B-1----:R-:W4:Y:S01]  /*4ba40*/  LDL.LU R251, [R1+0x12c] ;  /* 0x00012c0001fb7983 */ /* 0x002f220000300800 */
[----:B------:R-:W-:-:S03]  /*4ba50*/  IMAD.WIDE R42, R239, 0x4, R4 ;  /* 0x00000004ef2a7825 */ /* 0x000fc600078e0204 */
[----:B--2---:R-:W2:Y:S04]  /*4ba60*/  LDL.LU R248, [R1+0x3c] ;  /* 0x00003c0001f87983 */ /* 0x004ea80000300800 */
[----:B------:R1:W-:Y:S04]  /*4ba70*/  @P0 STG.E [R42.64], R249 ;  /* 0x000000f92a000986 */ /* 0x0003e8000c101908 */
[----:B-1----:R-:W3:Y:S01]  /*4ba80*/  LDL.LU R249, [R1+0x1c] ;  /* 0x00001c0001f97983 */ /* 0x002ee20000300800 */
[----:B------:R-:W-:Y:S02]  /*4ba90*/  ISETP.LT.AND P4, PT, R211, c[0x0][0x178], !P1 ;  /* 0x00005e00d3007a0c */ /* 0x000fe40004f81270 */
[----:B------:R-:W-:-:S02]  /*4baa0*/  ISETP.LT.AND P6, PT, R191, c[0x0][0x178], !P1 ;  /* 0x00005e00bf007a0c */ /* 0x000fc40004fc1270 */
[----:B------:R-:W-:Y:S02]  /*4bab0*/  IADD3 R237, R239, c[0x0][0x198], RZ ;  /* 0x00006600efed7a10 */ /* 0x000fe40007ffe0ff */
[----:B------:R-:W-:-:S03]  /*4bac0*/  ISETP.LT.AND P2, PT, R247, c[0x0][0x178], !P1 ;  /* 0x00005e00f7007a0c */ /* 0x000fc60004f41270 */
[----:B------:R-:W-:Y:S01]  /*4bad0*/  IMAD.WIDE R2, R237, 0x4, R30 ;  /* 0x00000004ed027825 */ /* 0x000fe200078e021e */
[----:B------:R-:W-:-:S03]  /*4bae0*/  ISETP.LT.AND P1, PT, R246, c[0x0][0x178], !P1 ;  /* 0x00005e00f6007a0c */ /* 0x000fc60004f21270 */
[----:B------:R-:W-:Y:S01]  /*4baf0*/  IMAD.WIDE R40, R237, 0x4, R28 ;  /* 0x00000004ed287825 */ /* 0x000fe200078e021c */
[----:B------:R-:W-:Y:S01]  /*4bb00*/  IADD3 R236, R195, 0x1a, RZ ;  /* 0x0000001ac3ec7810 */ /* 0x000fe20007ffe0ff */
[----:B------:R1:W-:Y:S01]  /*4bb10*/  @P4 STG.E [R2.64], R244 ;  /* 0x000000f402004986 */ /* 0x0003e2000c101908 */
[----:B------:R-:W-:-:S03]  /*4bb20*/  ISETP.LT.AND P5, PT, R211, c[0x0][0x178], !P3 ;  /* 0x00005e00d3007a0c */ /* 0x000fc60005fa1270 */
[----:B------:R1:W-:Y:S01]  /*4bb30*/  @P6 STG.E [R40.64], R245 ;  /* 0x000000f528006986 */ /* 0x0003e2000c101908 */
[----:B------:R-:W-:Y:S02]  /*4bb40*/  ISETP.LT.AND P6, PT, R191, c[0x0][0x178], !P3 ;  /* 0x00005e00bf007a0c */ /* 0x000fe40005fc1270 */
[----:B------:R-:W-:Y:S02]  /*4bb50*/  ISETP.GE.AND P0, PT, R236, c[0x0][0x17c], PT ;  /* 0x00005f00ec007a0c */ /* 0x000fe40003f06270 */
[----:B------:R-:W-:Y:S02]  /*4bb60*/  ISETP.LT.AND P4, PT, R247, c[0x0][0x178], !P3 ;  /* 0x00005e00f7007a0c */ /* 0x000fe40005f81270 */
[C---:B------:R-:W-:Y:S01]  /*4bb70*/  IADD3 R236, R237.reuse, c[0x0][0x198], RZ ;  /* 0x00006600edec7a10 */ /* 0x040fe20007ffe0ff */
[----:B-1----:R-:W-:-:S04]  /*4bb80*/  IMAD.WIDE R2, R237, 0x4, R6 ;  /* 0x00000004ed027825 */ /* 0x002fc800078e0206 */
[----:B------:R-:W-:Y:S01]  /*4bb90*/  IMAD.WIDE R40, R237, 0x4, R4 ;  /* 0x00000004ed287825 */ /* 0x000fe200078e0204 */
[----:B------:R1:W-:Y:S01]  /*4bba0*/  @P2 STG.E [R2.64], R242 ;  /* 0x000000f202002986 */ /* 0x0003e2000c101908 */
[----:B------:R-:W-:Y:S02]  /*4bbb0*/  ISETP.LT.AND P3, PT, R246, c[0x0][0x178], !P3 ;  /* 0x00005e00f6007a0c */ /* 0x000fe40005f61270 */
[----:B------:R-:W-:Y:S01]  /*4bbc0*/  IMAD.WIDE R42, R236, 0x4, R30 ;  /* 0x00000004ec2a7825 */ /* 0x000fe200078e021e */
[----:B------:R1:W-:Y:S01]  /*4bbd0*/  @P1 STG.E [R40.64], R243 ;  /* 0x000000f328001986 */ /* 0x0003e2000c101908 */
[----:B------:R-:W-:-:S03]  /*4bbe0*/  IADD3 R238, R195, 0x1c, RZ ;  /* 0x0000001cc3ee7810 */ /* 0x000fc60007ffe0ff */
[----:B------:R-:W-:Y:S01]  /*4bbf0*/  @P5 STG.E [R42.64], R250 ;  /* 0x000000fa2a005986 */ /* 0x000fe2000c101908 */
[----:B-1----:R-:W-:-:S04]  /*4bc00*/  IMAD.WIDE R2, R236, 0x4, R28 ;  /* 0x00000004ec027825 */ /* 0x002fc800078e021c */
[C---:B------:R-:W-:Y:S01]  /*4bc10*/  IMAD.WIDE R40, R236.reuse, 0x4, R6 ;  /* 0x00000004ec287825 */ /* 0x040fe200078e0206 */
[----:B------:R-:W-:Y:S01]  /*4bc20*/  IADD3 R237, R236, c[0x0][0x198], RZ ;  /* 0x00006600eced7a10 */ /* 0x000fe20007ffe0ff */
[----:B----4-:R1:W-:Y:S04]  /*4bc30*/  @P6 STG.E [R2.64], R251 ;  /* 0x000000fb02006986 */ /* 0x0103e8000c101908 */
[----:B--2---:R2:W-:Y:S01]  /*4bc40*/  @P4 STG.E [R40.64], R248 ;  /* 0x000000f828004986 */ /* 0x0045e2000c101908 */
[----:B------:R-:W-:-:S03]  /*4bc50*/  ISETP.GE.AND P4, PT, R238, c[0x0][0x17c], PT ;  /* 0x00005f00ee007a0c */ /* 0x000fc60003f86270 */
[----:B-1----:R-:W4:Y:S01]  /*4bc60*/  LDL.LU R251, [R1+0x88] ;  /* 0x0000880001fb7983 */ /* 0x002f220000300800 */
[----:B------:R-:W-:-:S03]  /*4bc70*/  IMAD.WIDE R2, R236, 0x4, R4 ;  /* 0x00000004ec027825 */ /* 0x000fc600078e0204 */
[----:B--2---:R-:W2:Y:S04]  /*4bc80*/  LDL.LU R248, [R1+0x23c] ;  /* 0x00023c0001f87983 */ /* 0x004ea80000300800 */
[----:B------:R-:W2:Y:S04]  /*4bc90*/  LDL.LU R242, [R1+0x1cc] ;  /* 0x0001cc0001f27983 */ /* 0x000ea80000300800 */
[----:B------:R-:W2:Y:S04]  /*4bca0*/  LDL.LU R243, [R1+0x18c] ;  /* 0x00018c0001f37983 */ /* 0x000ea80000300800 */
[----:B------:R-:W2:Y:S04]  /*4bcb0*/  LDL.LU R250, [R1+0x8c] ;  /* 0x00008c0001fa7983 */ /* 0x000ea80000300800 */
[----:B------:R-:W2:Y:S04]  /*4bcc0*/  LDL.LU R236, [R1+0x188] ;  /* 0x0001880001ec7983 */ /* 0x000ea80000300800 */
[----:B------:R-:W2:Y:S04]  /*4bcd0*/  LDL.LU R238, [R1+0x1c8] ;  /* 0x0001c80001ee7983 */ /* 0x000ea80000300800 */
[----:B---3--:R1:W-:Y:S04]  /*4bce0*/  @P3 STG.E [R2.64], R249 ;  /* 0x000000f902003986 */ /* 0x0083e8000c101908 */
[----:B-1----:R-:W3:Y:S01]  /*4bcf0*/  LDL.LU R3, [R1+0x238] ;  /* 0x0002380001037983 */ /* 0x002ee20000300800 */
[----:B------:R-:W-:-:S02]  /*4bd00*/  ISETP.LT.AND P2, PT, R211, c[0x0][0x178], !P0 ;  /* 0x00005e00d3007a0c */ /* 0x000fc40004741270 */
[----:B------:R-:W-:Y:S02]  /*4bd10*/  ISETP.LT.AND P5, PT, R191, c[0x0][0x178], !P0 ;  /* 0x00005e00bf007a0c */ /* 0x000fe400047a1270 */
[----:B------:R-:W-:Y:S02]  /*4bd20*/  IADD3 R42, R195, 0x1b, RZ ;  /* 0x0000001bc32a7810 */ /* 0x000fe40007ffe0ff */
[----:B------:R-:W-:Y:S01]  /*4bd30*/  ISETP.LT.AND P6, PT, R247, c[0x0][0x178], !P0 ;  /* 0x00005e00f7007a0c */ /* 0x000fe200047c1270 */
[C---:B------:R-:W-:Y:S01]  /*4bd40*/  IMAD.WIDE R40, R237.reuse, 0x4, R30 ;  /* 0x00000004ed287825 */ /* 0x040fe200078e021e */
[----:B------:R-:W-:Y:S01]  /*4bd50*/  ISETP.GE.AND P1, PT, R42, c[0x0][0x17c], PT ;  /* 0x00005f002a007a0c */ /* 0x000fe20003f26270 */
[----:B------:R-:W4:Y:S02]  /*4bd60*/  LDL.LU R249, [R1+0x2a8] ;  /* 0x0002a80001f97983 */ /* 0x000f240000300800 */
[----:B------:R-:W-:Y:S01]  /*4bd70*/  IMAD.WIDE R42, R237, 0x4, R28 ;  /* 0x00000004ed2a7825 */ /* 0x000fe200078e021c */
[----:B------:R-:W-:Y:S01]  /*4bd80*/  ISETP.LT.AND P0, PT, R246, c[0x0][0x178], !P0 ;  /* 0x00005e00f6007a0c */ /* 0x000fe20004701270 */
[----:B------:R-:W4:Y:S01]  /*4bd90*/  LDL.LU R239, [R1+0x1f8] ;  /* 0x0001f80001ef7983 */ /* 0x000f220000300800 */
[----:B------:R-:W-:-:S03]  /*4bda0*/  ISETP.LT.AND P3, PT, R191, c[0x0][0x178], !P1 ;  /* 0x00005e00bf007a0c */ /* 0x000fc60004f61270 */
[----:B------:R-:W4:Y:S04]  /*4bdb0*/  LDL.LU R244, [R1+0x1a8] ;  /* 0x0001a80001f47983 */ /* 0x000f280000300800 */
[----:B------:R-:W4:Y:S04]  /*4bdc0*/  LDL.LU R245, [R1+0x2ac] ;  /* 0x0002ac0001f57983 */ /* 0x000f280000300800 */
[----:B---3--:R1:W-:Y:S01]  /*4bdd0*/  @P2 STG.E [R40.64], R3 ;  /* 0x0000000328002986 */ /* 0x0083e2000c101908 */
[----:B------:R-:W-:-:S03]  /*4bde0*/  ISETP.LT.AND P2, PT, R247, c[0x0][0x178], !P1 ;  /* 0x00005e00f7007a0c */ /* 0x000fc60004f41270 */
[----:B--2---:R2:W-:Y:S01]  /*4bdf0*/  @P5 STG.E [R42.64], R238 ;  /* 0x000000ee2a005986 */ /* 0x0045e2000c101908 */
[----:B------:R-:W-:Y:S02]  /*4be00*/  ISETP.LT.AND P5, PT, R211, c[0x0][0x178], !P1 ;  /* 0x00005e00d3007a0c */ /* 0x000fe40004fa1270 */
[----:B------:R-:W-:Y:S01]  /*4be10*/  ISETP.LT.AND P1, PT, R246, c[0x0][0x178], !P1 ;  /* 0x00005e00f6007a0c */ /* 0x000fe20004f21270 */
[----:B-1----:R-:W-:Y:S01]  /*4be20*/  IMAD.WIDE R2, R237, 0x4, R6 ;  /* 0x00000004ed027825 */ /* 0x002fe200078e0206 */
[----:B------:R-:W-:Y:S02]  /*4be30*/  IADD3 R40, R195, 0x1d, RZ ;  /* 0x0000001dc3287810 */ /* 0x000fe40007ffe0ff */
[----:B--2---:R-:W-:Y:S02]  /*4be40*/  IADD3 R238, R237, c[0x0][0x198], RZ ;  /* 0x00006600edee7a10 */ /* 0x004fe40007ffe0ff */
[----:B------:R1:W-:Y:S01]  /*4be50*/  @P6 STG.E [R2.64], R236 ;  /* 0x000000ec02006986 */ /* 0x0003e2000c101908 */
[----:B------:R-:W-:-:S02]  /*4be60*/  ISETP.GE.AND P6, PT, R40, c[0x0][0x17c], PT ;  /* 0x00005f0028007a0c */ /* 0x000fc40003fc6270 */
[----:B------:R-:W-:-:S04]  /*4be70*/  IMAD.WIDE R40, R238, 0x4, R28 ;  /* 0x00000004ee287825 */ /* 0x000fc800078e021c */
[----:B-1----:R-:W-:-:S04]  /*4be80*/  IMAD.WIDE R236, R237, 0x4, R4 ;  /* 0x00000004edec7825 */ /* 0x002fc800078e0204 */
[C---:B------:R-:W-:Y:S01]  /*4be90*/  IMAD.WIDE R2, R238.reuse, 0x4, R30 ;  /* 0x00000004ee027825 */ /* 0x040fe200078e021e */
[----:B----4-:R1:W-:Y:S03]  /*4bea0*/  @P0 STG.E [R236.64], R251 ;  /* 0x000000fbec000986 */ /* 0x0103e6000c101908 */
[C---:B------:R-:W-:Y:S01]  /*4beb0*/  IMAD.WIDE R42, R238.reuse, 0x4, R6 ;  /* 0x00000004ee2a7825 */ /* 0x040fe200078e0206 */
[----:B------:R2:W-:Y:S04]  /*4bec0*/  @P5 STG.E [R2.64], R248 ;  /* 0x000000f802005986 */ /* 0x0005e8000c101908 */
[----:B------:R-:W-:Y:S01]  /*4bed0*/  @P3 STG.E [R40.64], R242 ;  /* 0x000000f228003986 */ /* 0x000fe2000c101908 */
[----:B-1----:R-:W-:-:S03]  /*4bee0*/  IMAD.WIDE R236, R238, 0x4, R4 ;  /* 0x00000004eeec7825 */ /* 0x002fc600078e0204 */
[----:B------:R-:W3:Y:S04]  /*4bef0*/  LDL.LU R251, [R1+0x13a8] ;  /* 0x0013a80001fb7983 */ /* 0x000ee80000300800 */
[----:B------:R-:W-:Y:S04]  /*4bf00*/  @P2 STG.E [R42.64], R243 ;  /* 0x000000f32a002986 */ /* 0x000fe8000c101908 */
[----:B--2---:R-:W2:Y:S04]  /*4bf10*/  LDL.LU R248, [R1+0x13a4] ;  /* 0x0013a40001f87983 */ /* 0x004ea80000300800 */
[----:B------:R1:W-:Y:S04]  /*4bf20*/  @P1 STG.E [R236.64], R250 ;  /* 0x000000faec001986 */ /* 0x0003e8000c101908 */
[----:B-1----:R-:W4:Y:S04]  /*4bf30*/  LDL.LU R237, [R1+0x298] ;  /* 0x0002980001ed7983 */ /* 0x002f280000300800 */
[----:B------:R-:W2:Y:S04]  /*4bf40*/  LDL.LU R242, [R1+0x29c] ;  /* 0x00029c0001f27983 */ /* 0x000ea80000300800 */
[----:B------:R-:W2:Y:S04]  /*4bf50*/  LDL.LU R243, [R1+0x1fc] ;  /* 0x0001fc0001f37983 */ /* 0x000ea80000300800 */
[----:B------:R-:W2:Y:S01]  /*4bf60*/  LDL.LU R250, [R1+0x1ac] ;  /* 0x0001ac0001fa7983 */ /* 0x000ea20000300800 */
[----:B------:R-:W-:-:S02]  /*4bf70*/  ISETP.LT.AND P2, PT, R211, c[0x0][0x178], !P4 ;  /* 0x00005e00d3007a0c */ /* 0x000fc40006741270 */
[----:B------:R-:W-:Y:S02]  /*4bf80*/  ISETP.LT.AND P3, PT, R191, c[0x0][0x178], !P4 ;  /* 0x00005e00bf007a0c */ /* 0x000fe40006761270 */
[----:B------:R-:W-:Y:S02]  /*4bf90*/  IADD3 R238, R238, c[0x0][0x198], RZ ;  /* 0x00006600eeee7a10 */ /* 0x000fe40007ffe0ff */
[----:B------:R-:W-:Y:S02]  /*4bfa0*/  ISETP.LT.AND P1, PT, R247, c[0x0][0x178], !P4 ;  /* 0x00005e00f7007a0c */ /* 0x000fe40006721270 */
[----:B------:R-:W-:Y:S02]  /*4bfb0*/  IADD3 R2, R195, 0x1e, RZ ;  /* 0x0000001ec3027810 */ /* 0x000fe40007ffe0ff */
[----:B------:R-:W-:Y:S01]  /*4bfc0*/  ISETP.LT.AND P4, PT, R246, c[0x0][0x178], !P4 ;  /* 0x00005e00f6007a0c */ /* 0x000fe20006781270 */
[----:B------:R-:W-:Y:S01]  /*4bfd0*/  IMAD.WIDE R42, R238, 0x4, R30 ;  /* 0x00000004ee2a7825 */ /* 0x000fe200078e021e */
[----:B------:R-:W-:-:S02]  /*4bfe0*/  ISETP.LT.AND P5, PT, R211, c[0x0][0x178], !P6 ;  /* 0x00005e00d3007a0c */ /* 0x000fc400077a1270 */
[----:B------:R-:W-:Y:S01]  /*4bff0*/  ISETP.GE.AND P0, PT, R2, c[0x0][0x17c], PT ;  /* 0x00005f0002007a0c */ /* 0x000fe20003f06270 */
[C---:B------:R-:W-:Y:S01]  /*4c000*/  IMAD.WIDE R2, R238.reuse, 0x4, R28 ;  /* 0x00000004ee027825 */ /* 0x040fe200078e021c */
[C---:B------:R-:W-:Y:S01]  /*4c010*/  IADD3 R236, R238.reuse, c[0x0][0x198], RZ ;  /* 0x00006600eeec7a10 */ /* 0x040fe20007ffe0ff */
[----:B------:R1:W-:Y:S02]  /*4c020*/  @P2 STG.E [R42.64], R249 ;  /* 0x000000f92a002986 */ /* 0x0003e4000c101908 */
[----:B------:R-:W-:-:S04]  /*4c030*/  IMAD.WIDE R40, R238, 0x4, R6 ;  /* 0x00000004ee287825 */ /* 0x000fc800078e0206 */
[----:B-1----:R-:W-:Y:S01]  /*4c040*/  IMAD.WIDE R42, R238, 0x4, R4 ;  /* 0x00000004ee2a7825 */ /* 0x002fe200078e0204 */
[----:B------:R-:W3:Y:S04]  /*4c050*/  LDL.LU R249, [R1+0x13a0] ;  /* 0x0013a00001f97983 */ /* 0x000ee80000300800 */
[----:B----4-:R1:W-:Y:S01]  /*4c060*/  @P3 STG.E [R2.64], R237 ;  /* 0x000000ed02003986 */ /* 0x0103e2000c101908 */
[----:B------:R-:W-:-:S03]  /*4c070*/  ISETP.LT.AND P3, PT, R247, c[0x0][0x178], !P6 ;  /* 0x00005e00f7007a0c */ /* 0x000fc60007761270 */
[----:B------:R-:W-:Y:S01]  /*4c080*/  @P1 STG.E [R40.64], R239 ;  /* 0x000000ef28001986 */ /* 0x000fe2000c101908 */
[----:B------:R-:W-:-:S03]  /*4c090*/  ISETP.LT.AND P1, PT, R191, c[0x0][0x178], !P6 ;  /* 0x00005e00bf007a0c */ /* 0x000fc60007721270 */
[----:B------:R4:W-:Y:S01]  /*4c0a0*/  @P4 STG.E [R42.64], R244 ;  /* 0x000000f42a004986 */ /* 0x0009e2000c101908 */
[----:B-1----:R-:W-:-:S05]  /*4c0b0*/  IMAD.WIDE R2, R236, 0x4, R30 ;  /* 0x00000004ec027825 */ /* 0x002fca00078e021e */
[----:B------:R1:W-:Y:S01]  /*4c0c0*/  @P5 STG.E [R2.64], R245 ;  /* 0x000000f502005986 */ /* 0x0003e2000c101908 */
[----:B------:R-:W-:Y:S02]  /*4c0d0*/  ISETP.LT.AND P5, PT, R246, c[0x0][0x178], !P6 ;  /* 0x00005e00f6007a0c */ /* 0x000fe400077a1270 */
[----:B----4-:R-:W-:Y:S01]  /*4c0e0*/  IADD3 R42, R195, 0x1f, RZ ;  /* 0x0000001fc32a7810 */ /* 0x010fe20007ffe0ff */
[C---:B------:R-:W-:Y:S01]  /*4c0f0*/  IMAD.WIDE R40, R236.reuse, 0x4, R28 ;  /* 0x00000004ec287825 */ /* 0x040fe200078e021c */
[----:B------:R-:W-:Y:S02]  /*4c100*/  IADD3 R237, R236, c[0x0][0x198], RZ ;  /* 0x00006600eced7a10 */ /* 0x000fe40007ffe0ff */
[----:B------:R-:W-:Y:S01]  /*4c110*/  ISETP.GE.AND P2, PT, R42, c[0x0][0x17c], PT ;  /* 0x00005f002a007a0c */ /* 0x000fe20003f46270 */
[C---:B------:R-:W-:Y:S01]  /*4c120*/  IMAD.WIDE R42, R236.reuse, 0x4, R4 ;  /* 0x00000004ec2a7825 */ /* 0x040fe200078e0204 */
[----:B--2---:R2:W-:Y:S03]  /*4c130*/  @P1 STG.E [R40.64], R242 ;  /* 0x000000f228001986 */ /* 0x0045e6000c101908 */
[----:B-1----:R-:W-:-:S02]  /*4c140*/  IMAD.WIDE R2, R236, 0x4, R6 ;  /* 0x00000004ec027825 */ /* 0x002fc400078e0206 */
[----:B------:R-:W4:Y:S04]  /*4c150*/  LDL.LU R236, [R1+0x1e8] ;  /* 0x0001e80001ec7983 */ /* 0x000f280000300800 */
[----:B------:R1:W-:Y:S04]  /*4c160*/  @P3 STG.E [R2.64], R243 ;  /* 0x000000f302003986 */ /* 0x0003e8000c101908 */
[----:B--2---:R-:W2:Y:S04]  /*4c170*/  LDL.LU R242, [R1+0x2cc] ;  /* 0x0002cc0001f27983 */ /* 0x004ea80000300800 */
[----:B------:R-:W2:Y:S04]  /*4c180*/  LDL.LU R238, [R1+0x2bc] ;  /* 0x0002bc0001ee7983 */ /* 0x000ea80000300800 */
[----:B-1----:R-:W2:Y:S04]  /*4c190*/  LDL.LU R243, [R1+0x26c] ;  /* 0x00026c0001f37983 */ /* 0x002ea80000300800 */
[----:B------:R1:W-:Y:S04]  /*4c1a0*/  @P5 STG.E [R42.64], R250 ;  /* 0x000000fa2a005986 */ /* 0x0003e8000c101908 */
[----:B-1----:R-:W2:Y:S04]  /*4c1b0*/  LDL.LU R42, [R1+0x2c8] ;  /* 0x0002c800012a7983 */ /* 0x002ea80000300800 */
[----:B------:R-:W3:Y:S01]  /*4c1c0*/  LDL.LU R43, [R1+0x2b8] ;  /* 0x0002b800012b7983 */ /* 0x000ee20000300800 */
[----:B------:R-:W-:-:S02]  /*4c1d0*/  ISETP.LT.AND P6, PT, R211, c[0x0][0x178], !P0 ;  /* 0x00005e00d3007a0c */ /* 0x000fc400047c1270 */
[----:B------:R-:W-:Y:S01]  /*4c1e0*/  ISETP.LT.AND P4, PT, R191, c[0x0][0x178], !P0 ;  /* 0x00005e00bf007a0c */ /* 0x000fe20004781270 */
[C---:B------:R-:W-:Y:S01]  /*4c1f0*/  IMAD.WIDE R40, R237.reuse, 0x4, R30 ;  /* 0x00000004ed287825 */ /* 0x040fe200078e021e */
[----:B------:R-:W4:Y:S03]  /*4c200*/  LDL.LU R250, [R1+0x1ec] ;  /* 0x0001ec0001fa7983 */ /* 0x000f260000300800 */
[----:B------:R-:W-:Y:S01]  /*4c210*/  IMAD.WIDE R2, R237, 0x4, R28 ;  /* 0x00000004ed027825 */ /* 0x000fe200078e021c */
[----:B------:R-:W4:Y:S04]  /*4c220*/  LDL.LU R239, [R1+0x2f0] ;  /* 0x0002f00001ef7983 */ /* 0x000f280000300800 */
[----:B------:R-:W4:Y:S04]  /*4c230*/  LDL.LU R244, [R1+0x140] ;  /* 0x0001400001f47983 */ /* 0x000f280000300800 */
[----:B------:R-:W4:Y:S04]  /*4c240*/  LDL.LU R245, [R1] ;  /* 0x0000000001f57983 */ /* 0x000f280000300800 */
[----:B--2---:R1:W-:Y:S04]  /*4c250*/  @P6 STG.E [R40.64], R42 ;  /* 0x0000002a28006986 */ /* 0x0043e8000c101908 */
[----:B---3--:R2:W-:Y:S01]  /*4c260*/  @P4 STG.E [R2.64], R43 ;  /* 0x0000002b02004986 */ /* 0x0085e2000c101908 */
[----:B-1----:R-:W-:-:S04]  /*4c270*/  IADD3 R42, R195, 0x20, RZ ;  /* 0x00000020c32a7810 */ /* 0x002fc80007ffe0ff */
[----:B------:R-:W-:Y:S02]  /*4c280*/  ISETP.GE.AND P4, PT, R42, c[0x0][0x17c], PT ;  /* 0x00005f002a007a0c */ /* 0x000fe40003f86270 */
[----:B------:R-:W3:Y:S01]  /*4c290*/  LDL.LU R42, [R1+0x268] ;  /* 0x00026800012a7983 */ /* 0x000ee20000300800 */
[----:B------:R-:W-:Y:S02]  /*4c2a0*/  ISETP.LT.AND P5, PT, R247, c[0x0][0x178], !P0 ;  /* 0x00005e00f7007a0c */ /* 0x000fe400047a1270 */
[----:B------:R-:W-:Y:S02]  /*4c2b0*/  ISETP.LT.AND P0, PT, R246, c[0x0][0x178], !P0 ;  /* 0x00005e00f6007a0c */ /* 0x000fe40004701270 */
[----:B------:R-:W-:Y:S01]  /*4c2c0*/  ISETP.LT.AND P1, PT, R211, c[0x0][0x178], !P2 ;  /* 0x00005e00d3007a0c */ /* 0x000fe20005721270 */
[----:B--2---:R-:W-:Y:S01]  /*4c2d0*/  IMAD.WIDE R2, R237, 0x4, R6 ;  /* 0x00000004ed027825 */ /* 0x004fe200078e0206 */
[----:B------:R-:W-:-:S03]  /*4c2e0*/  ISETP.LT.AND P3, PT, R191, c[0x0][0x178], !P2 ;  /* 0x00005e00bf007a0c */ /* 0x000fc60005761270 */
[C---:B------:R-:W-:Y:S01]  /*4c2f0*/  IMAD.WIDE R40, R237.reuse, 0x4, R4 ;  /* 0x00000004ed287825 */ /* 0x040fe200078e0204 */
[----:B------:R-:W-:Y:S02]  /*4c300*/  IADD3 R237, R237, c[0x0][0x198], RZ ;  /* 0x00006600eded7a10 */ /* 0x000fe40007ffe0ff */
[----:B------:R-:W-:Y:S02]  /*4c310*/  ISETP.LT.AND P6, PT, R247, c[0x0][0x178], !P2 ;  /* 0x00005e00f7007a0c */ /* 0x000fe400057c1270 */
[----:B------:R-:W-:Y:S02]  /*4c320*/  ISETP.LT.AND P2, PT, R246, c[0x0][0x178], !P2 ;  /* 0x00005e00f6007a0c */ /* 0x000fe40005741270 */
[----:B------:R-:W-:Y:S01]  /*4c330*/  IADD3 R43, R195, 0x21, RZ ;  /* 0x00000021c32b7810 */ /* 0x000fe20007ffe0ff */
[----:B---3--:R1:W-:Y:S03]  /*4c340*/  @P5 STG.E [R2.64], R42 ;  /* 0x0000002a02005986 */ /* 0x0083e6000c101908 */
[----:B------:R-:W-:Y:S01]  /*4c350*/  ISETP.GE.AND P5, PT, R43, c[0x0][0x17c], PT ;  /* 0x00005f002b007a0c */ /* 0x000fe20003fa6270 */
[----:B----4-:R2:W-:Y:S01]  /*4c360*/  @P0 STG.E [R40.64], R236 ;  /* 0x000000ec28000986 */ /* 0x0105e2000c101908 */
[----:B-1----:R-:W-:-:S04]  /*4c370*/  IMAD.WIDE R2, R237, 0x4, R30 ;  /* 0x00000004ed027825 */ /* 0x002fc800078e021e */
[C---:B--2---:R-:W-:Y:S01]  /*4c380*/  IMAD.WIDE R40, R237.reuse, 0x4, R28 ;  /* 0x00000004ed287825 */ /* 0x044fe200078e021c */
[----:B------:R1:W-:Y:S03]  /*4c390*/  @P1 STG.E [R2.64], R242 ;  /* 0x000000f202001986 */ /* 0x0003e6000c101908 */
[C---:B------:R-:W-:Y:S01]  /*4c3a0*/  IMAD.WIDE R42, R237.reuse, 0x4, R6 ;  /* 0x00000004ed2a7825 */ /* 0x040fe200078e0206 */
[----:B------:R-:W-:Y:S04]  /*4c3b0*/  @P3 STG.E [R40.64], R238 ;  /* 0x000000ee28003986 */ /* 0x000fe8000c101908 */
[----:B------:R2:W-:Y:S04]  /*4c3c0*/  @P6 STG.E [R42.64], R243 ;  /* 0x000000f32a006986 */ /* 0x0005e8000c101908 */
[----:B-1----:R-:W3:Y:S01]  /*4c3d0*/  LDL.LU R242, [R1+0x2f4] ;  /* 0x0002f40001f27983 */ /* 0x002ee20000300800 */
[----:B------:R-:W-:-:S05]  /*4c3e0*/  IMAD.WIDE R2, R237, 0x4, R4 ;  /* 0x00000004ed027825 */ /* 0x000fca00078e0204 */
[----:B------:R1:W-:Y:S04]  /*4c3f0*/  @P2 STG.E [R2.64], R250 ;  /* 0x000000fa02002986 */ /* 0x0003e8000c101908 */
[----:B--2---:R-:W2:Y:S04]  /*4c400*/  LDL.LU R243, [R1+0x144] ;  /* 0x0001440001f37983 */ /* 0x004ea80000300800 */
[----:B-1----:R-:W4:Y:S01]  /*4c410*/  LDL.LU R250, [R1+0x4] ;  /* 0x0000040001fa7983 */ /* 0x002f220000300800 */
[----:B------:R-:W-:Y:S02]  /*4c420*/  ISETP.LT.AND P0, PT, R211, c[0x0][0x178], !P4 ;  /* 0x00005e00d3007a0c */ /* 0x000fe40006701270 */
[----:B------:R-:W-:Y:S01]  /*4c430*/  IADD3 R236, R237, c[0x0][0x198], RZ ;  /* 0x00006600edec7a10 */ /* 0x000fe20007ffe0ff */
[----:B------:R-:W4:Y:S01]  /*4c440*/  LDL.LU R238, [R1+0x320] ;  /* 0x0003200001ee7983 */ /* 0x000f220000300800 */
[----:B------:R-:W-:-:S02]  /*4c450*/  ISETP.LT.AND P1, PT, R191, c[0x0][0x178], !P4 ;  /* 0x00005e00bf007a0c */ /* 0x000fc40006721270 */
[----:B------:R-:W-:Y:S01]  /*4c460*/  ISETP.LT.AND P6, PT, R247, c[0x0][0x178], !P4 ;  /* 0x00005e00f7007a0c */ /* 0x000fe200067c1270 */
[----:B------:R-:W-:Y:S01]  /*4c470*/  IMAD.WIDE R40, R236, 0x4, R30 ;  /* 0x00000004ec287825 */ /* 0x000fe200078e021e */
[C---:B------:R-:W-:Y:S02]  /*4c480*/  IADD3 R42, R195.reuse, 0x22, RZ ;  /* 0x00000022c32a7810 */ /* 0x040fe40007ffe0ff */
[----:B------:R-:W-:Y:S01]  /*4c490*/  ISETP.LT.AND P4, PT, R246, c[0x0][0x178], !P4 ;  /* 0x00005e00f6007a0c */ /* 0x000fe20006781270 */
[----:B------:R-:W-:Y:S01]  /*4c4a0*/  IMAD.WIDE R2, R236, 0x4, R6 ;  /* 0x00000004ec027825 */ /* 0x000fe200078e0206 */
[----:B------:R-:W-:Y:S01]  /*4c4b0*/  ISETP.GE.AND P3, PT, R42, c[0x0][0x17c], PT ;  /* 0x00005f002a007a0c */ /* 0x000fe20003f66270 */
[----:B------:R1:W-:Y:S01]  /*4c4c0*/  @P0 STG.E [R40.64], R239 ;  /* 0x000000ef28000986 */ /* 0x0003e2000c101908 */
[----:B------:R-:W-:Y:S02]  /*4c4d0*/  IADD3 R42, R195, 0x23, RZ ;  /* 0x00000023c32a7810 */ /* 0x000fe40007ffe0ff */
[----:B------:R-:W-:-:S02]  /*4c4e0*/  ISETP.LT.AND P0, PT, R211, c[0x0][0x178], !P5 ;  /* 0x00005e00d3007a0c */ /* 0x000fc40006f01270 */
[----:B------:R-:W-:Y:S02]  /*4c4f0*/  IADD3 R237, R236, c[0x0][0x198], RZ ;  /* 0x00006600eced7a10 */ /* 0x000fe40007ffe0ff */
[----:B------:R-:W-:Y:S01]  /*4c500*/  ISETP.GE.AND P2, PT, R42, c[0x0][0x17c], PT ;  /* 0x00005f002a007a0c */ /* 0x000fe20003f46270 */
[----:B-1----:R-:W-:-:S04]  /*4c510*/  IMAD.WIDE R40, R236, 0x4, R28 ;  /* 0x00000004ec287825 */ /* 0x002fc800078e021c */
[----:B------:R-:W-:Y:S01]  /*4c520*/  IMAD.WIDE R42, R236, 0x4, R4 ;  /* 0x00000004ec2a7825 */ /* 0x000fe200078e0204 */
[----:B------:R-:W-:Y:S01]  /*4c530*/  @P1 STG.E [R40.64], R244 ;  /* 0x000000f428001986 */ /* 0x000fe2000c101908 */
[----:B------:R-:W-:-:S03]  /*4c540*/  ISETP.LT.AND P1, PT, R191, c[0x0][0x178], !P5 ;  /* 0x00005e00bf007a0c */ /* 0x000fc60006f21270 */
[----:B------:R1:W-:Y:S01]  /*4c550*/  @P6 STG.E [R2.64], R245 ;  /* 0x000000f502006986 */ /* 0x0003e2000c101908 */
[----:B------:R-:W-:Y:S02]  /*4c560*/  ISETP.LT.AND P6, PT, R247, c[0x0][0x178], !P5 ;  /* 0x00005e00f7007a0c */ /* 0x000fe40006fc1270 */
[----:B------:R-:W-:Y:S01]  /*4c570*/  ISETP.LT.AND P5, PT, R246, c[0x0][0x178], !P5 ;  /* 0x00005e00f6007a0c */ /* 0x000fe20006fa1270 */
[----:B------:R1:W-:Y:S02]  /*4c580*/  @P4 STG.E [R42.64], R248 ;  /* 0x000000f82a004986 */ /* 0x0003e4000c101908 */
[----:B-1----:R-:W-:Y:S01]  /*4c590*/  IMAD.WIDE R2, R237, 0x4, R30 ;  /* 0x00000004ed027825 */ /* 0x002fe200078e021e */
[----:B------:R-:W-:-:S03]  /*4c5a0*/  IADD3 R42, R195, 0x24, RZ ;  /* 0x00000024c32a7810 */ /* 0x000fc60007ffe0ff */
[C---:B------:R-:W-:Y:S01]  /*4c5b0*/  IMAD.WIDE R40, R237.reuse, 0x4, R28 ;  /* 0x00000004ed287825 */ /* 0x040fe200078e021c */
[----:B------:R-:W4:Y:S04]  /*4c5c0*/  LDL.LU R248, [R1+0x2d0] ;  /* 0x0002d00001f87983 */ /* 0x000f280000300800 */
[----:B------:R-:W4:Y:S04]  /*4c5d0*/  LDL.LU R239, [R1+0x90] ;  /* 0x0000900001ef7983 */ /* 0x000f280000300800 */
[----:B------:R-:W4:Y:S04]  /*4c5e0*/  LDL.LU R245, [R1+0x324] ;  /* 0x0003240001f57983 */ /* 0x000f280000300800 */
[----:B---3--:R1:W-:Y:S01]  /*4c5f0*/  @P0 STG.E [R2.64], R242 ;  /* 0x000000f202000986 */ /* 0x0083e2000c101908 */
[----:B------:R-:W-:Y:S01]  /*4c600*/  ISETP.GE.AND P0, PT, R42, c[0x0][0x17c], PT ;  /* 0x00005f002a007a0c */ /* 0x000fe20003f06270 */
[----:B------:R-:W-:-:S04]  /*4c610*/  IMAD.WIDE R42, R237, 0x4, R4 ;  /* 0x00000004ed2a7825 */ /* 0x000fc800078e0204 */
[----:B-1----:R-:W-:Y:S01]  /*4c620*/  IMAD.WIDE R2, R237, 0x4, R6 ;  /* 0x00000004ed027825 */ /* 0x002fe200078e0206 */
[----:B------:R-:W3:Y:S04]  /*4c630*/  LDL.LU R242, [R1+0x304] ;  /* 0x0003040001f27983 */ /* 0x000ee80000300800 */
[----:B--2---:R1:W-:Y:S04]  /*4c640*/  @P1 STG.E [R40.64], R243 ;  /* 0x000000f328001986 */ /* 0x0043e8000c101908 */
[----:B----4-:R2:W-:Y:S04]  /*4c650*/  @P6 STG.E [R2.64], R250 ;  /* 0x000000fa02006986 */ /* 0x0105e8000c101908 */
[----:B------:R4:W-:Y:S04]  /*4c660*/  @P5 STG.E [R42.64], R249 ;  /* 0x000000f92a005986 */ /* 0x0009e8000c101908 */
[----:B-1----:R-:W3:Y:S04]  /*4c670*/  LDL.LU R243, [R1+0x2d4] ;  /* 0x0002d40001f37983 */ /* 0x002ee80000300800 */
[----:B--2---:R-:W3:Y:S04]  /*4c680*/  LDL.LU R250, [R1+0x94] ;  /* 0x0000940001fa7983 */ /* 0x004ee80000300800 */
[----:B------:R-:W3:Y:S04]  /*4c690*/  LDL.LU R244, [R1+0x310] ;  /* 0x0003100001f47983 */ /* 0x000ee80000300800 */
[----:B----4-:R-:W4:Y:S01]  /*4c6a0*/  LDL.LU R249, [R1+0x300] ;  /* 0x0003000001f97983 */ /* 0x010f220000300800 */
[----:B------:R-:W-:-:S02]  /*4c6b0*/  ISETP.LT.AND P4, PT, R211, c[0x0][0x178], !P3 ;  /* 0x00005e00d3007a0c */ /* 0x000fc40005f81270 */
[----:B------:R-:W-:Y:S02]  /*4c6c0*/  IADD3 R236, R237, c[0x0][0x198], RZ ;  /* 0x00006600edec7a10 */ /* 0x000fe40007ffe0ff */
[----:B------:R-:W-:Y:S02]  /*4c6d0*/  ISETP.LT.AND P1, PT, R191, c[0x0][0x178], !P3 ;  /* 0x00005e00bf007a0c */ /* 0x000fe40005f21270 */
[----:B------:R-:W-:Y:S01]  /*4c6e0*/  ISETP.LT.AND P5, PT, R247, c[0x0][0x178], !P3 ;  /* 0x00005e00f7007a0c */ /* 0x000fe20005fa1270 */
[----:B------:R-:W-:Y:S01]  /*4c6f0*/  IMAD.WIDE R40, R236, 0x4, R30 ;  /* 0x00000004ec287825 */ /* 0x000fe200078e021e */
[----:B------:R-:W-:Y:S02]  /*4c700*/  ISETP.LT.AND P3, PT, R246, c[0x0][0x178], !P3 ;  /* 0x00005e00f6007a0c */ /* 0x000fe40005f61270 */
[----:B------:R-:W-:Y:S01]  /*4c710*/  ISETP.LT.AND P6, PT, R211, c[0x0][0x178], !P2 ;  /* 0x00005e00d3007a0c */ /* 0x000fe200057c1270 */
[C---:B------:R-:W-:Y:S02]  /*4c720*/  IMAD.WIDE R2, R236.reuse, 0x4, R6 ;  /* 0x00000004ec027825 */ /* 0x040fe400078e0206 */
[----:B------:R1:W-:Y:S01]  /*4c730*/  @P4 STG.E [R40.64], R238 ;  /* 0x000000ee28004986 */ /* 0x0003e2000c101908 */
[----:B------:R-:W-:Y:S01]  /*4c740*/  ISETP.LT.AND P4, PT, R191, c[0x0][0x178], !P2 ;  /* 0x00005e00bf007a0c */ /* 0x000fe20005781270 */
[C---:B------:R-:W-:Y:S01]  /*4c750*/  IMAD.WIDE R42, R236.reuse, 0x4, R4 ;  /* 0x00000004ec2a7825 */ /* 0x040fe200078e0204 */
[----:B------:R-:W-:-:S03]  /*4c760*/  IADD3 R237, R236, c[0x0][0x198], RZ ;  /* 0x00006600eced7a10 */ /* 0x000fc60007ffe0ff */
[----:B-1----:R-:W-:-:S05]  /*4c770*/  IMAD.WIDE R40, R236, 0x4, R28 ;  /* 0x00000004ec287825 */ /* 0x002fca00078e021c */
[----:B----4-:R1:W-:Y:S04]  /*4c780*/  @P1 STG.E [R40.64], R249 ;  /* 0x000000f928001986 */ /* 0x0103e8000c101908 */
[----:B------:R4:W-:Y:S04]  /*4c790*/  @P5 STG.E [R2.64], R248 ;  /* 0x000000f802005986 */ /* 0x0009e8000c101908 */
[----:B------:R-:W-:Y:S01]  /*4c7a0*/  @P3 STG.E [R42.64], R239 ;  /* 0x000000ef2a003986 */ /* 0x000fe2000c101908 */
[----:B------:R-:W-:Y:S01]  /*4c7b0*/  ISETP.LT.AND P3, PT, R247, c[0x0][0x178], !P2 ;  /* 0x00005e00f7007a0c */ /* 0x000fe20005761270 */
[----:B-1----:R-:W-:-:S02]  /*4c7c0*/  IMAD.WIDE R40, R237, 0x4, R30 ;  /* 0x00000004ed287825 */ /* 0x002fc400078e021e */
[----:B------:R-:W2:Y:S02]  /*4c7d0*/  LDL.LU R249, [R1+0x344] ;  /* 0x0003440001f97983 */ /* 0x000ea40000300800 */
[C---:B----4-:R-:W-:Y:S02]  /*4c7e0*/  IMAD.WIDE R2, R237.reuse, 0x4, R28 ;  /* 0x00000004ed027825 */ /* 0x050fe400078e021c */
[----:B------:R-:W-:Y:S04]  /*4c7f0*/  @P6 STG.E [R40.64], R245 ;  /* 0x000000f528006986 */ /* 0x000fe8000c101908 */
[----:B---3--:R1:W-:Y:S02]  /*4c800*/  @P4 STG.E [R2.64], R242 ;  /* 0x000000f202004986 */ /* 0x0083e4000c101908 */
[----:B-1----:R-:W-:-:S02]  /*4c810*/  IMAD.WIDE R2, R237, 0x4, R6 ;  /* 0x00000004ed027825 */ /* 0x002fc400078e0206 */
[----:B------:R-:W3:Y:S04]  /*4c820*/  LDL.LU R242, [R1+0x314] ;  /* 0x0003140001f27983 */ /* 0x000ee80000300800 */
[----:B------:R1:W-:Y:S04]  /*4c830*/  @P3 STG.E [R2.64], R243 ;  /* 0x000000f302003986 */ /* 0x0003e8000c101908 */
[----:B-1----:R-:W4:Y:S04]  /*4c840*/  LDL.LU R2, [R1+0x360] ;  /* 0x0003600001027983 */ /* 0x002f280000300800 */
[----:B------:R-:W2:Y:S01]  /*4c850*/  LDL.LU R3, [R1+0x340] ;  /* 0x0003400001037983 */ /* 0x000ea20000300800 */
[----:B------:R-:W-:-:S02]  /*4c860*/  IADD3 R238, R195, 0x25, RZ ;  /* 0x00000025c3ee7810 */ /* 0x000fc40007ffe0ff */
[----:B------:R-:W-:Y:S02]  /*4c870*/  ISETP.LT.AND P2, PT, R246, c[0x0][0x178], !P2 ;  /* 0x00005e00f6007a0c */ /* 0x000fe40005741270 */
[----:B------:R-:W-:Y:S01]  /*4c880*/  ISETP.LT.AND P5, PT, R191, c[0x0][0x178], !P0 ;  /* 0x00005e00bf007a0c */ /* 0x000fe200047a1270 */
[----:B------:R-:W-:Y:S01]  /*4c890*/  IMAD.WIDE R40, R237, 0x4, R4 ;  /* 0x00000004ed287825 */ /* 0x000fe200078e0204 */
[----:B------:R-:W-:Y:S01]  /*4c8a0*/  ISETP.LT.AND P6, PT, R211, c[0x0][0x178], !P0 ;  /* 0x00005e00d3007a0c */ /* 0x000fe200047c1270 */
[----:B------:R-:W3:Y:S01]  /*4c8b0*/  LDL.LU R243, [R1+0x2e4] ;  /* 0x0002e40001f37983 */ /* 0x000ee20000300800 */
[----:B------:R-:W-:Y:S02]  /*4c8c0*/  ISETP.GE.AND P1, PT, R238, c[0x0][0x17c], PT ;  /* 0x00005f00ee007a0c */ /* 0x000fe40003f26270 */
[----:B------:R-:W-:Y:S02]  /*4c8d0*/  IADD3 R238, R237, c[0x0][0x198], RZ ;  /* 0x00006600edee7a10 */ /* 0x000fe40007ffe0ff */
[----:B------:R-:W-:-:S03]  /*4c8e0*/  ISETP.LT.AND P4, PT, R247, c[0x0][0x178], !P0 ;  /* 0x00005e00f7007a0c */ /* 0x000fc60004781270 */
[C---:B------:R-:W-:Y:S01]  /*4c8f0*/  IMAD.WIDE R42, R238.reuse, 0x4, R30 ;  /* 0x00000004ee2a7825 */ /* 0x040fe200078e021e */
[----:B------:R1:W-:Y:S03]  /*4c900*/  @P2 STG.E [R40.64], R250 ;  /* 0x000000fa28002986 */ /* 0x0003e6000c101908 */
[C---:B------:R-:W-:Y:S01]  /*4c910*/  IMAD.WIDE R236, R238.reuse, 0x4, R28 ;  /* 0x00000004eeec7825 */ /* 0x040fe200078e021c */
[----:B------:R-:W-:Y:S02]  /*4c920*/  IADD3 R239, R195, 0x26, RZ ;  /* 0x00000026c3ef7810 */ /* 0x000fe40007ffe0ff */
[----:B------:R-:W-:Y:S02]  /*4c930*/  ISETP.LT.AND P2, PT, R247, c[0x0][0x178], !P1 ;  /* 0x00005e00f7007a0c */ /* 0x000fe40004f41270 */
[----:B------:R-:W-:Y:S02]  /*4c940*/  ISETP.GE.AND P3, PT, R239, c[0x0][0x17c], PT ;  /* 0x00005f00ef007a0c */ /* 0x000fe40003f66270 */
[C---:B------:R-:W-:Y:S01]  /*4c950*/  IADD3 R239, R238.reuse, c[0x0][0x198], RZ ;  /* 0x00006600eeef7a10 */ /* 0x040fe20007ffe0ff */
[----:B-1----:R-:W3:Y:S04]  /*4c960*/  LDL.LU R250, [R1+0x3b0] ;  /* 0x0003b00001fa7983 */ /* 0x002ee80000300800 */
[----:B------:R-:W3:Y:S04]  /*4c970*/  LDL.LU R248, [R1+0x350] ;  /* 0x0003500001f87983 */ /* 0x000ee80000300800 */
[----:B------:R-:W3:Y:S04]  /*4c980*/  LDL.LU R245, [R1+0x3b4] ;  /* 0x0003b40001f57983 */ /* 0x000ee80000300800 */
[----:B----4-:R-:W-:Y:S04]  /*4c990*/  @P6 STG.E [R42.64], R2 ;  /* 0x000000022a006986 */ /* 0x010fe8000c101908 */
[----:B--2---:R1:W-:Y:S01]  /*4c9a0*/  @P5 STG.E [R236.64], R3 ;  /* 0x00000003ec005986 */ /* 0x0043e2000c101908 */
[----:B------:R-:W-:Y:S01]  /*4c9b0*/  ISETP.LT.AND P6, PT, R211, c[0x0][0x178], !P1 ;  /* 0x00005e00d3007a0c */ /* 0x000fe20004fc1270 */
[----:B-1----:R-:W-:-:S05]  /*4c9c0*/  IMAD.WIDE R2, R238, 0x4, R6 ;  /* 0x00000004ee027825 */ /* 0x002fca00078e0206 */
[----:B------:R1:W-:Y:S01]  /*4c9d0*/  @P4 STG.E [R2.64], R244 ;  /* 0x000000f402004986 */ /* 0x0003e2000c101908 */
[----:B------:R-:W-:Y:S02]  /*4c9e0*/  ISETP.LT.AND P5, PT, R191, c[0x0][0x178], !P1 ;  /* 0x00005e00bf007a0c */ /* 0x000fe40004fa1270 */
[----:B------:R-:W-:Y:S02]  /*4c9f0*/  ISETP.LT.AND P4, PT, R246, c[0x0][0x178], !P1 ;  /* 0x00005e00f6007a0c */ /* 0x000fe40004f81270 */
[----:B-1----:R-:W-:Y:S01]  /*4ca00*/  IADD3 R244, R195, 0x27, RZ ;  /* 0x00000027c3f47810 */ /* 0x002fe20007ffe0ff */
[----:B------:R-:W-:Y:S02]  /*4ca10*/  IMAD.WIDE R2, R238, 0x4, R4 ;  /* 0x00000004ee027825 */ /* 0x000fe400078e0204 */
[----:B------:R-:W2:Y:S01]  /*4ca20*/  LDL.LU R238, [R1+0x364] ;  /* 0x0003640001ee7983 */ /* 0x000ea20000300800 */
[----:B------:R-:W-:-:S03]  /*4ca30*/  ISETP.GE.AND P1, PT, R244, c[0x0][0x17c], PT ;  /* 0x00005f00f4007a0c */ /* 0x000fc60003f26270 */
[----:B------:R-:W4:Y:S01]  /*4ca40*/  LDL.LU R244, [R1+0x2e0] ;  /* 0x0002e00001f47983 */ /* 0x000f220000300800 */
[----:B------:R-:W-:Y:S01]  /*4ca50*/  ISETP.LT.AND P0, PT, R246, c[0x0][0x178], !P0 ;  /* 0x00005e00f6007a0c */ /* 0x000fe20004701270 */
[----:B------:R-:W-:-:S04]  /*4ca60*/  IMAD.WIDE R40, R239, 0x4, R30 ;  /* 0x00000004ef287825 */ /* 0x000fc800078e021e */
[----:B------:R-:W-:-:S04]  /*4ca70*/  IMAD.WIDE R42, R239, 0x4, R28 ;  /* 0x00000004ef2a7825 */ /* 0x000fc800078e021c */
[----:B------:R-:W-:-:S04]  /*4ca80*/  IMAD.WIDE R236, R239, 0x4, R6 ;  /* 0x00000004efec7825 */ /* 0x000fc800078e0206 */
[----:B----4-:R1:W-:Y:S04]  /*4ca90*/  @P0 STG.E [R2.64], R244 ;  /* 0x000000f402000986 */ /* 0x0103e8000c101908 */
[----:B--2---:R2:W-:Y:S04]  /*4caa0*/  @P6 STG.E [R40.64], R238 ;  /* 0x000000ee28006986 */ /* 0x0045e8000c101908 */
[----:B------:R-:W-:Y:S01]  /*4cab0*/  @P5 STG.E [R42.64], R249 ;  /* 0x000000f92a005986 */ /* 0x000fe2000c101908 */
[----:B------:R-:W-:Y:S01]  /*4cac0*/  ISETP.LT.AND P5, PT, R211, c[0x0][0x178], !P3 ;  /* 0x00005e00d3007a0c */ /* 0x000fe20005fa1270 */
[C---:B-1----:R-:W-:Y:S01]  /*4cad0*/  IMAD.WIDE R2, R239.reuse, 0x4, R4 ;  /* 0x00000004ef027825 */ /* 0x042fe200078e0204 */
[----:B--2---:R-:W-:Y:S01]  /*4cae0*/  IADD3 R40, R239, c[0x0][0x198], RZ ;  /* 0x00006600ef287a10 */ /* 0x004fe20007ffe0ff */
[----:B---3--:R-:W-:Y:S04]  /*4caf0*/  @P2 STG.E [R236.64], R242 ;  /* 0x000000f2ec002986 */ /* 0x008fe8000c101908 */
[----:B------:R1:W-:Y:S01]  /*4cb00*/  @P4 STG.E [R2.64], R243 ;  /* 0x000000f302004986 */ /* 0x0003e2000c101908 */
[----:B------:R-:W-:-:S05]  /*4cb10*/  IMAD.WIDE R238, R40, 0x4, R30 ;  /* 0x0000000428ee7825 */ /* 0x000fca00078e021e */
[----:B------:R2:W-:Y:S04]  /*4cb20*/  @P5 STG.E [R238.64], R250 ;  /* 0x000000faee005986 */ /* 0x0005e8000c101908 */
[----:B-1----:R-:W3:Y:S04]  /*4cb30*/  LDL.LU R3, [R1+0x370] ;  /* 0x0003700001037983 */ /* 0x002ee80000300800 */
[----:B------:R-:W4:Y:S04]  /*4cb40*/  LDL.LU R242, [R1+0x374] ;  /* 0x0003740001f27983 */ /* 0x000f280000300800 */
[----:B------:R-:W4:Y:S04]  /*4cb50*/  LDL.LU R243, [R1+0x354] ;  /* 0x0003540001f37983 */ /* 0x000f280000300800 */
[----:B------:R-:W4:Y:S04]  /*4cb60*/  LDL.LU R244, [R1+0x2f8] ;  /* 0x0002f80001f47983 */ /* 0x000f280000300800 */
[----:B------:R-:W4:Y:S04]  /*4cb70*/  LDL.LU R249, [R1+0x148] ;  /* 0x0001480001f97983 */ /* 0x000f280000300800 */
[----:B--2---:R-:W2:Y:S01]  /*4cb80*/  LDL.LU R250, [R1+0x139c] ;  /* 0x00139c0001fa7983 */ /* 0x004ea20000300800 */
[----:B------:R-:W-:-:S02]  /*4cb90*/  ISETP.LT.AND P0, PT, R191, c[0x0][0x178], !P3 ;  /* 0x00005e00bf007a0c */ /* 0x000fc40005f01270 */
[----:B------:R-:W-:Y:S02]  /*4cba0*/  ISETP.LT.AND P6, PT, R247, c[0x0][0x178], !P3 ;  /* 0x00005e00f7007a0c */ /* 0x000fe40005fc1270 */
[----:B------:R-:W-:Y:S02]  /*4cbb0*/  ISETP.LT.AND P3, PT, R246, c[0x0][0x178], !P3 ;  /* 0x00005e00f6007a0c */ /* 0x000fe40005f61270 */
[----:B------:R-:W-:Y:S01]  /*4cbc0*/  IADD3 R41, R195, 0x28, RZ ;  /* 0x00000028c3297810 */ /* 0x000fe20007ffe0ff */
[C---:B------:R-:W-:Y:S01]  /*4cbd0*/  IMAD.WIDE R236, R40.reuse, 0x4, R28 ;  /* 0x0000000428ec7825 */ /* 0x040fe200078e021c */
[C---:B------:R-:W-:Y:S02]  /*4cbe0*/  IADD3 R2, R40.reuse, c[0x0][0x198], RZ ;  /* 0x0000660028027a10 */ /* 0x040fe40007ffe0ff */
[----:B------:R-:W-:Y:S01]  /*4cbf0*/  ISETP.GE.AND P2, PT, R41, c[0x0][0x17c], PT ;  /* 0x00005f0029007a0c */ /* 0x000fe20003f46270 */
[----:B------:R-:W-:Y:S01]  /*4cc00*/  IMAD.WIDE R42, R40, 0x4, R6 ;  /* 0x00000004282a7825 */ /* 0x000fe200078e0206 */
[----:B------:R-:W-:-:S03]  /*4cc10*/  ISETP.LT.AND P4, PT, R211, c[0x0][0x178], !P1 ;  /* 0x00005e00d3007a0c */ /* 0x000fc60004f81270 */
[----:B------:R-:W-:-:S04]  /*4cc20*/  IMAD.WIDE R40, R40, 0x4, R4 ;  /* 0x0000000428287825 */ /* 0x000fc800078e0204 */
[----:B------:R-:W-:Y:S01]  /*4cc30*/  IMAD.WIDE R238, R2, 0x4, R30 ;  /* 0x0000000402ee7825 */ /* 0x000fe200078e021e */
[----:B---3--:R-:W-:Y:S04]  /*4cc40*/  @P0 STG.E [R236.64], R3 ;  /* 0x00000003ec000986 */ /* 0x008fe8000c101908 */
[----:B------:R-:W-:Y:S01]  /*4cc50*/  @P6 STG.E [R42.64], R248 ;  /* 0x000000f82a006986 */ /* 0x000fe2000c101908 */
[----:B------:R-:W-:-:S03]  /*4cc60*/  ISETP.LT.AND P0, PT, R246, c[0x0][0x178], !P1 ;  /* 0x00005e00f6007a0c */ /* 0x000fc60004f01270 */
[----:B--2---:R1:W-:Y:S01]  /*4cc70*/  @P3 STG.E [R40.64], R250 ;  /* 0x000000fa28003986 */ /* 0x0043e2000c101908 */
[----:B------:R-:W-:-:S03]  /*4cc80*/  ISETP.LT.AND P3, PT, R191, c[0x0][0x178], !P1 ;  /* 0x00005e00bf007a0c */ /* 0x000fc60004f61270 */
[----:B------:R2:W-:Y:S04]  /*4cc90*/  @P4 STG.E [R238.64], R245 ;  /* 0x000000f5ee004986 */ /* 0x0005e8000c101908 */
[----:B-1----:R-:W3:Y:S04]  /*4cca0*/  LDL.LU R250, [R1+0x1398] ;  /* 0x0013980001fa7983 */ /* 0x002ee80000300800 */
[----:B------:R-:W3:Y:S01]  /*4ccb0*/  LDL.LU R248, [R1+0x8] ;  /* 0x0000080001f87983 */ /* 0x000ee20000300800 */
[----:B------:R-:W-:Y:S02]  /*4ccc0*/  ISETP.LT.AND P4, PT, R247, c[0x0][0x178], !P1 ;  /* 0x00005e00f7007a0c */ /* 0x000fe40004f81270 */
[----:B------:R-:W-:Y:S01]  /*4ccd0*/  IADD3 R3, R195, 0x29, RZ ;  /* 0x00000029c3037810 */ /* 0x000fe20007ffe0ff */
[C---:B------:R-:W-:Y:S01]  /*4cce0*/  IMAD.WIDE R42, R2.reuse, 0x4, R28 ;  /* 0x00000004022a7825 */ /* 0x040fe200078e021c */
[C---:B--2---:R-:W-:Y:S01]  /*4ccf0*/  IADD3 R238, R2.reuse, c[0x0][0x198], RZ ;  /* 0x0000660002ee7a10 */ /* 0x044fe20007ffe0ff */
[----:B------:R-:W2:Y:S01]  /*4cd00*/  LDL.LU R245, [R1+0x2fc] ;  /* 0x0002fc0001f57983 */ /* 0x000ea20000300800 */
[----:B------:R-:W-:Y:S01]  /*4cd10*/  ISETP.GE.AND P1, PT, R3, c[0x0][0x17c], PT ;  /* 0x00005f0003007a0c */ /* 0x000fe20003f26270 */
[----:B------:R-:W-:-:S04]  /*4cd20*/  IMAD.WIDE R40, R2, 0x4, R6 ;  /* 0x0000000402287825 */ /* 0x000fc800078e0206 */
[----:B------:R-:W-:Y:S01]  /*4cd30*/  IMAD.WIDE R2, R2, 0x4, R4 ;  /* 0x0000000402027825 */ /* 0x000fe200078e0204 */
[----:B----4-:R1:W-:Y:S04]  /*4cd40*/  @P3 STG.E [R42.64], R242 ;  /* 0x000000f22a003986 */ /* 0x0103e8000c101908 */
[----:B------:R-:W-:Y:S04]  /*4cd50*/  @P4 STG.E [R40.64], R243 ;  /* 0x000000f328004986 */ /* 0x000fe8000c101908 */
[----:B------:R4:W-:Y:S04]  /*4cd60*/  @P0 STG.E [R2.64], R251 ;  /* 0x000000fb02000986 */ /* 0x0009e8000c101908 */
[----:B-1----:R-:W2:Y:S04]  /*4cd70*/  LDL.LU R242, [R1+0x14c] ;  /* 0x00014c0001f27983 */ /* 0x002ea80000300800 */
[----:B----4-:R-:W4:Y:S04]  /*4cd80*/  LDL.LU R251, [R1+0x1394] ;  /* 0x0013940001fb7983 */ /* 0x010f280000300800 */
[----:B------:R-:W4:Y:S01]  /*4cd90*/  LDL.LU R243, [R1+0xc] ;  /* 0x00000c0001f37983 */ /* 0x000f220000300800 */
[----:B------:R-:W-:-:S02]  /*4cda0*/  ISETP.LT.AND P6, PT, R211, c[0x0][0x178], !P2 ;  /* 0x00005e00d3007a0c */ /* 0x000fc400057c1270 */
[----:B------:R-:W-:Y:S02]  /*4cdb0*/  ISETP.LT.AND P5, PT, R191, c[0x0][0x178], !P2 ;  /* 0x00005e00bf007a0c */ /* 0x000fe400057a1270 */
[----:B------:R-:W-:Y:S02]  /*4cdc0*/  ISETP.LT.AND P3, PT, R247, c[0x0][0x178], !P2 ;  /* 0x00005e00f7007a0c */ /* 0x000fe40005761270 */
[----:B------:R-:W-:Y:S01]  /*4cdd0*/  ISETP.LT.AND P2, PT, R246, c[0x0][0x178], !P2 ;  /* 0x00005e00f6007a0c */ /* 0x000fe20005741270 */
[----:B------:R-:W-:Y:S01]  /*4cde0*/  IMAD.WIDE R236, R238, 0x4, R30 ;  /* 0x00000004eeec7825 */ /* 0x000fe200078e021e */
[----:B------:R-:W-:-:S03]  /*4cdf0*/  IADD3 R239, R195, 0x2b, RZ ;  /* 0x0000002bc3ef7810 */ /* 0x000fc60007ffe0ff */
[----:B------:R-:W-:-:S04]  /*4ce00*/  IMAD.WIDE R42, R238, 0x4, R28 ;  /* 0x00000004ee2a7825 */ /* 0x000fc800078e021c */
[C---:B------:R-:W-:Y:S01]  /*4ce10*/  IMAD.WIDE R2, R238.reuse, 0x4, R6 ;  /* 0x00000004ee027825 */ /* 0x040fe200078e0206 */
[----:B------:R1:W-:Y:S03]  /*4ce20*/  @P6 STG.E [R236.64], R244 ;  /* 0x000000f4ec006986 */ /* 0x0003e6000c101908 */
[----:B------:R-:W-:Y:S01]  /*4ce30*/  IMAD.WIDE R40, R238, 0x4, R4 ;  /* 0x00000004ee287825 */ /* 0x000fe200078e0204 */
[----:B------:R1:W-:Y:S01]  /*4ce40*/  @P5 STG.E [R42.64], R249 ;  /* 0x000000f92a005986 */ /* 0x0003e2000c101908 */
[----:B------:R-:W-:Y:S02]  /*4ce50*/  ISETP.LT.AND P5, PT, R211, c[0x0][0x178], !P1 ;  /* 0x00005e00d3007a0c */ /* 0x000fe40004fa1270 */
[----:B------:R-:W-:Y:S02]  /*4ce60*/  ISETP.LT.AND P0, PT, R191, c[0x0][0x178], !P1 ;  /* 0x00005e00bf007a0c */ /* 0x000fe40004f01270 */
[----:B------:R-:W-:-:S02]  /*4ce70*/  ISETP.LT.AND P4, PT, R247, c[0x0][0x178], !P1 ;  /* 0x00005e00f7007a0c */ /* 0x000fc40004f81270 */
[----:B-1----:R-:W-:-:S05]  /*4ce80*/  IADD3 R236, R238, c[0x0][0x198], RZ ;  /* 0x00006600eeec7a10 */ /* 0x002fca0007ffe0ff */
[----:B------:R-:W-:Y:S01]  /*4ce90*/  IMAD.WIDE R42, R236, 0x4, R30 ;  /* 0x00000004ec2a7825 */ /* 0x000fe200078e021e */
[----:B---3--:R-:W-:Y:S01]  /*4cea0*/  @P3 STG.E [R2.64], R248 ;  /* 0x000000f802003986 */ /* 0x008fe2000c101908 */
[----:B------:R-:W-:-:S03]  /*4ceb0*/  ISETP.GE.AND P3, PT, R239, c[0x0][0x17c], PT ;  /* 0x00005f00ef007a0c */ /* 0x000fc60003f66270 */
[----:B------:R-:W3:Y:S04]  /*4cec0*/  LDL.LU R239, [R1+0x308] ;  /* 0x0003080001ef7983 */ /* 0x000ee80000300800 */
[----:B------:R1:W-:Y:S04]  /*4ced0*/  @P2 STG.E [R40.64], R250 ;  /* 0x000000fa28002986 */ /* 0x0003e8000c101908 */
[----:B-1----:R-:W3:Y:S01]  /*4cee0*/  LDL.LU R250, [R1+0x328] ;  /* 0x0003280001fa7983 */ /* 0x002ee20000300800 */
[----:B------:R-:W-:-:S03]  /*4cef0*/  IMAD.WIDE R2, R236, 0x4, R28 ;  /* 0x00000004ec027825 */ /* 0x000fc600078e021c */
[----:B------:R-:W3:Y:S04]  /*4cf00*/  LDL.LU R244, [R1+0x2d8] ;  /* 0x0002d80001f47983 */ /* 0x000ee80000300800 */
[----:B------:R-:W3:Y:S01]  /*4cf10*/  LDL.LU R249, [R1+0x98] ;  /* 0x0000980001f97983 */ /* 0x000ee20000300800 */
[----:B------:R-:W-:-:S03]  /*4cf20*/  IMAD.WIDE R40, R236, 0x4, R6 ;  /* 0x00000004ec287825 */ /* 0x000fc600078e0206 */
[----:B------:R-:W3:Y:S04]  /*4cf30*/  LDL.LU R248, [R1+0x32c] ;  /* 0x00032c0001f87983 */ /* 0x000ee80000300800 */
[----:B--2---:R1:W-:Y:S04]  /*4cf40*/  @P5 STG.E [R42.64], R245 ;  /* 0x000000f52a005986 */ /* 0x0043e8000c101908 */
[----:B------:R2:W-:Y:S04]  /*4cf50*/  @P0 STG.E [R2.64], R242 ;  /* 0x000000f202000986 */ /* 0x0005e8000c101908 */
[----:B----4-:R4:W-:Y:S04]  /*4cf60*/  @P4 STG.E [R40.64], R243 ;  /* 0x000000f328004986 */ /* 0x0109e8000c101908 */
[----:B-1----:R-:W3:Y:S04]  /*4cf70*/  LDL.LU R245, [R1+0x30c] ;  /* 0x00030c0001f57983 */ /* 0x002ee80000300800 */
[----:B--2---:R-:W2:Y:S04]  /*4cf80*/  LDL.LU R242, [R1+0x2dc] ;  /* 0x0002dc0001f27983 */ /* 0x004ea80000300800 */
[----:B----4-:R-:W4:Y:S01]  /*4cf90*/  LDL.LU R243, [R1+0x9c] ;  /* 0x00009c0001f37983 */ /* 0x010f220000300800 */
[----:B------:R-:W-:-:S04]  /*4cfa0*/  IADD3 R237, R195, 0x2a, RZ ;  /* 0x0000002ac3ed7810 */ /* 0x000fc80007ffe0ff */
[----:B------:R-:W-:Y:S02]  /*4cfb0*/  ISETP.GE.AND P6, PT, R237, c[0x0][0x17c], PT ;  /* 0x00005f00ed007a0c */ /* 0x000fe40003fc6270 */
[----:B------:R-:W-:Y:S02]  /*4cfc0*/  ISETP.LT.AND P1, PT, R246, c[0x0][0x178], !P1 ;  /* 0x00005e00f6007a0c */ /* 0x000fe40004f21270 */
[----:B------:R-:W-:Y:S02]  /*4cfd0*/  ISETP.LT.AND P2, PT, R211, c[0x0][0x178], !P6 ;  /* 0x00005e00d3007a0c */ /* 0x000fe40007741270 */
[----:B------:R-:W-:Y:S02]  /*4cfe0*/  ISETP.LT.AND P5, PT, R191, c[0x0][0x178], !P6 ;  /* 0x00005e00bf007a0c */ /* 0x000fe400077a1270 */
[C---:B------:R-:W-:Y:S01]  /*4cff0*/  IADD3 R237, R236.reuse, c[0x0][0x198], RZ ;  /* 0x00006600eced7a10 */ /* 0x040fe20007ffe0ff */
[----:B------:R-:W-:Y:S01]  /*4d000*/  IMAD.WIDE R2, R236, 0x4, R4 ;  /* 0x00000004ec027825 */ /* 0x000fe200078e0204 */
[----:B------:R-:W-:-:S03]  /*4d010*/  ISETP.LT.AND P4, PT, R247, c[0x0][0x178], !P6 ;  /* 0x00005e00f7007a0c */ /* 0x000fc60007781270 */
[----:B------:R-:W-:Y:S01]  /*4d020*/  IMAD.WIDE R40, R237, 0x4, R30 ;  /* 0x00000004ed287825 */ /* 0x000fe200078e021e */
[----:B------:R-:W-:-:S03]  /*4d030*/  ISETP.LT.AND P6, PT, R246, c[0x0][0x178], !P6 ;  /* 0x00005e00f6007a0c */ /* 0x000fc600077c1270 */
[----:B------:R-:W-:Y:S01]  /*4d040*/  IMAD.WIDE R42, R237, 0x4, R28 ;  /* 0x00000004ed2a7825 */ /* 0x000fe200078e021c */
[----:B------:R1:W-:Y:S01]  /*4d050*/  @P1 STG.E [R2.64], R251 ;  /* 0x000000fb02001986 */ /* 0x0003e2000c101908 */
[----:B------:R-:W-:Y:S02]  /*4d060*/  ISETP.LT.AND P1, PT, R191, c[0x0][0x178], !P3 ;  /* 0x00005e00bf007a0c */ /* 0x000fe40005f21270 */
[----:B------:R-:W-:Y:S01]  /*4d070*/  IADD3 R238, R195, 0x2c, RZ ;  /* 0x0000002cc3ee7810 */ /* 0x000fe20007ffe0ff */
[----:B-1----:R-:W-:-:S03]  /*4d080*/  IMAD.WIDE R2, R237, 0x4, R6 ;  /* 0x00000004ed027825 */ /* 0x002fc600078e0206 */
[----:B------:R-:W-:Y:S01]  /*4d090*/  ISETP.GE.AND P0, PT, R238, c[0x0][0x17c], PT ;  /* 0x00005f00ee007a0c */ /* 0x000fe20003f06270 */
[----:B------:R-:W4:Y:S01]  /*4d0a0*/  LDL.LU R251, [R1+0x34c] ;  /* 0x00034c0001fb7983 */ /* 0x000f220000300800 */
[----:B------:R-:W-:-:S03]  /*4d0b0*/  IADD3 R238, R195, 0x2e, RZ ;  /* 0x0000002ec3ee7810 */ /* 0x000fc60007ffe0ff */
[----:B---3--:R1:W-:Y:S04]  /*4d0c0*/  @P2 STG.E [R40.64], R250 ;  /* 0x000000fa28002986 */ /* 0x0083e8000c101908 */
[----:B------:R3:W-:Y:S01]  /*4d0d0*/  @P5 STG.E [R42.64], R239 ;  /* 0x000000ef2a005986 */ /* 0x0007e2000c101908 */
[----:B------:R-:W-:Y:S02]  /*4d0e0*/  ISETP.LT.AND P5, PT, R211, c[0x0][0x178], !P3 ;  /* 0x00005e00d3007a0c */ /* 0x000fe40005fa1270 */
[----:B------:R-:W-:Y:S01]  /*4d0f0*/  ISETP.LT.AND P2, PT, R247, c[0x0][0x178], !P3 ;  /* 0x00005e00f7007a0c */ /* 0x000fe20005f41270 */
[C---:B-1----:R-:W-:Y:S01]  /*4d100*/  IMAD.WIDE R40, R237.reuse, 0x4, R4 ;  /* 0x00000004ed287825 */ /* 0x042fe200078e0204 */
[----:B------:R-:W-:Y:S01]  /*4d110*/  IADD3 R237, R237, c[0x0][0x198], RZ ;  /* 0x00006600eded7a10 */ /* 0x000fe20007ffe0ff */
[----:B------:R1:W-:Y:S01]  /*4d120*/  @P4 STG.E [R2.64], R244 ;  /* 0x000000f402004986 */ /* 0x0003e2000c101908 */
[----:B------:R-:W-:-:S02]  /*4d130*/  ISETP.LT.AND P3, PT, R246, c[0x0][0x178], !P3 ;  /* 0x00005e00f6007a0c */ /* 0x000fc40005f61270 */
[----:B---3--:R-:W-:Y:S01]  /*4d140*/  IADD3 R42, R195, 0x2d, RZ ;  /* 0x0000002dc32a7810 */ /* 0x008fe20007ffe0ff */
[----:B------:R3:W-:Y:S03]  /*4d150*/  @P6 STG.E [R40.64], R249 ;  /* 0x000000f928006986 */ /* 0x0007e6000c101908 */
[----:B------:R-:W-:Y:S01]  /*4d160*/  ISETP.GE.AND P4, PT, R42, c[0x0][0x17c], PT ;  /* 0x00005f002a007a0c */ /* 0x000fe20003f86270 */
[----:B------:R-:W-:-:S04]  /*4d170*/  IMAD.WIDE R42, R237, 0x4, R6 ;  /* 0x00000004ed2a7825 */ /* 0x000fc800078e0206 */
[----:B-1----:R-:W-:-:S04]  /*4d180*/  IMAD.WIDE R2, R237, 0x4, R30 ;  /* 0x00000004ed027825 */ /* 0x002fc800078e021e */
[C---:B---3--:R-:W-:Y:S01]  /*4d190*/  IMAD.WIDE R40, R237.reuse, 0x4, R28 ;  /* 0x00000004ed287825 */ /* 0x048fe200078e021c */
[----:B------:R1:W-:Y:S01]  /*4d1a0*/  @P5 STG.E [R2.64], R248 ;  /* 0x000000f802005986 */ /* 0x0003e2000c101908 */
[----:B------:R-:W-:-:S03]  /*4d1b0*/  IADD3 R236, R237, c[0x0][0x198], RZ ;  /* 0x00006600edec7a10 */ /* 0x000fc60007ffe0ff */
[----:B------:R-:W-:Y:S04]  /*4d1c0*/  @P1 STG.E [R40.64], R245 ;  /* 0x000000f528001986 */ /* 0x000fe8000c101908 */
[----:B--2---:R2:W-:Y:S01]  /*4d1d0*/  @P2 STG.E [R42.64], R242 ;  /* 0x000000f22a002986 */ /* 0x0045e2000c101908 */
[----:B-1----:R-:W-:Y:S01]  /*4d1e0*/  IMAD.WIDE R2, R237, 0x4, R4 ;  /* 0x00000004ed027825 */ /* 0x002fe200078e0204 */
[----:B------:R-:W-:-:S04]  /*4d1f0*/  ISETP.GE.AND P2, PT, R238, c[0x0][0x17c], PT ;  /* 0x00005f00ee007a0c */ /* 0x000fc80003f46270 */
[----:B----4-:R1:W-:Y:S04]  /*4d200*/  @P3 STG.E [R2.64], R243 ;  /* 0x000000f302003986 */ /* 0x0103e8000c101908 */
[----:B--2---:R-:W2:Y:S04]  /*4d210*/  LDL.LU R242, [R1+0x31c] ;  /* 0x00031c0001f27983 */ /* 0x004ea80000300800 */
[----:B------:R-:W3:Y:S04]  /*4d220*/  LDL.LU R237, [R1+0x348] ;  /* 0x0003480001ed7983 */ /* 0x000ee80000300800 */
[----:B------:R-:W4:Y:S04]  /*4d230*/  LDL.LU R238, [R1+0x36c] ;  /* 0x00036c0001ee7983 */ /* 0x000f280000300800 */
[----:B-1----:R-:W2:Y:S01]  /*4d240*/  LDL.LU R3, [R1+0x368] ;  /* 0x0003680001037983 */ /* 0x002ea20000300800 */
[----:B------:R-:W-:-:S02]  /*4d250*/  ISETP.LT.AND P6, PT, R211, c[0x0][0x178], !P0 ;  /* 0x00005e00d3007a0c */ /* 0x000fc400047c1270 */
[----:B------:R-:W-:Y:S01]  /*4d260*/  ISETP.LT.AND P5, PT, R191, c[0x0][0x178], !P0 ;  /* 0x00005e00bf007a0c */ /* 0x000fe200047a1270 */
[C---:B------:R-:W-:Y:S01]  /*4d270*/  IMAD.WIDE R40, R236.reuse, 0x4, R30 ;  /* 0x00000004ec287825 */ /* 0x040fe200078e021e */
[----:B------:R-:W4:Y:S03]  /*4d280*/  LDL.LU R243, [R1+0x2ec] ;  /* 0x0002ec0001f37983 */ /* 0x000f260000300800 */
[C---:B------:R-:W-:Y:S01]  /*4d290*/  IMAD.WIDE R42, R236.reuse, 0x4, R28 ;  /* 0x00000004ec2a7825 */ /* 0x040fe200078e021c */
[----:B------:R-:W4:Y:S04]  /*4d2a0*/  LDL.LU R239, [R1+0x3b8] ;  /* 0x0003b80001ef7983 */ /* 0x000f280000300800 */
[----:B------:R-:W4:Y:S04]  /*4d2b0*/  LDL.LU R250, [R1+0x378] ;  /* 0x0003780001fa7983 */ /* 0x000f280000300800 */
[----:B------:R-:W4:Y:S04]  /*4d2c0*/  LDL.LU R244, [R1+0x358] ;  /* 0x0003580001f47983 */ /* 0x000f280000300800 */
[----:B------:R-:W4:Y:S04]  /*4d2d0*/  LDL.LU R249, [R1+0x338] ;  /* 0x0003380001f97983 */ /* 0x000f280000300800 */
[----:B------:R-:W4:Y:S04]  /*4d2e0*/  LDL.LU R248, [R1+0x3bc] ;  /* 0x0003bc0001f87983 */ /* 0x000f280000300800 */
[----:B------:R-:W4:Y:S04]  /*4d2f0*/  LDL.LU R245, [R1+0x37c] ;  /* 0x00037c0001f57983 */ /* 0x000f280000300800 */
[----:B--2---:R1:W-:Y:S04]  /*4d300*/  @P6 STG.E [R40.64], R3 ;  /* 0x0000000328006986 */ /* 0x0043e8000c101908 */
[----:B---3--:R2:W-:Y:S01]  /*4d310*/  @P5 STG.E [R42.64], R237 ;  /* 0x000000ed2a005986 */ /* 0x0085e2000c101908 */
[----:B-1----:R-:W-:-:S03]  /*4d320*/  IMAD.WIDE R2, R236, 0x4, R6 ;  /* 0x00000004ec027825 */ /* 0x002fc600078e0206 */
[----:B--2---:R-:W2:Y:S01]  /*4d330*/  LDL.LU R43, [R1+0x2e8] ;  /* 0x0002e800012b7983 */ /* 0x004ea20000300800 */
[C---:B------:R-:W-:Y:S01]  /*4d340*/  IADD3 R237, R236.reuse, c[0x0][0x198], RZ ;  /* 0x00006600eced7a10 */ /* 0x040fe20007ffe0ff */
[----:B------:R-:W-:Y:S02]  /*4d350*/  IMAD.WIDE R40, R236, 0x4, R4 ;  /* 0x00000004ec287825 */ /* 0x000fe400078e0204 */
[----:B------:R-:W3:Y:S01]  /*4d360*/  LDL.LU R236, [R1+0x318] ;  /* 0x0003180001ec7983 */ /* 0x000ee20000300800 */
[----:B------:R-:W-:Y:S02]  /*4d370*/  ISETP.LT.AND P1, PT, R247, c[0x0][0x178], !P0 ;  /* 0x00005e00f7007a0c */ /* 0x000fe40004721270 */
[----:B------:R-:W-:Y:S02]  /*4d380*/  ISETP.LT.AND P0, PT, R246, c[0x0][0x178], !P0 ;  /* 0x00005e00f6007a0c */ /* 0x000fe40004701270 */
[----:B------:R-:W-:Y:S02]  /*4d390*/  ISETP.LT.AND P6, PT, R211, c[0x0][0x178], !P4 ;  /* 0x00005e00d3007a0c */ /* 0x000fe400067c1270 */
[----:B------:R-:W-:-:S02]  /*4d3a0*/  ISETP.LT.AND P3, PT, R191, c[0x0][0x178], !P4 ;  /* 0x00005e00bf007a0c */ /* 0x000fc40006761270 */
[----:B------:R-:W-:Y:S02]  /*4d3b0*/  ISETP.LT.AND P5, PT, R247, c[0x0][0x178], !P4 ;  /* 0x00005e00f7007a0c */ /* 0x000fe400067a1270 */
[----:B------:R-:W-:Y:S02]  /*4d3c0*/  IADD3 R42, R195, 0x2f, RZ ;  /* 0x0000002fc32a7810 */ /* 0x000fe40007ffe0ff */
[----:B------:R-:W-:Y:S01]  /*4d3d0*/  ISETP.LT.AND P4, PT, R246, c[0x0][0x178], !P4 ;  /* 0x00005e00f6007a0c */ /* 0x000fe20006781270 */
[----:B---3--:R1:W-:Y:S01]  /*4d3e0*/  @P1 STG.E [R2.64], R236 ;  /* 0x000000ec02001986 */ /* 0x0083e2000c101908 */
[----:B------:R-:W-:-:S03]  /*4d3f0*/  ISETP.GE.AND P1, PT, R42, c[0x0][0x17c], PT ;  /* 0x00005f002a007a0c */ /* 0x000fc60003f26270 */
[----:B--2---:R2:W-:Y:S01]  /*4d400*/  @P0 STG.E [R40.64], R43 ;  /* 0x0000002b28000986 */ /* 0x0045e2000c101908 */
[----:B-1----:R-:W-:-:S04]  /*4d410*/  IMAD.WIDE R2, R237, 0x4, R30 ;  /* 0x00000004ed027825 */ /* 0x002fc800078e021e */
[C---:B--2---:R-:W-:Y:S01]  /*4d420*/  IMAD.WIDE R42, R237.reuse, 0x4, R28 ;  /* 0x00000004ed2a7825 */ /* 0x044fe200078e021c */
[----:B----4-:R1:W-:Y:S03]  /*4d430*/  @P6 STG.E [R2.64], R238 ;  /* 0x000000ee02006986 */ /* 0x0103e6000c101908 */
[C---:B------:R-:W-:Y:S01]  /*4d440*/  IMAD.WIDE R40, R237.reuse, 0x4, R6 ;  /* 0x00000004ed287825 */ /* 0x040fe200078e0206 */
[----:B------:R-:W-:Y:S04]  /*4d450*/  @P3 STG.E [R42.64], R251 ;  /* 0x000000fb2a003986 */ /* 0x000fe8000c101908 */
[----:B------:R2:W-:Y:S01]  /*4d460*/  @P5 STG.E [R40.64], R242 ;  /* 0x000000f228005986 */ /* 0x0005e2000c101908 */
[----:B-1----:R-:W-:-:S03]  /*4d470*/  IMAD.WIDE R2, R237, 0x4, R4 ;  /* 0x00000004ed027825 */ /* 0x002fc600078e0204 */
[----:B--2---:R-:W2:Y:S04]  /*4d480*/  LDL.LU R242, [R1+0x35c] ;  /* 0x00035c0001f27983 */ /* 0x004ea80000300800 */
[----:B------:R1:W-:Y:S04]  /*4d490*/  @P4 STG.E [R2.64], R243 ;  /* 0x000000f302004986 */ /* 0x0003e8000c101908 */
[----:B-1----:R-:W3:Y:S01]  /*4d4a0*/  LDL.LU R243, [R1+0x33c] ;  /* 0x00033c0001f37983 */ /* 0x002ee20000300800 */
[----:B------:R-:W-:Y:S02]  /*4d4b0*/  ISETP.LT.AND P0, PT, R211, c[0x0][0x178], !P2 ;  /* 0x00005e00d3007a0c */ /* 0x000fe40005701270 */
[----:B------:R-:W-:-:S02]  /*4d4c0*/  ISETP.LT.AND P3, PT, R191, c[0x0][0x178], !P2 ;  /* 0x00005e00bf007a0c */ /* 0x000fc40005761270 */
[----:B------:R-:W-:Y:S02]  /*4d4d0*/  IADD3 R42, R237, c[0x0][0x198], RZ ;  /* 0x00006600ed2a7a10 */ /* 0x000fe40007ffe0ff */
[----:B------:R-:W-:Y:S02]  /*4d4e0*/  ISETP.LT.AND P6, PT, R247, c[0x0][0x178], !P2 ;  /* 0x00005e00f7007a0c */ /* 0x000fe400057c1270 */
[----:B------:R-:W-:Y:S01]  /*4d4f0*/  ISETP.LT.AND P2, PT, R246, c[0x0][0x178], !P2 ;  /* 0x00005e00f6007a0c */ /* 0x000fe20005741270 */
[----:B------:R-:W-:-:S04]  /*4d500*/  IMAD.WIDE R2, R42, 0x4, R30 ;  /* 0x000000042a027825 */ /* 0x000fc800078e021e */
[----:B------:R-:W-:Y:S01]  /*4d510*/  IMAD.WIDE R40, R42, 0x4, R28 ;  /* 0x000000042a287825 */ /* 0x000fe200078e021c */
[----:B------:R-:W-:Y:S01]  /*4d520*/  ISETP.LT.AND P4, PT, R211, c[0x0][0x178], !P1 ;  /* 0x00005e00d3007a0c */ /* 0x000fe20004f81270 */
[----:B------:R1:W-:Y:S01]  /*4d530*/  @P0 STG.E [R2.64], R239 ;  /* 0x000000ef02000986 */ /* 0x0003e2000c101908 */
[----:B------:R-:W-:-:S03]  /*4d540*/  ISETP.LT.AND P5, PT, R191, c[0x0][0x178], !P1 ;  /* 0x00005e00bf007a0c */ /* 0x000fc60004fa1270 */
[----:B------:R4:W-:Y:S01]  /*4d550*/  @P3 STG.E [R40.64], R250 ;  /* 0x000000fa28003986 */ /* 0x0009e2000c101908 */
[----:B------:R-:W-:Y:S02]  /*4d560*/  ISETP.LT.AND P3, PT, R247, c[0x0][0x178], !P1 ;  /* 0x00005e00f7007a0c */ /* 0x000fe40004f61270 */
[----:B------:R-:W-:Y:S01]  /*4d570*/  IADD3 R43, R195, 0x30, RZ ;  /* 0x00000030c32b7810 */ /* 0x000fe20007ffe0ff */
[C---:B-1----:R-:W-:Y:S01]  /*4d580*/  IMAD.WIDE R2, R42.reuse, 0x4, R6 ;  /* 0x000000042a027825 */ /* 0x042fe200078e0206 */
[----:B------:R-:W-:-:S03]  /*4d590*/  IADD3 R239, R42, c[0x0][0x198], RZ ;  /* 0x000066002aef7a10 */ /* 0x000fc60007ffe0ff */
[----:B----4-:R-:W-:Y:S01]  /*4d5a0*/  IMAD.WIDE R40, R42, 0x4, R4 ;  /* 0x000000042a287825 */ /* 0x010fe200078e0204 */
[----:B------:R1:W-:Y:S01]  /*4d5b0*/  @P6 STG.E [R2.64], R244 ;  /* 0x000000f402006986 */ /* 0x0003e2000c101908 */
[----:B------:R-:W-:Y:S02]  /*4d5c0*/  ISETP.GE.AND P0, PT, R43, c[0x0][0x17c], PT ;  /* 0x00005f002b007a0c */ /* 0x000fe40003f06270 */
[C---:B------:R-:W-:Y:S01]  /*4d5d0*/  IMAD.WIDE R42, R239.reuse, 0x4, R30 ;  /* 0x00000004ef2a7825 */ /* 0x040fe200078e021e */
[----:B------:R4:W-:Y:S01]  /*4d5e0*/  @P2 STG.E [R40.64], R249 ;  /* 0x000000f928002986 */ /* 0x0009e2000c101908 */
[----:B------:R-:W-:Y:S02]  /*4d5f0*/  ISETP.LT.AND P2, PT, R246, c[0x0][0x178], !P1 ;  /* 0x00005e00f6007a0c */ /* 0x000fe40004f41270 */
[C---:B------:R-:W-:Y:S01]  /*4d600*/  IMAD.WIDE R236, R239.reuse, 0x4, R28 ;  /* 0x00000004efec7825 */ /* 0x040fe200078e021c */
[----:B------:R4:W-:Y:S03]  /*4d610*/  @P4 STG.E [R42.64], R248 ;  /* 0x000000f82a004986 */ /* 0x0009e6000c101908 */
[C---:B-1----:R-:W-:Y:S01]  /*4d620*/  IMAD.WIDE R2, R239.reuse, 0x4, R6 ;  /* 0x00000004ef027825 */ /* 0x042fe200078e0206 */
[----:B------:R1:W-:Y:S01]  /*4d630*/  @P5 STG.E [R236.64], R245 ;  /* 0x000000f5ec005986 */ /* 0x0003e2000c101908 */
[----:B------:R-:W-:-:S03]  /*4d640*/  IADD3 R238, R239, c[0x0][0x198], RZ ;  /* 0x00006600efee7a10 */ /* 0x000fc60007ffe0ff */
[----:B----4-:R-:W4:Y:S04]  /*4d650*/  LDL.LU R249, [R1+0x240] ;  /* 0x0002400001f97983 */ /* 0x010f280000300800 */
[----:B------:R-:W4:Y:S04]  /*4d660*/  LDL.LU R248, [R1+0x3e4] ;  /* 0x0003e40001f87983 */ /* 0x000f280000300800 */
[----:B-1----:R-:W4:Y:S04]  /*4d670*/  LDL.LU R245, [R1+0x3a4] ;  /* 0x0003a40001f57983 */ /* 0x002f280000300800 */
[----:B--2---:R1:W-:Y:S02]  /*4d680*/  @P3 STG.E [R2.64], R242 ;  /* 0x000000f202003986 */ /* 0x0043e4000c101908 */
[----:B-1----:R-:W-:-:S02]  /*4d690*/  IMAD.WIDE R2, R239, 0x4, R4 ;  /* 0x00000004ef027825 */ /* 0x002fc400078e0204 */
[----:B------:R-:W2:Y:S04]  /*4d6a0*/  LDL.LU R239, [R1+0x380] ;  /* 0x0003800001ef7983 */ /* 0x000ea80000300800 */
[----:B---3--:R1:W-:Y:S04]  /*4d6b0*/  @P2 STG.E [R2.64], R243 ;  /* 0x000000f302002986 */ /* 0x0083e8000c101908 */
[----:B-1----:R-:W3:Y:S04]  /*4d6c0*/  LDL.LU R2, [R1+0x3e0] ;  /* 0x0003e00001027983 */ /* 0x002ee80000300800 */
[----:B------:R-:W2:Y:S04]  /*4d6d0*/  LDL.LU R3, [R1+0x3a0] ;  /* 0x0003a00001037983 */ /* 0x000ea80000300800 */
[----:B------:R-:W4:Y:S04]  /*4d6e0*/  LDL.LU R242, [R1+0x384] ;  /* 0x0003840001f27983 */ /* 0x000f280000300800 */
[----:B------:R-:W4:Y:S01]  /*4d6f0*/  LDL.LU R243, [R1+0x244] ;  /* 0x0002440001f37983 */ /* 0x000f220000300800 */
[----:B------:R-:W-:-:S02]  /*4d700*/  ISETP.LT.AND P4, PT, R211, c[0x0][0x178], !P0 ;  /* 0x00005e00d3007a0c */ /* 0x000fc40004781270 */
[----:B------:R-:W-:Y:S02]  /*4d710*/  ISETP.LT.AND P5, PT, R191, c[0x0][0x178], !P0 ;  /* 0x00005e00bf007a0c */ /* 0x000fe400047a1270 */
[----:B------:R-:W-:Y:S02]  /*4d720*/  IADD3 R40, R195, 0x31, RZ ;  /* 0x00000031c3287810 */ /* 0x000fe40007ffe0ff */
[----:B------:R-:W-:Y:S02]  /*4d730*/  ISETP.LT.AND P6, PT, R247, c[0x0][0x178], !P0 ;  /* 0x00005e00f7007a0c */ /* 0x000fe400047c1270 */
[----:B------:R-:W-:Y:S01]  /*4d740*/  IADD3 R42, R195, 0x32, RZ ;  /* 0x00000032c32a7810 */ /* 0x000fe20007ffe0ff */
[----:B------:R-:W-:Y:S01]  /*4d750*/  IMAD.WIDE R236, R238, 0x4, R6 ;  /* 0x00000004eeec7825 */ /* 0x000fe200078e0206 */
[----:B------:R-:W-:Y:S01]  /*4d760*/  ISETP.GE.AND P1, PT, R40, c[0x0][0x17c], PT ;  /* 0x00005f0028007a0c */ /* 0x000fe20003f26270 */
[----:B------:R-:W4:Y:S01]  /*4d770*/  LDL.LU R251, [R1+0x420] ;  /* 0x0004200001fb7983 */ /* 0x000f220000300800 */
[----:B------:R-:W-:Y:S01]  /*4d780*/  ISETP.GE.AND P3, PT, R42, c[0x0][0x17c], PT ;  /* 0x00005f002a007a0c */ /* 0x000fe20003f66270 */
[----:B------:R-:W-:Y:S01]  /*4d790*/  IMAD.WIDE R40, R238, 0x4, R30 ;  /* 0x00000004ee287825 */ /* 0x000fe200078e021e */
[----:B------:R-:W-:Y:S01]  /*4d7a0*/  ISETP.LT.AND P0, PT, R246, c[0x0][0x178], !P0 ;  /* 0x00005e00f6007a0c */ /* 0x000fe20004701270 */
[----:B------:R-:W4:Y:S02]  /*4d7b0*/  LDL.LU R250, [R1+0x400] ;  /* 0x0004000001fa7983 */ /* 0x000f240000300800 */
[----:B------:R-:W-:-:S02]  /*4d7c0*/  IMAD.WIDE R42, R238, 0x4, R28 ;  /* 0x00000004ee2a7825 */ /* 0x000fc400078e021c */
[----:B------:R-:W4:Y:S01]  /*4d7d0*/  LDL.LU R244, [R1+0x3d0] ;  /* 0x0003d00001f47983 */ /* 0x000f220000300800 */
[----:B------:R-:W-:-:S03]  /*4d7e0*/  ISETP.LT.AND P2, PT, R247, c[0x0][0x178], !P1 ;  /* 0x00005e00f7007a0c */ /* 0x000fc60004f41270 */
[----:B---3--:R-:W-:Y:S01]  /*4d7f0*/  @P4 STG.E [R40.64], R2 ;  /* 0x0000000228004986 */ /* 0x008fe2000c101908 */
[----:B------:R-:W-:-:S03]  /*4d800*/  ISETP.LT.AND P4, PT, R211, c[0x0][0x178], !P1 ;  /* 0x00005e00d3007a0c */ /* 0x000fc60004f81270 */
[----:B--2---:R1:W-:Y:S04]  /*4d810*/  @P5 STG.E [R42.64], R3 ;  /* 0x000000032a005986 */ /* 0x0043e8000c101908 */
[----:B------:R2:W-:Y:S01]  /*4d820*/  @P6 STG.E [R236.64], R239 ;  /* 0x000000efec006986 */ /* 0x0005e2000c101908 */
[----:B------:R-:W-:Y:S01]  /*4d830*/  ISETP.LT.AND P6, PT, R191, c[0x0][0x178], !P1 ;  /* 0x00005e00bf007a0c */ /* 0x000fe20004fc1270 */
[C---:B-1----:R-:W-:Y:S01]  /*4d840*/  IMAD.WIDE R42, R238.reuse, 0x4, R4 ;  /* 0x00000004ee2a7825 */ /* 0x042fe200078e0204 */
[----:B--2---:R-:W-:-:S04]  /*4d850*/  IADD3 R237, R238, c[0x0][0x198], RZ ;  /* 0x00006600eeed7a10 */ /* 0x004fc80007ffe0ff */
[----:B----4-:R1:W-:Y:S01]  /*4d860*/  @P0 STG.E [R42.64], R249 ;  /* 0x000000f92a000986 */ /* 0x0103e2000c101908 */
[----:B------:R-:W-:Y:S01]  /*4d870*/  IMAD.WIDE R2, R237, 0x4, R30 ;  /* 0x00000004ed027825 */ /* 0x000fe200078e021e */
[----:B------:R-:W-:-:S04]  /*4d880*/  ISETP.LT.AND P1, PT, R246, c[0x0][0x178], !P1 ;  /* 0x00005e00f6007a0c */ /* 0x000fc80004f21270 */
[----:B------:R2:W-:Y:S01]  /*4d890*/  @P4 STG.E [R2.64], R248 ;  /* 0x000000f802004986 */ /* 0x0005e2000c101908 */
[----:B------:R-:W-:-:S03]  /*4d8a0*/  IMAD.WIDE R40, R237, 0x4, R28 ;  /* 0x00000004ed287825 */ /* 0x000fc600078e021c */
[----:B-1----:R-:W3:Y:S04]  /*4d8b0*/  LDL.LU R249, [R1+0x424] ;  /* 0x0004240001f97983 */ /* 0x002ee80000300800 */
[----:B--2---:R-:W2:Y:S01]  /*4d8c0*/  LDL.LU R248, [R1+0x404] ;  /* 0x0004040001f87983 */ /* 0x004ea20000300800 */
[----:B------:R-:W-:-:S03]  /*4d8d0*/  IMAD.WIDE R2, R237, 0x4, R6 ;  /* 0x00000004ed027825 */ /* 0x000fc600078e0206 */
[----:B------:R1:W-:Y:S04]  /*4d8e0*/  @P6 STG.E [R40.64], R245 ;  /* 0x000000f528006986 */ /* 0x0003e8000c101908 */
[----:B------:R-:W-:Y:S04]  /*4d8f0*/  @P2 STG.E [R2.64], R242 ;  /* 0x000000f202002986 */ /* 0x000fe8000c101908 */
[----:B-1----:R-:W4:Y:S01]  /*4d900*/  LDL.LU R245, [R1+0x3d4] ;  /* 0x0003d40001f57983 */ /* 0x002f220000300800 */
[----:B------:R-:W-:-:S05]  /*4d910*/  IMAD.WIDE R40, R237, 0x4, R4 ;  /* 0x00000004ed287825 */ /* 0x000fca00078e0204 */
[----:B------:R1:W-:Y:S04]  /*4d920*/  @P1 STG.E [R40.64], R243 ;  /* 0x000000f328001986 */ /* 0x0003e8000c101908 */
[----:B-1----:R-:W4:Y:S01]  /*4d930*/  LDL.LU R243, [R1+0x480] ;  /* 0x0004800001f37983 */ /* 0x002f220000300800 */
[----:B------:R-:W-:Y:S02]  /*4d940*/  IADD3 R236, R195, 0x33, RZ ;  /* 0x00000033c3ec7810 */ /* 0x000fe40007ffe0ff */
[----:B------:R-:W-:Y:S01]  /*4d950*/  ISETP.LT.AND P5, PT, R211, c[0x0][0x178], !P3 ;  /* 0x00005e00d3007a0c */ /* 0x000fe20005fa1270 */
[----:B------:R-:W4:Y:S01]  /*4d960*/  LDL.LU R242, [R1+0x460] ;  /* 0x0004600001f27983 */ /* 0x000f220000300800 */
[----:B------:R-:W-:Y:S02]  /*4d970*/  ISETP.GE.AND P0, PT, R236, c[0x0][0x17c], PT ;  /* 0x00005f00ec007a0c */ /* 0x000fe40003f06270 */
[----:B------:R-:W-:-:S02]  /*4d980*/  IADD3 R236, R237, c[0x0][0x198], RZ ;  /* 0x00006600edec7a10 */ /* 0x000fc40007ffe0ff */
[----:B------:R-:W-:Y:S02]  /*4d990*/  ISETP.LT.AND P6, PT, R191, c[0x0][0x178], !P3 ;  /* 0x00005e00bf007a0c */ /* 0x000fe40005fc1270 */
[----:B------:R-:W-:Y:S01]  /*4d9a0*/  ISETP.LT.AND P4, PT, R247, c[0x0][0x178], !P3 ;  /* 0x00005e00f7007a0c */ /* 0x000fe20005f81270 */
[----:B------:R-:W-:Y:S01]  /*4d9b0*/  IMAD.WIDE R42, R236, 0x4, R30 ;  /* 0x00000004ec2a7825 */ /* 0x000fe200078e021e */
[----:B------:R-:W-:Y:S02]  /*4d9c0*/  ISETP.LT.AND P3, PT, R246, c[0x0][0x178], !P3 ;  /* 0x00005e00f6007a0c */ /* 0x000fe40005f61270 */
[----:B------:R-:W-:Y:S01]  /*4d9d0*/  ISETP.LT.AND P2, PT, R211, c[0x0][0x178], !P0 ;  /* 0x00005e00d3007a0c */ /* 0x000fe20004741270 */
[C---:B------:R-:W-:Y:S01]  /*4d9e0*/  IMAD.WIDE R40, R236.reuse, 0x4, R28 ;  /* 0x00000004ec287825 */ /* 0x040fe200078e021c */
[----:B------:R1:W-:Y:S01]  /*4d9f0*/  @P5 STG.E [R42.64], R251 ;  /* 0x000000fb2a005986 */ /* 0x0003e2000c101908 */
[----:B------:R-:W-:Y:S02]  /*4da00*/  ISETP.LT.AND P5, PT, R191, c[0x0][0x178], !P0 ;  /* 0x00005e00bf007a0c */ /* 0x000fe400047a1270 */
[C---:B------:R-:W-:Y:S01]  /*4da10*/  IMAD.WIDE R2, R236.reuse, 0x4, R6 ;  /* 0x00000004ec027825 */ /* 0x040fe200078e0206 */
[----:B------:R-:W-:Y:S01]  /*4da20*/  IADD3 R237, R236, c[0x0][0x198], RZ ;  /* 0x00006600eced7a10 */ /* 0x000fe20007ffe0ff */
[----:B------:R1:W-:Y:S01]  /*4da30*/  @P6 STG.E [R40.64], R250 ;  /* 0x000000fa28006986 */ /* 0x0003e2000c101908 */
[----:B------:R-:W-:-:S03]  /*4da40*/  ISETP.LT.AND P6, PT, R247, c[0x0][0x178], !P0 ;  /* 0x00005e00f7007a0c */ /* 0x000fc600047c1270 */
[----:B------:R1:W-:Y:S02]  /*4da50*/  @P4 STG.E [R2.64], R244 ;  /* 0x000000f402004986 */ /* 0x0003e4000c101908 */
[----:B-1----:R-:W-:-:S04]  /*4da60*/  IADD3 R42, R195, 0x34, RZ ;  /* 0x00000034c32a7810 */ /* 0x002fc80007ffe0ff */
[----:B------:R-:W-:Y:S01]  /*4da70*/  ISETP.GE.AND P1, PT, R42, c[0x0][0x17c], PT ;  /* 0x00005f002a007a0c */ /* 0x000fe20003f26270 */
[----:B------:R-:W-:-:S04]  /*4da80*/  IMAD.WIDE R40, R237, 0x4, R30 ;  /* 0x00000004ed287825 */ /* 0x000fc800078e021e */
[----:B------:R-:W-:-:S04]  /*4da90*/  IMAD.WIDE R2, R236, 0x4, R4 ;  /* 0x00000004ec027825 */ /* 0x000fc800078e0204 */
[----:B------:R-:W-:Y:S01]  /*4daa0*/  IMAD.WIDE R42, R237, 0x4, R28 ;  /* 0x00000004ed2a7825 */ /* 0x000fe200078e021c */
[----:B------:R1:W-:Y:S01]  /*4dab0*/  @P3 STG.E [R2.64], R240 ;  /* 0x000000f002003986 */ /* 0x0003e2000c101908 */
[----:B------:R-:W-:Y:S02]  /*4dac0*/  IADD3 R238, R195, 0x35, RZ ;  /* 0x00000035c3ee7810 */ /* 0x000fe40007ffe0ff */
[----:B------:R-:W-:Y:S02]  /*4dad0*/  ISETP.LT.AND P0, PT, R246, c[0x0][0x178], !P0 ;  /* 0x00005e00f6007a0c */ /* 0x000fe40004701270 */
[----:B------:R-:W-:Y:S02]  /*4dae0*/  ISETP.GE.AND P4, PT, R238, c[0x0][0x17c], PT ;  /* 0x00005f00ee007a0c */ /* 0x000fe40003f86270 */
[C---:B------:R-:W-:Y:S01]  /*4daf0*/  IADD3 R238, R237.reuse, c[0x0][0x198], RZ ;  /* 0x00006600edee7a10 */ /* 0x040fe20007ffe0ff */
[----:B-1----:R-:W-:Y:S01]  /*4db00*/  IMAD.WIDE R2, R237, 0x4, R6 ;  /* 0x00000004ed027825 */ /* 0x002fe200078e0206 */
[----:B------:R-:W4:Y:S04]  /*4db10*/  LDL.LU R240, [R1+0x464] ;  /* 0x0004640001f07983 */ /* 0x000f280000300800 */
[----:B------:R-:W4:Y:S04]  /*4db20*/  LDL.LU R239, [R1+0x414] ;  /* 0x0004140001ef7983 */ /* 0x000f280000300800 */
[----:B---3--:R1:W-:Y:S04]  /*4db30*/  @P2 STG.E [R40.64], R249 ;  /* 0x000000f928002986 */ /* 0x0083e8000c101908 */
[----:B--2---:R-:W-:Y:S01]  /*4db40*/  @P5 STG.E [R42.64], R248 ;  /* 0x000000f82a005986 */ /* 0x004fe2000c101908 */
[----:B------:R-:W-:-:S02]  /*4db50*/  ISETP.LT.AND P5, PT, R211, c[0x0][0x178], !P1 ;  /* 0x00005e00d3007a0c */ /* 0x000fc40004fa1270 */
[----:B-1----:R-:W-:Y:S01]  /*4db60*/  IADD3 R40, R195, 0x36, RZ ;  /* 0x00000036c3287810 */ /* 0x002fe20007ffe0ff */
[----:B----4-:R1:W-:Y:S03]  /*4db70*/  @P6 STG.E [R2.64], R245 ;  /* 0x000000f502006986 */ /* 0x0103e6000c101908 */
[----:B------:R-:W-:Y:S01]  /*4db80*/  ISETP.GE.AND P6, PT, R40, c[0x0][0x17c], PT ;  /* 0x00005f0028007a0c */ /* 0x000fe20003fc6270 */
[----:B------:R-:W-:Y:S01]  /*4db90*/  IMAD.WIDE R40, R238, 0x4, R30 ;  /* 0x00000004ee287825 */ /* 0x000fe200078e021e */
[----:B-1----:R-:W2:Y:S03]  /*4dba0*/  LDL.LU R245, [R1+0x3f4] ;  /* 0x0003f40001f57983 */ /* 0x002ea60000300800 */
[----:B------:R-:W-:Y:S01]  /*4dbb0*/  IMAD.WIDE R2, R237, 0x4, R4 ;  /* 0x00000004ed027825 */ /* 0x000fe200078e0204 */
[----:B------:R-:W3:Y:S04]  /*4dbc0*/  LDL.LU R251, [R1+0x4d0] ;  /* 0x0004d00001fb7983 */ /* 0x000ee80000300800 */
[----:B------:R-:W4:Y:S04]  /*4dbd0*/  LDL.LU R250, [R1+0x4b0] ;  /* 0x0004b00001fa7983 */ /* 0x000f280000300800 */
[----:B------:R-:W2:Y:S04]  /*4dbe0*/  LDL.LU R244, [R1+0x470] ;  /* 0x0004700001f47983 */ /* 0x000ea80000300800 */
[----:B------:R-:W2:Y:S04]  /*4dbf0*/  LDL.LU R249, [R1+0x4d4] ;  /* 0x0004d40001f97983 */ /* 0x000ea80000300800 */
[----:B------:R-:W2:Y:S04]  /*4dc00*/  LDL.LU R248, [R1+0x4b4] ;  /* 0x0004b40001f87983 */ /* 0x000ea80000300800 */
[----:B------:R1:W-:Y:S04]  /*4dc10*/  @P0 STG.E [R2.64], R241 ;  /* 0x000000f102000986 */ /* 0x0003e8000c101908 */
[----:B------:R1:W-:Y:S04]  /*4dc20*/  @P5 STG.E [R40.64], R243 ;  /* 0x000000f328005986 */ /* 0x0003e8000c101908 */
[----:B-1----:R-:W2:Y:S04]  /*4dc30*/  LDL.LU R241, [R1+0x484] ;  /* 0x0004840001f17983 */ /* 0x002ea80000300800 */
[----:B------:R-:W2:Y:S04]  /*4dc40*/  LDL.LU R243, [R1+0x1390] ;  /* 0x0013900001f37983 */ /* 0x000ea80000300800 */
[----:B------:R-:W2:Y:S04]  /*4dc50*/  LDL.LU R40, [R1+0x410] ;  /* 0x0004100001287983 */ /* 0x000ea80000300800 */
[----:B------:R-:W3:Y:S01]  /*4dc60*/  LDL.LU R41, [R1+0x3f0] ;  /* 0x0003f00001297983 */ /* 0x000ee20000300800 */
[----:B------:R-:W-:-:S02]  /*4dc70*/  ISETP.LT.AND P3, PT, R191, c[0x0][0x178], !P1 ;  /* 0x00005e00bf007a0c */ /* 0x000fc40004f61270 */
[----:B------:R-:W-:Y:S02]  /*4dc80*/  ISETP.LT.AND P2, PT, R247, c[0x0][0x178], !P1 ;  /* 0x00005e00f7007a0c */ /* 0x000fe40004f41270 */
[----:B------:R-:W-:Y:S01]  /*4dc90*/  ISETP.LT.AND P1, PT, R246, c[0x0][0x178], !P1 ;  /* 0x00005e00f6007a0c */ /* 0x000fe20004f21270 */
[----:B------:R-:W-:-:S04]  /*4dca0*/  IMAD.WIDE R42, R238, 0x4, R28 ;  /* 0x00000004ee2a7825 */ /* 0x000fc800078e021c */
[----:B------:R-:W-:-:S04]  /*4dcb0*/  IMAD.WIDE R236, R238, 0x4, R6 ;  /* 0x00000004eeec7825 */ /* 0x000fc800078e0206 */
[----:B------:R1:W-:Y:S01]  /*4dcc0*/  @P3 STG.E [R42.64], R242 ;  /* 0x000000f22a003986 */ /* 0x0003e2000c101908 */
[C---:B------:R-:W-:Y:S01]  /*4dcd0*/  IMAD.WIDE R2, R238.reuse, 0x4, R4 ;  /* 0x00000004ee027825 */ /* 0x040fe200078e0204 */
[----:B------:R-:W-:Y:S02]  /*4dce0*/  IADD3 R238, R238, c[0x0][0x198], RZ ;  /* 0x00006600eeee7a10 */ /* 0x000fe40007ffe0ff */
[----:B------:R-:W-:Y:S01]  /*4dcf0*/  ISETP.LT.AND P3, PT, R191, c[0x0][0x178], !P4 ;  /* 0x00005e00bf007a0c */ /* 0x000fe20006761270 */
[----:B-1----:R-:W4:Y:S02]  /*4dd00*/  LDL.LU R242, [R1+0x138c] ;  /* 0x00138c0001f27983 */ /* 0x002f240000300800 */
[----:B------:R-:W-:Y:S02]  /*4dd10*/  IMAD.WIDE R42, R238, 0x4, R30 ;  /* 0x00000004ee2a7825 */ /* 0x000fe400078e021e */
[----:B--2---:R-:W-:Y:S01]  /*4dd20*/  @P2 STG.E [R236.64], R40 ;  /* 0x00000028ec002986 */ /* 0x004fe2000c101908 */
[----:B------:R-:W-:-:S03]  /*4dd30*/  ISETP.LT.AND P2, PT, R211, c[0x0][0x178], !P4 ;  /* 0x00005e00d3007a0c */ /* 0x000fc60006741270 */
[----:B---3--:R1:W-:Y:S01]  /*4dd40*/  @P1 STG.E [R2.64], R41 ;  /* 0x0000002902001986 */ /* 0x0083e2000c101908 */
[----:B------:R-:W-:Y:S02]  /*4dd50*/  ISETP.LT.AND P1, PT, R247, c[0x0][0x178], !P4 ;  /* 0x00005e00f7007a0c */ /* 0x000fe40006721270 */
[----:B------:R-:W-:Y:S02]  /*4dd60*/  ISETP.LT.AND P4, PT, R246, c[0x0][0x178], !P4 ;  /* 0x00005e00f6007a0c */ /* 0x000fe40006781270 */
[----:B-1----:R-:W-:Y:S01]  /*4dd70*/  IADD3 R2, R195, 0x37, RZ ;  /* 0x00000037c3027810 */ /* 0x002fe20007ffe0ff */
[----:B------:R-:W-:-:S04]  /*4dd80*/  IMAD.WIDE R40, R238, 0x4, R6 ;  /* 0x00000004ee287825 */ /* 0x000fc800078e0206 */
[----:B------:R1:W-:Y:S01]  /*4dd90*/  @P2 STG.E [R42.64], R241 ;  /* 0x000000f12a002986 */ /* 0x0003e2000c101908 */
[----:B------:R-:W-:Y:S01]  /*4dda0*/  ISETP.GE.AND P0, PT, R2, c[0x0][0x17c], PT ;  /* 0x00005f0002007a0c */ /* 0x000fe20003f06270 */
[----:B------:R-:W-:-:S05]  /*4ddb0*/  IMAD.WIDE R2, R238, 0x4, R28 ;  /* 0x00000004ee027825 */ /* 0x000fca00078e021c */
[----:B------:R-:W-:Y:S01]  /*4ddc0*/  @P3 STG.E [R2.64], R240 ;  /* 0x000000f002003986 */ /* 0x000fe2000c101908 */
[----:B-1----:R-:W-:-:S03]  /*4ddd0*/  IMAD.WIDE R42, R238, 0x4, R4 ;  /* 0x00000004ee2a7825 */ /* 0x002fc600078e0204 */
[----:B------:R-:W-:Y:S04]  /*4dde0*/  @P1 STG.E [R40.64], R239 ;  /* 0x000000ef28001986 */ /* 0x000fe8000c101908 */
[----:B------:R1:W-:Y:S04]  /*4ddf0*/  @P4 STG.E [R42.64], R245 ;  /* 0x000000f52a004986 */ /* 0x0003e8000c101908 */
[----:B-1----:R-:W2:Y:S01]  /*4de00*/  LDL.LU R245, [R1+0x474] ;  /* 0x0004740001f57983 */ /* 0x002ea20000300800 */
[----:B------:R-:W-:Y:S02]  /*4de10*/  ISETP.LT.AND P5, PT, R211, c[0x0][0x178], !P6 ;  /* 0x00005e00d3007a0c */ /* 0x000fe400077a1270 */
[----:B------:R-:W-:-:S02]  /*4de20*/  IADD3 R236, R238, c[0x0][0x198], RZ ;  /* 0x00006600eeec7a10 */ /* 0x000fc40007ffe0ff */
[----:B------:R-:W-:Y:S01]  /*4de30*/  ISETP.LT.AND P1, PT, R191, c[0x0][0x178], !P6 ;  /* 0x00005e00bf007a0c */ /* 0x000fe20007721270 */
[----:B------:R-:W3:Y:S02]  /*4de40*/  LDL.LU R238, [R1+0x3e8] ;  /* 0x0003e80001ee7983 */ /* 0x000ee40000300800 */
[----:B------:R-:W-:Y:S01]  /*4de50*/  IMAD.WIDE R2, R236, 0x4, R30 ;  /* 0x00000004ec027825 */ /* 0x000fe200078e021e */
[----:B------:R-:W-:Y:S01]  /*4de60*/  ISETP.LT.AND P3, PT, R247, c[0x0][0x178], !P6 ;  /* 0x00005e00f7007a0c */ /* 0x000fe20007761270 */
[----:B------:R-:W3:Y:S04]  /*4de70*/  LDL.LU R241, [R1+0x3a8] ;  /* 0x0003a80001f17983 */ /* 0x000ee80000300800 */
[----:B------:R1:W-:Y:S01]  /*4de80*/  @P5 STG.E [R2.64], R251 ;  /* 0x000000fb02005986 */ /* 0x0003e2000c101908 */
[----:B------:R-:W-:-:S02]  /*4de90*/  ISETP.LT.AND P5, PT, R246, c[0x0][0x178], !P6 ;  /* 0x00005e00f6007a0c */ /* 0x000fc400077a1270 */
[----:B------:R-:W-:Y:S01]  /*4dea0*/  IADD3 R42, R195, 0x38, RZ ;  /* 0x00000038c32a7810 */ /* 0x000fe20007ffe0ff */
[----:B------:R-:W-:Y:S01]  /*4deb0*/  IMAD.WIDE R40, R236, 0x4, R28 ;  /* 0x00000004ec287825 */ /* 0x000fe200078e021c */
[----:B------:R-:W-:Y:S01]  /*4dec0*/  ISETP.LT.AND P6, PT, R211, c[0x0][0x178], !P0 ;  /* 0x00005e00d3007a0c */ /* 0x000fe200047c1270 */
[----:B------:R-:W3:Y:S01]  /*4ded0*/  LDL.LU R240, [R1+0x388] ;  /* 0x0003880001f07983 */ /* 0x000ee20000300800 */
[----:B------:R-:W-:Y:S01]  /*4dee0*/  ISETP.GE.AND P2, PT, R42, c[0x0][0x17c], PT ;  /* 0x00005f002a007a0c */ /* 0x000fe20003f46270 */
[----:B------:R-:W-:Y:S01]  /*4def0*/  IMAD.WIDE R42, R236, 0x4, R4 ;  /* 0x00000004ec2a7825 */ /* 0x000fe200078e0204 */
[----:B------:R-:W-:-:S03]  /*4df00*/  ISETP.LT.AND P4, PT, R191, c[0x0][0x178], !P0 ;  /* 0x00005e00bf007a0c */ /* 0x000fc60004781270 */
[C---:B-1----:R-:W-:Y:S01]  /*4df10*/  IMAD.WIDE R2, R236.reuse, 0x4, R6 ;  /* 0x00000004ec027825 */ /* 0x042fe200078e0206 */
[----:B------:R-:W-:Y:S01]  /*4df20*/  IADD3 R237, R236, c[0x0][0x198], RZ ;  /* 0x00006600eced7a10 */ /* 0x000fe20007ffe0ff */
[----:B----4-:R1:W-:Y:S04]  /*4df30*/  @P1 STG.E [R40.64], R250 ;  /* 0x000000fa28001986 */ /* 0x0103e8000c101908 */
[----:B------:R4:W-:Y:S04]  /*4df40*/  @P3 STG.E [R2.64], R244 ;  /* 0x000000f402003986 */ /* 0x0009e8000c101908 */
[----:B------:R4:W-:Y:S01]  /*4df50*/  @P5 STG.E [R42.64], R242 ;  /* 0x000000f22a005986 */ /* 0x0009e2000c101908 */
[----:B------:R-:W-:-:S02]  /*4df60*/  ISETP.LT.AND P5, PT, R247, c[0x0][0x178], !P0 ;  /* 0x00005e00f7007a0c */ /* 0x000fc400047a1270 */
[----:B------:R-:W-:Y:S01]  /*4df70*/  ISETP.LT.AND P0, PT, R246, c[0x0][0x178], !P0 ;  /* 0x00005e00f6007a0c */ /* 0x000fe20004701270 */
[----:B-1----:R-:W-:-:S04]  /*4df80*/  IMAD.WIDE R40, R237, 0x4, R30 ;  /* 0x00000004ed287825 */ /* 0x002fc800078e021e */
[C---:B----4-:R-:W-:Y:S01]  /*4df90*/  IMAD.WIDE R2, R237.reuse, 0x4, R28 ;  /* 0x00000004ed027825 */ /* 0x050fe200078e021c */
[----:B------:R1:W-:Y:S04]  /*4dfa0*/  @P6 STG.E [R40.64], R249 ;  /* 0x000000f928006986 */ /* 0x0003e8000c101908 */
[----:B------:R-:W4:Y:S04]  /*4dfb0*/  LDL.LU R242, [R1+0x1388] ;  /* 0x0013880001f27983 */ /* 0x000f280000300800 */
[----:B------:R1:W-:Y:S04]  /*4dfc0*/  @P4 STG.E [R2.64], R248 ;  /* 0x000000f802004986 */ /* 0x0003e8000c101908 */
[----:B------:R-:W4:Y:S01]  /*4dfd0*/  LDL.LU R244, [R1+0x248] ;  /* 0x0002480001f47983 */ /* 0x000f220000300800 */
[----:B-1----:R-:W-:-:S03]  /*4dfe0*/  IMAD.WIDE R40, R237, 0x4, R4 ;  /* 0x00000004ed287825 */ /* 0x002fc600078e0204 */
[----:B------:R-:W4:Y:S01]  /*4dff0*/  LDL.LU R249, [R1+0x3ec] ;  /* 0x0003ec0001f97983 */ /* 0x000f220000300800 */
[----:B------:R-:W-:-:S05]  /*4e000*/  IMAD.WIDE R2, R237, 0x4, R6 ;  /* 0x00000004ed027825 */ /* 0x000fca00078e0206 */
[----:B--2---:R-:W-:Y:S04]  /*4e010*/  @P5 STG.E [R2.64], R245 ;  /* 0x000000f502005986 */ /* 0x004fe8000c101908 */
[----:B------:R1:W-:Y:S04]  /*4e020*/  @P0 STG.E [R40.64], R243 ;  /* 0x000000f328000986 */ /* 0x0003e8000c101908 */
[----:B-1----:R-:W2:Y:S04]  /*4e030*/  LDL.LU R243, [R1+0x1384] ;  /* 0x0013840001f37983 */ /* 0x002ea80000300800 */
[----:B------:R-:W2:Y:S04]  /*4e040*/  LDL.LU R239, [R1+0x3ac] ;  /* 0x0003ac0001ef7983 */ /* 0x000ea80000300800 */
[----:B------:R-:W2:Y:S04]  /*4e050*/  LDL.LU R248, [R1+0x38c] ;  /* 0x00038c0001f87983 */ /* 0x000ea80000300800 */
[----:B------:R-:W2:Y:S01]  /*4e060*/  LDL.LU R245, [R1+0x24c] ;  /* 0x00024c0001f57983 */ /* 0x000ea20000300800 */
[----:B------:R-:W-:-:S02]  /*4e070*/  ISETP.LT.AND P1, PT, R211, c[0x0][0x178], !P2 ;  /* 0x00005e00d3007a0c */ /* 0x000fc40005721270 */
[----:B------:R-:W-:Y:S01]  /*4e080*/  ISETP.LT.AND P3, PT, R191, c[0x0][0x178], !P2 ;  /* 0x00005e00bf007a0c */ /* 0x000fe20005761270 */
[----:B------:R-:W2:Y:S01]  /*4e090*/  LDL.LU R251, [R1+0x428] ;  /* 0x0004280001fb7983 */ /* 0x000ea20000300800 */
[----:B------:R-:W-:Y:S02]  /*4e0a0*/  IADD3 R42, R195, 0x39, RZ ;  /* 0x00000039c32a7810 */ /* 0x000fe40007ffe0ff */
[----:B------:R-:W-:Y:S01]  /*4e0b0*/  ISETP.LT.AND P6, PT, R247, c[0x0][0x178], !P2 ;  /* 0x00005e00f7007a0c */ /* 0x000fe200057c1270 */
[----:B------:R-:W2:Y:S01]  /*4e0c0*/  LDL.LU R250, [R1+0x408] ;  /* 0x0004080001fa7983 */ /* 0x000ea20000300800 */
[----:B------:R-:W-:Y:S02]  /*4e0d0*/  IADD3 R237, R237, c[0x0][0x198], RZ ;  /* 0x00006600eded7a10 */ /* 0x000fe40007ffe0ff */
[----:B------:R-:W-:Y:S02]  /*4e0e0*/  IADD3 R43, R195, 0x3a, RZ ;  /* 0x0000003ac32b7810 */ /* 0x000fe40007ffe0ff */
[----:B------:R-:W-:Y:S01]  /*4e0f0*/  ISETP.GE.AND P4, PT, R42, c[0x0][0x17c], PT ;  /* 0x00005f002a007a0c */ /* 0x000fe20003f86270 */
[----:B------:R-:W-:Y:S01]  /*4e100*/  IMAD.WIDE R2, R237, 0x4, R30 ;  /* 0x00000004ed027825 */ /* 0x000fe200078e021e */
[----:B------:R-:W-:-:S02]  /*4e110*/  ISETP.LT.AND P2, PT, R246, c[0x0][0x178], !P2 ;  /* 0x00005e00f6007a0c */ /* 0x000fc40005741270 */
[----:B------:R-:W-:Y:S01]  /*4e120*/  ISETP.GE.AND P5, PT, R43, c[0x0][0x17c], PT ;  /* 0x00005f002b007a0c */ /* 0x000fe20003fa6270 */
[----:B------:R-:W-:Y:S01]  /*4e130*/  IMAD.WIDE R40, R237, 0x4, R28 ;  /* 0x00000004ed287825 */ /* 0x000fe200078e021c */
[----:B------:R-:W-:-:S03]  /*4e140*/  ISETP.LT.AND P0, PT, R211, c[0x0][0x178], !P4 ;  /* 0x00005e00d3007a0c */ /* 0x000fc60006701270 */
[C---:B------:R-:W-:Y:S01]  /*4e150*/  IMAD.WIDE R42, R237.reuse, 0x4, R6 ;  /* 0x00000004ed2a7825 */ /* 0x040fe200078e0206 */
[----:B---3--:R1:W-:Y:S01]  /*4e160*/  @P1 STG.E [R2.64], R238 ;  /* 0x000000ee02001986 */ /* 0x0083e2000c101908 */
[----:B------:R-:W-:Y:S02]  /*4e170*/  IADD3 R236, R237, c[0x0][0x198], RZ ;  /* 0x00006600edec7a10 */ /* 0x000fe40007ffe0ff */
[----:B------:R-:W-:Y:S01]  /*4e180*/  ISETP.LT.AND P1, PT, R191, c[0x0][0x178], !P4 ;  /* 0x00005e00bf007a0c */ /* 0x000fe20006721270 */
[----:B------:R3:W-:Y:S04]  /*4e190*/  @P3 STG.E [R40.64], R241 ;  /* 0x000000f128003986 */ /* 0x0007e8000c101908 */
[----:B------:R4:W-:Y:S01]  /*4e1a0*/  @P6 STG.E [R42.64], R240 ;  /* 0x000000f02a006986 */ /* 0x0009e2000c101908 */
[----:B------:R-:W-:Y:S01]  /*4e1b0*/  ISETP.LT.AND P6, PT, R247, c[0x0][0x178], !P4 ;  /* 0x00005e00f7007a0c */ /* 0x000fe200067c1270 */
[----:B-1----:R-:W-:-:S04]  /*4e1c0*/  IMAD.WIDE R2, R237, 0x4, R4 ;  /* 0x00000004ed027825 */ /* 0x002fc800078e0204 */
[----:B---3--:R-:W-:Y:S01]  /*4e1d0*/  IMAD.WIDE R40, R236, 0x4, R30 ;  /* 0x00000004ec287825 */ /* 0x008fe200078e021e */
[----:B----4-:R1:W-:Y:S01]  /*4e1e0*/  @P2 STG.E [R2.64], R244 ;  /* 0x000000f402002986 */ /* 0x0103e2000c101908 */
[----:B------:R-:W-:Y:S02]  /*4e1f0*/  ISETP.LT.AND P4, PT, R246, c[0x0][0x178], !P4 ;  /* 0x00005e00f6007a0c */ /* 0x000fe40006781270 */
[C---:B------:R-:W-:Y:S01]  /*4e200*/  IADD3 R42, R195.reuse, 0x3b, RZ ;  /* 0x0000003bc32a7810 */ /* 0x040fe20007ffe0ff */
[----:B------:R3:W-:Y:S03]  /*4e210*/  @P0 STG.E [R40.64], R249 ;  /* 0x000000f928000986 */ /* 0x0007e6000c101908 */
[----:B------:R-:W-:Y:S01]  /*4e220*/  ISETP.GE.AND P3, PT, R42, c[0x0][0x17c], PT ;  /* 0x00005f002a007a0c */ /* 0x000fe20003f66270 */
[----:B-1----:R-:W4:Y:S01]  /*4e230*/  LDL.LU R244, [R1+0x3d8] ;  /* 0x0003d80001f47983 */ /* 0x002f220000300800 */
[----:B------:R-:W-:Y:S01]  /*4e240*/  IMAD.WIDE R2, R236, 0x4, R28 ;  /* 0x00000004ec027825 */ /* 0x000fe200078e021c */
[----:B------:R-:W-:-:S02]  /*4e250*/  IADD3 R42, R195, 0x3c, RZ ;  /* 0x0000003cc32a7810 */ /* 0x000fc40007ffe0ff */
[----:B---3--:R-:W4:Y:S01]  /*4e260*/  LDL.LU R249, [R1+0x42c] ;  /* 0x00042c0001f97983 */ /* 0x008f220000300800 */
[----:B------:R-:W-:Y:S01]  /*4e270*/  IMAD.WIDE R40, R236, 0x4, R6 ;  /* 0x00000004ec287825 */ /* 0x000fe200078e0206 */
[----:B------:R-:W-:-:S03]  /*4e280*/  ISETP.GE.AND P2, PT, R42, c[0x0][0x17c], PT ;  /* 0x00005f002a007a0c */ /* 0x000fc60003f46270 */
[----:B------:R-:W-:Y:S01]  /*4e290*/  IMAD.WIDE R42, R236, 0x4, R4 ;  /* 0x00000004ec2a7825 */ /* 0x000fe200078e0204 */
[----:B--2---:R-:W-:Y:S04]  /*4e2a0*/  @P1 STG.E [R2.64], R239 ;  /* 0x000000ef02001986 */ /* 0x004fe8000c101908 */
[----:B------:R1:W-:Y:S04]  /*4e2b0*/  @P6 STG.E [R40.64], R248 ;  /* 0x000000f828006986 */ /* 0x0003e8000c101908 */
[----:B------:R2:W-:Y:S04]  /*4e2c0*/  @P4 STG.E [R42.64], R245 ;  /* 0x000000f52a004986 */ /* 0x0005e8000c101908 */
[----:B-1----:R-:W3:Y:S04]  /*4e2d0*/  LDL.LU R248, [R1+0x40c] ;  /* 0x00040c0001f87983 */ /* 0x002ee80000300800 */
[----:B--2---:R-:W2:Y:S01]  /*4e2e0*/  LDL.LU R245, [R1+0x3dc] ;  /* 0x0003dc0001f57983 */ /* 0x004ea20000300800 */
        /* <DEDUP_REMOVED lines=9> */
[----:B------:R-:W-:Y:S01]  /*4e380*/  IMAD.WIDE R42, R237, 0x4, R28 ;  /* 0x00000004ed2a7825 */ /* 0x000fe200078e021c */
[----:B------:R-:W-:Y:S01]  /*4e390*/  ISETP.LT.AND P4, PT, R211, c[0x0][0x178], !P3 ;  /* 0x00005e00d3007a0c */ /* 0x000fe20005f81270 */
[----:B------:R1:W-:Y:S01]  /*4e3a0*/  @P0 STG.E [R2.64], R251 ;  /* 0x000000fb02000986 */ /* 0x0003e2000c101908 */
[----:B------:R-:W-:Y:S01]  /*4e3b0*/  ISETP.GE.AND P0, PT, R40, c[0x0][0x17c], PT ;  /* 0x00005f0028007a0c */ /* 0x000fe20003f06270 */
[----:B------:R-:W-:-:S02]  /*4e3c0*/  IMAD.WIDE R40, R237, 0x4, R6 ;  /* 0x00000004ed287825 */ /* 0x000fc400078e0206 */
[----:B------:R1:W-:Y:S01]  /*4e3d0*/  @P1 STG.E [R42.64], R250 ;  /* 0x000000fa2a001986 */ /* 0x0003e2000c101908 */
[----:B------:R-:W-:Y:S02]  /*4e3e0*/  ISETP.LT.AND P1, PT, R191, c[0x0][0x178], !P3 ;  /* 0x00005e00bf007a0c */ /* 0x000fe40005f21270 */
[C---:B-1----:R-:W-:Y:S01]  /*4e3f0*/  IADD3 R2, R237.reuse, c[0x0][0x198], RZ ;  /* 0x00006600ed027a10 */ /* 0x042fe20007ffe0ff */
[----:B------:R-:W-:Y:S01]  /*4e400*/  IMAD.WIDE R236, R237, 0x4, R4 ;  /* 0x00000004edec7825 */ /* 0x000fe200078e0204 */
[----:B------:R-:W2:Y:S03]  /*4e410*/  LDL.LU R251, [R1+0x418] ;  /* 0x0004180001fb7983 */ /* 0x000ea60000300800 */
[----:B------:R-:W-:Y:S01]  /*4e420*/  IMAD.WIDE R42, R2, 0x4, R30 ;  /* 0x00000004022a7825 */ /* 0x000fe200078e021e */
[----:B------:R-:W2:Y:S04]  /*4e430*/  LDL.LU R250, [R1+0x3f8] ;  /* 0x0003f80001fa7983 */ /* 0x000ea80000300800 */
[----:B----4-:R1:W-:Y:S04]  /*4e440*/  @P6 STG.E [R40.64], R244 ;  /* 0x000000f428006986 */ /* 0x0103e8000c101908 */
[----:B------:R-:W-:Y:S01]  /*4e450*/  @P5 STG.E [R236.64], R242 ;  /* 0x000000f2ec005986 */ /* 0x000fe2000c101908 */
[----:B------:R-:W-:-:S03]  /*4e460*/  ISETP.LT.AND P5, PT, R247, c[0x0][0x178], !P3 ;  /* 0x00005e00f7007a0c */ /* 0x000fc60005fa1270 */
[----:B------:R4:W-:Y:S04]  /*4e470*/  @P4 STG.E [R42.64], R249 ;  /* 0x000000f92a004986 */ /* 0x0009e8000c101908 */
[----:B-1----:R-:W2:Y:S01]  /*4e480*/  LDL.LU R244, [R1+0x48c] ;  /* 0x00048c0001f47983 */ /* 0x002ea20000300800 */
[----:B------:R-:W-:-:S04]  /*4e490*/  IMAD.WIDE R40, R2, 0x4, R6 ;  /* 0x0000000402287825 */ /* 0x000fc800078e0206 */
[----:B----4-:R-:W-:Y:S01]  /*4e4a0*/  IMAD.WIDE R42, R2, 0x4, R28 ;  /* 0x00000004022a7825 */ /* 0x010fe200078e021c */
[----:B------:R-:W4:Y:S04]  /*4e4b0*/  LDL.LU R249, [R1+0x46c] ;  /* 0x00046c0001f97983 */ /* 0x000f280000300800 */
[----:B---3--:R1:W-:Y:S04]  /*4e4c0*/  @P1 STG.E [R42.64], R248 ;  /* 0x000000f82a001986 */ /* 0x0083e8000c101908 */
[----:B--2---:R2:W-:Y:S04]  /*4e4d0*/  @P5 STG.E [R40.64], R245 ;  /* 0x000000f528005986 */ /* 0x0045e8000c101908 */
[----:B-1----:R-:W3:Y:S04]  /*4e4e0*/  LDL.LU R248, [R1+0x41c] ;  /* 0x00041c0001f87983 */ /* 0x002ee80000300800 */
[----:B--2---:R-:W2:Y:S01]  /*4e4f0*/  LDL.LU R245, [R1+0x3fc] ;  /* 0x0003fc0001f57983 */ /* 0x004ea20000300800 */
[----:B------:R-:W-:-:S02]  /*4e500*/  ISETP.LT.AND P3, PT, R246, c[0x0][0x178], !P3 ;  /* 0x00005e00f6007a0c */ /* 0x000fc40005f61270 */
[----:B------:R-:W-:Y:S02]  /*4e510*/  ISETP.LT.AND P6, PT, R211, c[0x0][0x178], !P2 ;  /* 0x00005e00d3007a0c */ /* 0x000fe400057c1270 */
[----:B------:R-:W-:Y:S02]  /*4e520*/  ISETP.LT.AND P4, PT, R191, c[0x0][0x178], !P2 ;  /* 0x00005e00bf007a0c */ /* 0x000fe40005781270 */
[C---:B------:R-:W-:Y:S01]  /*4e530*/  IADD3 R236, R2.reuse, c[0x0][0x198], RZ ;  /* 0x0000660002ec7a10 */ /* 0x040fe20007ffe0ff */
[----:B------:R-:W-:-:S04]  /*4e540*/  IMAD.WIDE R2, R2, 0x4, R4 ;  /* 0x0000000402027825 */ /* 0x000fc800078e0204 */
[----:B------:R-:W-:Y:S02]  /*4e550*/  IMAD.WIDE R42, R236, 0x4, R30 ;  /* 0x00000004ec2a7825 */ /* 0x000fe400078e021e */
[----:B------:R1:W-:Y:S01]  /*4e560*/  @P3 STG.E [R2.64], R243 ;  /* 0x000000f302003986 */ /* 0x0003e2000c101908 */
[----:B------:R-:W-:Y:S02]  /*4e570*/  ISETP.LT.AND P3, PT, R247, c[0x0][0x178], !P2 ;  /* 0x00005e00f7007a0c */ /* 0x000fe40005761270 */
[----:B------:R-:W-:Y:S01]  /*4e580*/  ISETP.LT.AND P2, PT, R246, c[0x0][0x178], !P2 ;  /* 0x00005e00f6007a0c */ /* 0x000fe20005741270 */
[----:B------:R1:W-:Y:S01]  /*4e590*/  @P6 STG.E [R42.64], R240 ;  /* 0x000000f02a006986 */ /* 0x0003e2000c101908 */
[----:B------:R-:W-:Y:S02]  /*4e5a0*/  ISETP.LT.AND P6, PT, R211, c[0x0][0x178], !P0 ;  /* 0x00005e00d3007a0c */ /* 0x000fe400047c1270 */
[----:B------:R-:W-:Y:S01]  /*4e5b0*/  ISETP.LT.AND P5, PT, R191, c[0x0][0x178], !P0 ;  /* 0x00005e00bf007a0c */ /* 0x000fe200047a1270 */
[C---:B-1----:R-:W-:Y:S01]  /*4e5c0*/  IMAD.WIDE R2, R236.reuse, 0x4, R28 ;  /* 0x00000004ec027825 */ /* 0x042fe200078e021c */
[----:B------:R-:W-:Y:S01]  /*4e5d0*/  IADD3 R238, R236, c[0x0][0x198], RZ ;  /* 0x00006600ecee7a10 */ /* 0x000fe20007ffe0ff */
[----:B------:R-:W2:Y:S01]  /*4e5e0*/  LDL.LU R243, [R1+0x438] ;  /* 0x0004380001f37983 */ /* 0x000ea20000300800 */
[----:B------:R-:W-:-:S03]  /*4e5f0*/  IADD3 R237, R195, 0x3e, RZ ;  /* 0x0000003ec3ed7810 */ /* 0x000fc60007ffe0ff */
[----:B------:R1:W-:Y:S01]  /*4e600*/  @P4 STG.E [R2.64], R239 ;  /* 0x000000ef02004986 */ /* 0x0003e2000c101908 */
[----:B------:R-:W-:Y:S01]  /*4e610*/  ISETP.LT.AND P4, PT, R247, c[0x0][0x178], !P0 ;  /* 0x00005e00f7007a0c */ /* 0x000fe20004781270 */
[----:B------:R-:W-:Y:S01]  /*4e620*/  IMAD.WIDE R40, R236, 0x4, R4 ;  /* 0x00000004ec287825 */ /* 0x000fe200078e0204 */
[----:B------:R-:W-:Y:S01]  /*4e630*/  ISETP.GE.AND P1, PT, R237, c[0x0][0x17c], PT ;  /* 0x00005f00ed007a0c */ /* 0x000fe20003f26270 */
[----:B------:R-:W2:Y:S01]  /*4e640*/  LDL.LU R242, [R1+0x4dc] ;  /* 0x0004dc0001f27983 */ /* 0x000ea20000300800 */
[----:B------:R-:W-:Y:S01]  /*4e650*/  ISETP.LT.AND P0, PT, R246, c[0x0][0x178], !P0 ;  /* 0x00005e00f6007a0c */ /* 0x000fe20004701270 */
[----:B------:R-:W-:Y:S01]  /*4e660*/  IMAD.WIDE R42, R238, 0x4, R30 ;  /* 0x00000004ee2a7825 */ /* 0x000fe200078e021e */
[----:B------:R-:W-:Y:S01]  /*4e670*/  IADD3 R240, R195, 0x40, RZ ;  /* 0x00000040c3f07810 */ /* 0x000fe20007ffe0ff */
[----:B------:R-:W2:Y:S02]  /*4e680*/  LDL.LU R241, [R1+0x4bc] ;  /* 0x0004bc0001f17983 */ /* 0x000ea40000300800 */
[----:B-1----:R-:W-:-:S04]  /*4e690*/  IMAD.WIDE R2, R236, 0x4, R6 ;  /* 0x00000004ec027825 */ /* 0x002fc800078e0206 */
[----:B------:R-:W-:Y:S01]  /*4e6a0*/  IMAD.WIDE R236, R238, 0x4, R28 ;  /* 0x00000004eeec7825 */ /* 0x000fe200078e021c */
[----:B------:R1:W-:Y:S01]  /*4e6b0*/  @P3 STG.E [R2.64], R251 ;  /* 0x000000fb02003986 */ /* 0x0003e2000c101908 */
[----:B------:R-:W-:-:S03]  /*4e6c0*/  IADD3 R239, R195, 0x3f, RZ ;  /* 0x0000003fc3ef7810 */ /* 0x000fc60007ffe0ff */
[----:B------:R-:W-:Y:S04]  /*4e6d0*/  @P2 STG.E [R40.64], R250 ;  /* 0x000000fa28002986 */ /* 0x000fe8000c101908 */
[----:B------:R4:W-:Y:S01]  /*4e6e0*/  @P6 STG.E [R42.64], R244 ;  /* 0x000000f42a006986 */ /* 0x0009e2000c101908 */
[----:B-1----:R-:W-:-:S03]  /*4e6f0*/  IMAD.WIDE R2, R238, 0x4, R6 ;  /* 0x00000004ee027825 */ /* 0x002fc600078e0206 */
[----:B----4-:R-:W-:Y:S01]  /*4e700*/  @P5 STG.E [R236.64], R249 ;  /* 0x000000f9ec005986 */ /* 0x010fe2000c101908 */
[----:B------:R-:W-:-:S03]  /*4e710*/  ISETP.GE.AND P3, PT, R239, c[0x0][0x17c], PT ;  /* 0x00005f00ef007a0c */ /* 0x000fc60003f66270 */
[----:B------:R-:W4:Y:S01]  /*4e720*/  LDL.LU R251, [R1+0x47c] ;  /* 0x00047c0001fb7983 */ /* 0x000f220000300800 */
[----:B------:R-:W-:Y:S02]  /*4e730*/  ISETP.LT.AND P6, PT, R211, c[0x0][0x178], !P1 ;  /* 0x00005e00d3007a0c */ /* 0x000fe40004fc1270 */
[----:B------:R-:W-:Y:S01]  /*4e740*/  ISETP.LT.AND P5, PT, R191, c[0x0][0x178], !P1 ;  /* 0x00005e00bf007a0c */ /* 0x000fe20004fa1270 */
[----:B------:R-:W4:Y:S01]  /*4e750*/  LDL.LU R244, [R1+0x43c] ;  /* 0x00043c0001f47983 */ /* 0x000f220000300800 */
[----:B------:R-:W-:Y:S02]  /*4e760*/  ISETP.LT.AND P2, PT, R247, c[0x0][0x178], !P1 ;  /* 0x00005e00f7007a0c */ /* 0x000fe40004f41270 */
[----:B------:R-:W-:Y:S01]  /*4e770*/  IADD3 R239, R238, c[0x0][0x198], RZ ;  /* 0x00006600eeef7a10 */ /* 0x000fe20007ffe0ff */
[----:B------:R-:W4:Y:S04]  /*4e780*/  LDL.LU R250, [R1+0x4a0] ;  /* 0x0004a00001fa7983 */ /* 0x000f280000300800 */
[----:B---3--:R1:W-:Y:S01]  /*4e790*/  @P4 STG.E [R2.64], R248 ;  /* 0x000000f802004986 */ /* 0x0083e2000c101908 */
[----:B------:R-:W-:-:S02]  /*4e7a0*/  ISETP.LT.AND P4, PT, R246, c[0x0][0x178], !P1 ;  /* 0x00005e00f6007a0c */ /* 0x000fc40004f81270 */
[----:B------:R-:W-:Y:S01]  /*4e7b0*/  ISETP.GE.AND P1, PT, R240, c[0x0][0x17c], PT ;  /* 0x00005f00f0007a0c */ /* 0x000fe20003f26270 */
[----:B-1----:R-:W-:Y:S02]  /*4e7c0*/  IMAD.WIDE R2, R238, 0x4, R4 ;  /* 0x00000004ee027825 */ /* 0x002fe400078e0204 */
[----:B------:R-:W3:Y:S04]  /*4e7d0*/  LDL.LU R238, [R1+0x478] ;  /* 0x0004780001ee7983 */ /* 0x000ee80000300800 */
[----:B------:R-:W3:Y:S04]  /*4e7e0*/  LDL.LU R240, [R1+0x4b8] ;  /* 0x0004b80001f07983 */ /* 0x000ee80000300800 */
[----:B--2---:R1:W-:Y:S04]  /*4e7f0*/  @P0 STG.E [R2.64], R245 ;  /* 0x000000f502000986 */ /* 0x0043e8000c101908 */
[----:B-1----:R-:W2:Y:S04]  /*4e800*/  LDL.LU R3, [R1+0x4d8] ;  /* 0x0004d80001037983 */ /* 0x002ea80000300800 */
[----:B------:R-:W3:Y:S04]  /*4e810*/  LDL.LU R249, [R1+0x20] ;  /* 0x0000200001f97983 */ /* 0x000ee80000300800 */
[----:B------:R-:W4:Y:S04]  /*4e820*/  LDL.LU R248, [R1+0x4a4] ;  /* 0x0004a40001f87983 */ /* 0x000f280000300800 */
[----:B------:R-:W4:Y:S01]  /*4e830*/  LDL.LU R245, [R1+0x24] ;  /* 0x0000240001f57983 */ /* 0x000f220000300800 */
[----:B------:R-:W-:-:S04]  /*4e840*/  IMAD.WIDE R40, R239, 0x4, R30 ;  /* 0x00000004ef287825 */ /* 0x000fc800078e021e */
[----:B------:R-:W-:-:S04]  /*4e850*/  IMAD.WIDE R42, R239, 0x4, R28 ;  /* 0x00000004ef2a7825 */ /* 0x000fc800078e021c */
[----:B------:R-:W-:Y:S01]  /*4e860*/  IMAD.WIDE R236, R239, 0x4, R6 ;  /* 0x00000004efec7825 */ /* 0x000fe200078e0206 */
[----:B------:R-:W-:Y:S01]  /*4e870*/  ISETP.LT.AND P0, PT, R191, c[0x0][0x178], !P3 ;  /* 0x00005e00bf007a0c */ /* 0x000fe20005f01270 */
[----:B--2---:R1:W-:Y:S04]  /*4e880*/  @P6 STG.E [R40.64], R3 ;  /* 0x0000000328006986 */ /* 0x0043e8000c101908 */
[----:B---3--:R-:W-:Y:S01]  /*4e890*/  @P5 STG.E [R42.64], R240 ;  /* 0x000000f02a005986 */ /* 0x008fe2000c101908 */
[----:B------:R-:W-:Y:S02]  /*4e8a0*/  ISETP.LT.AND P5, PT, R211, c[0x0][0x178], !P3 ;  /* 0x00005e00d3007a0c */ /* 0x000fe40005fa1270 */
[----:B------:R-:W-:Y:S01]  /*4e8b0*/  ISETP.LT.AND P6, PT, R247, c[0x0][0x178], !P3 ;  /* 0x00005e00f7007a0c */ /* 0x000fe20005fc1270 */
[----:B------:R2:W-:Y:S01]  /*4e8c0*/  @P2 STG.E [R236.64], R238 ;  /* 0x000000eeec002986 */ /* 0x0005e2000c101908 */
[C---:B-1----:R-:W-:Y:S01]  /*4e8d0*/  IMAD.WIDE R2, R239.reuse, 0x4, R4 ;  /* 0x00000004ef027825 */ /* 0x042fe200078e0204 */
[----:B------:R-:W-:-:S02]  /*4e8e0*/  IADD3 R40, R239, c[0x0][0x198], RZ ;  /* 0x00006600ef287a10 */ /* 0x000fc40007ffe0ff */
[----:B------:R-:W-:Y:S02]  /*4e8f0*/  ISETP.LT.AND P3, PT, R246, c[0x0][0x178], !P3 ;  /* 0x00005e00f6007a0c */ /* 0x000fe40005f61270 */
[----:B------:R1:W-:Y:S01]  /*4e900*/  @P4 STG.E [R2.64], R243 ;  /* 0x000000f302004986 */ /* 0x0003e2000c101908 */
[----:B------:R-:W-:Y:S02]  /*4e910*/  ISETP.LT.AND P4, PT, R211, c[0x0][0x178], !P1 ;  /* 0x00005e00d3007a0c */ /* 0x000fe40004f81270 */
[----:B------:R-:W-:Y:S01]  /*4e920*/  IADD3 R41, R195, 0x41, RZ ;  /* 0x00000041c3297810 */ /* 0x000fe20007ffe0ff */
[----:B--2---:R-:W-:-:S03]  /*4e930*/  IMAD.WIDE R238, R40, 0x4, R30 ;  /* 0x0000000428ee7825 */ /* 0x004fc600078e021e */
[----:B------:R-:W-:Y:S01]  /*4e940*/  ISETP.GE.AND P2, PT, R41, c[0x0][0x17c], PT ;  /* 0x00005f0029007a0c */ /* 0x000fe20003f46270 */
[C---:B------:R-:W-:Y:S01]  /*4e950*/  IMAD.WIDE R236, R40.reuse, 0x4, R28 ;  /* 0x0000000428ec7825 */ /* 0x040fe200078e021c */
[----:B-1----:R-:W-:-:S03]  /*4e960*/  IADD3 R2, R40, c[0x0][0x198], RZ ;  /* 0x0000660028027a10 */ /* 0x002fc60007ffe0ff */
[C---:B------:R-:W-:Y:S01]  /*4e970*/  IMAD.WIDE R42, R40.reuse, 0x4, R6 ;  /* 0x00000004282a7825 */ /* 0x040fe200078e0206 */
[----:B------:R1:W-:Y:S03]  /*4e980*/  @P5 STG.E [R238.64], R242 ;  /* 0x000000f2ee005986 */ /* 0x0003e6000c101908 */
[----:B------:R-:W-:Y:S01]  /*4e990*/  IMAD.WIDE R40, R40, 0x4, R4 ;  /* 0x0000000428287825 */ /* 0x000fe200078e0204 */
[----:B------:R-:W-:Y:S04]  /*4e9a0*/  @P0 STG.E [R236.64], R241 ;  /* 0x000000f1ec000986 */ /* 0x000fe8000c101908 */
[----:B----4-:R-:W-:Y:S01]  /*4e9b0*/  @P6 STG.E [R42.64], R251 ;  /* 0x000000fb2a006986 */ /* 0x010fe2000c101908 */
[----:B-1----:R-:W-:-:S03]  /*4e9c0*/  IMAD.WIDE R238, R2, 0x4, R30 ;  /* 0x0000000402ee7825 */ /* 0x002fc600078e021e */
[----:B------:R1:W-:Y:S01]  /*4e9d0*/  @P3 STG.E [R40.64], R244 ;  /* 0x000000f428003986 */ /* 0x0003e2000c101908 */
[----:B------:R-:W-:-:S03]  /*4e9e0*/  ISETP.LT.AND P3, PT, R191, c[0x0][0x178], !P1 ;  /* 0x00005e00bf007a0c */ /* 0x000fc60004f61270 */
[----:B------:R2:W-:Y:S01]  /*4e9f0*/  @P4 STG.E [R238.64], R250 ;  /* 0x000000faee004986 */ /* 0x0005e2000c101908 */
[----:B------:R-:W-:Y:S02]  /*4ea00*/  ISETP.LT.AND P4, PT, R247, c[0x0][0x178], !P1 ;  /* 0x00005e00f7007a0c */ /* 0x000fe40004f81270 */
[----:B------:R-:W-:Y:S02]  /*4ea10*/  ISETP.LT.AND P0, PT, R246, c[0x0][0x178], !P1 ;  /* 0x00005e00f6007a0c */ /* 0x000fe40004f01270 */
[----:B------:R-:W-:Y:S02]  /*4ea20*/  ISETP.LT.AND P6, PT, R211, c[0x0][0x178], !P2 ;  /* 0x00005e00d3007a0c */ /* 0x000fe400057c1270 */
[----:B------:R-:W-:Y:S01]  /*4ea30*/  IADD3 R3, R195, 0x42, RZ ;  /* 0x00000042c3037810 */ /* 0x000fe20007ffe0ff */
[----:B-1----:R-:W3:Y:S01]  /*4ea40*/  LDL.LU R244, [R1+0x490] ;  /* 0x0004900001f47983 */ /* 0x002ee20000300800 */
[C---:B------:R-:W-:Y:S01]  /*4ea50*/  IMAD.WIDE R42, R2.reuse, 0x4, R28 ;  /* 0x00000004022a7825 */ /* 0x040fe200078e021c */
[----:B--2---:R-:W-:-:S03]  /*4ea60*/  IADD3 R238, R2, c[0x0][0x198], RZ ;  /* 0x0000660002ee7a10 */ /* 0x004fc60007ffe0ff */
[----:B------:R-:W-:Y:S01]  /*4ea70*/  IMAD.WIDE R40, R2, 0x4, R6 ;  /* 0x0000000402287825 */ /* 0x000fe200078e0206 */
[----:B------:R-:W-:-:S03]  /*4ea80*/  ISETP.GE.AND P1, PT, R3, c[0x0][0x17c], PT ;  /* 0x00005f0003007a0c */ /* 0x000fc60003f26270 */
[----:B------:R-:W-:Y:S01]  /*4ea90*/  IMAD.WIDE R2, R2, 0x4, R4 ;  /* 0x0000000402027825 */ /* 0x000fe200078e0204 */
[----:B------:R-:W-:Y:S03]  /*4eaa0*/  @P3 STG.E [R42.64], R249 ;  /* 0x000000f92a003986 */ /* 0x000fe6000c101908 */
[----:B------:R-:W-:Y:S01]  /*4eab0*/  IMAD.WIDE R236, R238, 0x4, R30 ;  /* 0x00000004eeec7825 */ /* 0x000fe200078e021e */
[----:B------:R-:W-:Y:S04]  /*4eac0*/  @P4 STG.E [R40.64], R36 ;  /* 0x0000002428004986 */ /* 0x000fe8000c101908 */
[----:B------:R-:W-:Y:S04]  /*4ead0*/  @P0 STG.E [R2.64], R56 ;  /* 0x0000003802000986 */ /* 0x000fe8000c101908 */
[----:B------:R1:W-:Y:S01]  /*4eae0*/  @P6 STG.E [R236.64], R248 ;  /* 0x000000f8ec006986 */ /* 0x0003e2000c101908 */
[----:B------:R-:W-:-:S03]  /*4eaf0*/  ISETP.LT.AND P5, PT, R191, c[0x0][0x178], !P2 ;  /* 0x00005e00bf007a0c */ /* 0x000fc600057a1270 */
[----:B-1----:R-:W2:Y:S01]  /*4eb00*/  LDL.LU R248, [R1+0x494] ;  /* 0x0004940001f87983 */ /* 0x002ea20000300800 */
[----:B------:R-:W-:-:S03]  /*4eb10*/  IMAD.WIDE R42, R238, 0x4, R28 ;  /* 0x00000004ee2a7825 */ /* 0x000fc600078e021c */
[----:B------:R-:W4:Y:S06]  /*4eb20*/  LDL.LU R249, [R1+0x450] ;  /* 0x0004500001f97983 */ /* 0x000f2c0000300800 */
[----:B------:R1:W-:Y:S04]  /*4eb30*/  @P5 STG.E [R42.64], R245 ;  /* 0x000000f52a005986 */ /* 0x0003e8000c101908 */
[----:B-1----:R-:W4:Y:S01]  /*4eb40*/  LDL.LU R245, [R1+0x454] ;  /* 0x0004540001f57983 */ /* 0x002f220000300800 */
[----:B------:R-:W-:-:S02]  /*4eb50*/  ISETP.LT.AND P3, PT, R247, c[0x0][0x178], !P2 ;  /* 0x00005e00f7007a0c */ /* 0x000fc40005761270 */
[----:B------:R-:W-:Y:S02]  /*4eb60*/  ISETP.LT.AND P2, PT, R246, c[0x0][0x178], !P2 ;  /* 0x00005e00f6007a0c */ /* 0x000fe40005741270 */
[----:B------:R-:W-:Y:S02]  /*4eb70*/  ISETP.LT.AND P5, PT, R211, c[0x0][0x178], !P1 ;  /* 0x00005e00d3007a0c */ /* 0x000fe40004fa1270 */
[----:B------:R-:W-:Y:S01]  /*4eb80*/  ISETP.LT.AND P0, PT, R191, c[0x0][0x178], !P1 ;  /* 0x00005e00bf007a0c */ /* 0x000fe20004f01270 */
[C---:B------:R-:W-:Y:S01]  /*4eb90*/  IMAD.WIDE R2, R238.reuse, 0x4, R6 ;  /* 0x00000004ee027825 */ /* 0x040fe200078e0206 */
[C---:B------:R-:W-:Y:S02]  /*4eba0*/  IADD3 R36, R238.reuse, c[0x0][0x198], RZ ;  /* 0x00006600ee247a10 */ /* 0x040fe40007ffe0ff */
[----:B------:R-:W-:Y:S01]  /*4ebb0*/  IADD3 R56, R195, 0x43, RZ ;  /* 0x00000043c3387810 */ /* 0x000fe20007ffe0ff */
[----:B------:R-:W-:Y:S01]  /*4ebc0*/  IMAD.WIDE R40, R238, 0x4, R4 ;  /* 0x00000004ee287825 */ /* 0x000fe200078e0204 */
[----:B------:R-:W-:Y:S01]  /*4ebd0*/  ISETP.LT.AND P4, PT, R247, c[0x0][0x178], !P1 ;  /* 0x00005e00f7007a0c */ /* 0x000fe20004f81270 */
[----:B------:R1:W-:Y:S01]  /*4ebe0*/  @P3 STG.E [R2.64], R37 ;  /* 0x0000002502003986 */ /* 0x0003e2000c101908 */
[----:B------:R-:W-:Y:S01]  /*4ebf0*/  ISETP.GE.AND P6, PT, R56, c[0x0][0x17c], PT ;  /* 0x00005f0038007a0c */ /* 0x000fe20003fc6270 */
[----:B------:R-:W-:Y:S01]  /*4ec00*/  IMAD.WIDE R42, R36, 0x4, R30 ;  /* 0x00000004242a7825 */ /* 0x000fe200078e021e */
[----:B------:R-:W-:Y:S01]  /*4ec10*/  ISETP.LT.AND P1, PT, R246, c[0x0][0x178], !P1 ;  /* 0x00005e00f6007a0c */ /* 0x000fe20004f21270 */
[----:B------:R1:W-:Y:S01]  /*4ec20*/  @P2 STG.E [R40.64], R57 ;  /* 0x0000003928002986 */ /* 0x0003e2000c101908 */
[----:B------:R-:W-:Y:S01]  /*4ec30*/  ISETP.LT.AND P2, PT, R211, c[0x0][0x178], !P6 ;  /* 0x00005e00d3007a0c */ /* 0x000fe20007741270 */
[----:B-1----:R-:W-:-:S04]  /*4ec40*/  IMAD.WIDE R2, R36, 0x4, R28 ;  /* 0x0000000424027825 */ /* 0x002fc800078e021c */
[----:B------:R-:W-:Y:S01]  /*4ec50*/  IMAD.WIDE R40, R36, 0x4, R6 ;  /* 0x0000000424287825 */ /* 0x000fe200078e0206 */
[----:B------:R-:W-:-:S04]  /*4ec60*/  IADD3 R236, R195, 0x44, RZ ;  /* 0x00000044c3ec7810 */ /* 0x000fc80007ffe0ff */
[----:B------:R-:W-:Y:S01]  /*4ec70*/  ISETP.GE.AND P3, PT, R236, c[0x0][0x17c], PT ;  /* 0x00005f00ec007a0c */ /* 0x000fe20003f66270 */
[----:B---3--:R-:W-:Y:S01]  /*4ec80*/  @P5 STG.E [R42.64], R244 ;  /* 0x000000f42a005986 */ /* 0x008fe2000c101908 */
[----:B------:R-:W-:-:S03]  /*4ec90*/  ISETP.LT.AND P5, PT, R191, c[0x0][0x178], !P6 ;  /* 0x00005e00bf007a0c */ /* 0x000fc600077a1270 */
[----:B------:R1:W-:Y:S04]  /*4eca0*/  @P0 STG.E [R2.64], R24 ;  /* 0x0000001802000986 */ /* 0x0003e8000c101908 */
[----:B------:R3:W-:Y:S01]  /*4ecb0*/  @P4 STG.E [R40.64], R32 ;  /* 0x0000002028004986 */ /* 0x0007e2000c101908 */
[----:B------:R-:W-:Y:S02]  /*4ecc0*/  ISETP.LT.AND P4, PT, R247, c[0x0][0x178], !P6 ;  /* 0x00005e00f7007a0c */ /* 0x000fe40007781270 */
[----:B------:R-:W-:Y:S02]  /*4ecd0*/  ISETP.LT.AND P6, PT, R246, c[0x0][0x178], !P6 ;  /* 0x00005e00f6007a0c */ /* 0x000fe400077c1270 */
[C---:B-1----:R-:W-:Y:S01]  /*4ece0*/  IADD3 R24, R36.reuse, c[0x0][0x198], RZ ;  /* 0x0000660024187a10 */ /* 0x042fe20007ffe0ff */
[----:B------:R-:W-:-:S04]  /*4ecf0*/  IMAD.WIDE R2, R36, 0x4, R4 ;  /* 0x0000000424027825 */ /* 0x000fc800078e0204 */
[C---:B------:R-:W-:Y:S01]  /*4ed00*/  IMAD.WIDE R36, R24.reuse, 0x4, R30 ;  /* 0x0000000418247825 */ /* 0x040fe200078e021e */
[----:B------:R1:W-:Y:S03]  /*4ed10*/  @P1 STG.E [R2.64], R52 ;  /* 0x0000003402001986 */ /* 0x0003e6000c101908 */
[C---:B---3--:R-:W-:Y:S01]  /*4ed20*/  IMAD.WIDE R40, R24.reuse, 0x4, R28 ;  /* 0x0000000418287825 */ /* 0x048fe200078e021c */
[----:B------:R-:W-:Y:S02]  /*4ed30*/  IADD3 R32, R195, 0x45, RZ ;  /* 0x00000045c3207810 */ /* 0x000fe40007ffe0ff */
[----:B------:R-:W-:Y:S01]  /*4ed40*/  ISETP.LT.AND P1, PT, R191, c[0x0][0x178], !P3 ;  /* 0x00005e00bf007a0c */ /* 0x000fe20005f21270 */
[----:B--2---:R2:W-:Y:S01]  /*4ed50*/  @P2 STG.E [R36.64], R248 ;  /* 0x000000f824002986 */ /* 0x0045e2000c101908 */
[----:B-1----:R-:W-:-:S03]  /*4ed60*/  IMAD.WIDE R2, R24, 0x4, R6 ;  /* 0x0000000418027825 */ /* 0x002fc600078e0206 */
[----:B------:R1:W-:Y:S01]  /*4ed70*/  @P5 STG.E [R40.64], R25 ;  /* 0x0000001928005986 */ /* 0x0003e2000c101908 */
[----:B------:R-:W-:Y:S02]  /*4ed80*/  ISETP.LT.AND P5, PT, R211, c[0x0][0x178], !P3 ;  /* 0x00005e00d3007a0c */ /* 0x000fe40005fa1270 */
[----:B------:R-:W-:Y:S01]  /*4ed90*/  ISETP.GE.AND P0, PT, R32, c[0x0][0x17c], PT ;  /* 0x00005f0020007a0c */ /* 0x000fe20003f06270 */
[----:B------:R3:W-:Y:S01]  /*4eda0*/  @P4 STG.E [R2.64], R33 ;  /* 0x0000002102004986 */ /* 0x0007e2000c101908 */
[C---:B--2---:R-:W-:Y:S01]  /*4edb0*/  IMAD.WIDE R36, R24.reuse, 0x4, R4 ;  /* 0x0000000418247825 */ /* 0x044fe200078e0204 */
[----:B------:R-:W-:Y:S02]  /*4edc0*/  ISETP.LT.AND P2, PT, R247, c[0x0][0x178], !P3 ;  /* 0x00005e00f7007a0c */ /* 0x000fe40005f41270 */
[----:B------:R-:W2:Y:S01]  /*4edd0*/  LDL.LU R248, [R1+0x440] ;  /* 0x0004400001f87983 */ /* 0x000ea20000300800 */
[----:B-1----:R-:W-:-:S03]  /*4ede0*/  IADD3 R40, R24, c[0x0][0x198], RZ ;  /* 0x0000660018287a10 */ /* 0x002fc60007ffe0ff */
[----:B------:R-:W-:Y:S01]  /*4edf0*/  @P6 STG.E [R36.64], R53 ;  /* 0x0000003524006986 */ /* 0x000fe2000c101908 */
[----:B------:R-:W-:Y:S02]  /*4ee00*/  ISETP.LT.AND P3, PT, R246, c[0x0][0x178], !P3 ;  /* 0x00005e00f6007a0c */ /* 0x000fe40005f61270 */
[----:B------:R-:W-:Y:S01]  /*4ee10*/  ISETP.LT.AND P6, PT, R211, c[0x0][0x178], !P0 ;  /* 0x00005e00d3007a0c */ /* 0x000fe200047c1270 */
[C---:B---3--:R-:W-:Y:S01]  /*4ee20*/  IMAD.WIDE R2, R40.reuse, 0x4, R30 ;  /* 0x0000000428027825 */ /* 0x048fe200078e021e */
[----:B------:R-:W-:Y:S02]  /*4ee30*/  IADD3 R32, R195, 0x46, RZ ;  /* 0x00000046c3207810 */ /* 0x000fe40007ffe0ff */
[C---:B------:R-:W-:Y:S01]  /*4ee40*/  IADD3 R41, R40.reuse, c[0x0][0x198], RZ ;  /* 0x0000660028297a10 */ /* 0x040fe20007ffe0ff */
[----:B------:R-:W-:Y:S01]  /*4ee50*/  IMAD.WIDE R24, R40, 0x4, R28 ;  /* 0x0000000428187825 */ /* 0x000fe200078e021c */
[----:B------:R-:W-:Y:S01]  /*4ee60*/  ISETP.GE.AND P4, PT, R32, c[0x0][0x17c], PT ;  /* 0x00005f0020007a0c */ /* 0x000fe20003f86270 */
[----:B----4-:R1:W-:Y:S02]  /*4ee70*/  @P5 STG.E [R2.64], R249 ;  /* 0x000000f902005986 */ /* 0x0103e4000c101908 */
[----:B------:R-:W-:-:S02]  /*4ee80*/  IMAD.WIDE R32, R40, 0x4, R6 ;  /* 0x0000000428207825 */ /* 0x000fc400078e0206 */
[----:B------:R3:W-:Y:S04]  /*4ee90*/  @P1 STG.E [R24.64], R20 ;  /* 0x0000001418001986 */ /* 0x0007e8000c101908 */
[----:B------:R-:W-:Y:S01]  /*4eea0*/  @P2 STG.E [R32.64], R12 ;  /* 0x0000000c20002986 */ /* 0x000fe2000c101908 */
[----:B-1----:R-:W-:-:S04]  /*4eeb0*/  IMAD.WIDE R2, R40, 0x4, R4 ;  /* 0x0000000428027825 */ /* 0x002fc800078e0204 */
[----:B---3--:R-:W-:Y:S01]  /*4eec0*/  IMAD.WIDE R24, R41, 0x4, R30 ;  /* 0x0000000429187825 */ /* 0x008fe200078e021e */
[----:B------:R-:W-:Y:S04]  /*4eed0*/  @P3 STG.E [R2.64], R48 ;  /* 0x0000003002003986 */ /* 0x000fe8000c101908 */
[----:B------:R1:W-:Y:S04]  /*4eee0*/  @P6 STG.E [R24.64], R245 ;  /* 0x000000f518006986 */ /* 0x0003e8000c101908 */
[----:B-1----:R-:W3:Y:S04]  /*4eef0*/  LDL.LU R245, [R1+0x444] ;  /* 0x0004440001f57983 */ /* 0x002ee80000300800 */
[----:B------:R-:W4:Y:S04]  /*4ef00*/  LDL.LU R251, [R1+0x4a8] ;  /* 0x0004a80001fb7983 */ /* 0x000f280000300800 */
[----:B------:R-:W4:Y:S04]  /*4ef10*/  LDL.LU R250, [R1+0x28] ;  /* 0x0000280001fa7983 */ /* 0x000f280000300800 */
[----:B------:R-:W4:Y:S01]  /*4ef20*/  LDL.LU R244, [R1+0x4ac] ;  /* 0x0004ac0001f47983 */ /* 0x000f220000300800 */
[----:B------:R-:W-:-:S02]  /*4ef30*/  ISETP.LT.AND P5, PT, R191, c[0x0][0x178], !P0 ;  /* 0x00005e00bf007a0c */ /* 0x000fc400047a1270 */
[----:B------:R-:W-:Y:S02]  /*4ef40*/  ISETP.LT.AND P1, PT, R247, c[0x0][0x178], !P0 ;  /* 0x00005e00f7007a0c */ /* 0x000fe40004721270 */
[----:B------:R-:W-:Y:S01]  /*4ef50*/  IADD3 R36, R195, 0x47, RZ ;  /* 0x00000047c3247810 */ /* 0x000fe20007ffe0ff */
[C---:B------:R-:W-:Y:S01]  /*4ef60*/  IMAD.WIDE R32, R41.reuse, 0x4, R28 ;  /* 0x0000000429207825 */ /* 0x040fe200078e021c */
[----:B------:R-:W-:Y:S01]  /*4ef70*/  ISETP.LT.AND P0, PT, R246, c[0x0][0x178], !P0 ;  /* 0x00005e00f6007a0c */ /* 0x000fe20004701270 */
[----:B------:R-:W4:Y:S01]  /*4ef80*/  LDL.LU R249, [R1+0x2c] ;  /* 0x00002c0001f97983 */ /* 0x000f220000300800 */
[----:B------:R-:W-:Y:S01]  /*4ef90*/  ISETP.GE.AND P2, PT, R36, c[0x0][0x17c], PT ;  /* 0x00005f0024007a0c */ /* 0x000fe20003f46270 */
[C---:B------:R-:W-:Y:S01]  /*4efa0*/  IMAD.WIDE R36, R41.reuse, 0x4, R6 ;  /* 0x0000000429247825 */ /* 0x040fe200078e0206 */
[----:B------:R-:W-:-:S03]  /*4efb0*/  IADD3 R43, R41, c[0x0][0x198], RZ ;  /* 0x00006600292b7a10 */ /* 0x000fc60007ffe0ff */
[----:B------:R-:W-:Y:S01]  /*4efc0*/  IMAD.WIDE R40, R41, 0x4, R4 ;  /* 0x0000000429287825 */ /* 0x000fe200078e0204 */
[----:B------:R-:W-:Y:S01]  /*4efd0*/  ISETP.LT.AND P6, PT, R211, c[0x0][0x178], !P4 ;  /* 0x00005e00d3007a0c */ /* 0x000fe200067c1270 */
[----:B------:R1:W-:Y:S01]  /*4efe0*/  @P5 STG.E [R32.64], R21 ;  /* 0x0000001520005986 */ /* 0x0003e2000c101908 */
[----:B------:R-:W-:Y:S02]  /*4eff0*/  ISETP.LT.AND P3, PT, R191, c[0x0][0x178], !P4 ;  /* 0x00005e00bf007a0c */ /* 0x000fe40006761270 */
[----:B------:R-:W-:Y:S01]  /*4f000*/  ISETP.LT.AND P5, PT, R247, c[0x0][0x178], !P4 ;  /* 0x00005e00f7007a0c */ /* 0x000fe200067a1270 */
[----:B------:R1:W-:Y:S01]  /*4f010*/  @P1 STG.E [R36.64], R13 ;  /* 0x0000000d24001986 */ /* 0x0003e2000c101908 */
[----:B------:R-:W-:-:S03]  /*4f020*/  ISETP.LT.AND P4, PT, R246, c[0x0][0x178], !P4 ;  /* 0x00005e00f6007a0c */ /* 0x000fc60006781270 */
[----:B------:R-:W-:Y:S01]  /*4f030*/  @P0 STG.E [R40.64], R49 ;  /* 0x0000003128000986 */ /* 0x000fe2000c101908 */
[----:B------:R-:W-:Y:S01]  /*4f040*/  ISETP.LT.AND P0, PT, R211, c[0x0][0x178], !P2 ;  /* 0x00005e00d3007a0c */ /* 0x000fe20005701270 */
[----:B------:R-:W-:-:S04]  /*4f050*/  IMAD.WIDE R2, R43, 0x4, R30 ;  /* 0x000000042b027825 */ /* 0x000fc800078e021e */
[----:B-1----:R-:W-:-:S04]  /*4f060*/  IMAD.WIDE R20, R43, 0x4, R28 ;  /* 0x000000042b147825 */ /* 0x002fc800078e021c */
[----:B------:R-:W-:-:S04]  /*4f070*/  IMAD.WIDE R24, R43, 0x4, R6 ;  /* 0x000000042b187825 */ /* 0x000fc800078e0206 */
[C---:B------:R-:W-:Y:S01]  /*4f080*/  IMAD.WIDE R32, R43.reuse, 0x4, R4 ;  /* 0x000000042b207825 */ /* 0x040fe200078e0204 */
[----:B------:R-:W-:-:S05]  /*4f090*/  IADD3 R43, R43, c[0x0][0x198], RZ ;  /* 0x000066002b2b7a10 */ /* 0x000fca0007ffe0ff */
[----:B------:R-:W-:Y:S01]  /*4f0a0*/  IMAD.WIDE R36, R43, 0x4, R30 ;  /* 0x000000042b247825 */ /* 0x000fe200078e021e */
[----:B--2---:R1:W-:Y:S04]  /*4f0b0*/  @P6 STG.E [R2.64], R248 ;  /* 0x000000f802006986 */ /* 0x0043e8000c101908 */
[----:B------:R-:W-:Y:S04]  /*4f0c0*/  @P3 STG.E [R20.64], R16 ;  /* 0x0000001014003986 */ /* 0x000fe8000c101908 */
[----:B------:R-:W-:Y:S04]  /*4f0d0*/  @P5 STG.E [R24.64], R8 ;  /* 0x0000000818005986 */ /* 0x000fe8000c101908 */
[----:B-1----:R-:W2:Y:S04]  /*4f0e0*/  LDL.LU R248, [R1+0x498] ;  /* 0x0004980001f87983 */ /* 0x002ea80000300800 */
[----:B------:R-:W-:Y:S04]  /*4f0f0*/  @P4 STG.E [R32.64], R44 ;  /* 0x0000002c20004986 */ /* 0x000fe8000c101908 */
[----:B---3--:R1:W-:Y:S04]  /*4f100*/  @P0 STG.E [R36.64], R245 ;  /* 0x000000f524000986 */ /* 0x0083e8000c101908 */
[----:B-1----:R-:W3:Y:S01]  /*4f110*/  LDL.LU R245, [R1+0x49c] ;  /* 0x00049c0001f57983 */ /* 0x002ee20000300800 */
[----:B------:R-:W-:-:S02]  /*4f120*/  IADD3 R12, R195, 0x48, RZ ;  /* 0x00000048c30c7810 */ /* 0x000fc40007ffe0ff */
[----:B------:R-:W-:Y:S02]  /*4f130*/  ISETP.LT.AND P3, PT, R191, c[0x0][0x178], !P2 ;  /* 0x00005e00bf007a0c */ /* 0x000fe40005761270 */
[----:B------:R-:W-:Y:S02]  /*4f140*/  ISETP.GE.AND P1, PT, R12, c[0x0][0x17c], PT ;  /* 0x00005f000c007a0c */ /* 0x000fe40003f26270 */
[----:B------:R-:W-:Y:S02]  /*4f150*/  ISETP.LT.AND P6, PT, R247, c[0x0][0x178], !P2 ;  /* 0x00005e00f7007a0c */ /* 0x000fe400057c1270 */
[----:B------:R-:W-:Y:S02]  /*4f160*/  ISETP.LT.AND P2, PT, R246, c[0x0][0x178], !P2 ;  /* 0x00005e00f6007a0c */ /* 0x000fe40005741270 */
[----:B------:R-:W-:Y:S02]  /*4f170*/  ISETP.LT.AND P4, PT, R211, c[0x0][0x178], !P1 ;  /* 0x00005e00d3007a0c */ /* 0x000fe40004f81270 */
[----:B------:R-:W-:-:S02]  /*4f180*/  IADD3 R12, R195, 0x49, RZ ;  /* 0x00000049c30c7810 */ /* 0x000fc40007ffe0ff */
[C---:B------:R-:W-:Y:S01]  /*4f190*/  IADD3 R41, R43.reuse, c[0x0][0x198], RZ ;  /* 0x000066002b297a10 */ /* 0x040fe20007ffe0ff */
[----:B------:R-:W-:Y:S01]  /*4f1a0*/  IMAD.WIDE R2, R43, 0x4, R28 ;  /* 0x000000042b027825 */ /* 0x000fe200078e021c */
[----:B------:R-:W-:-:S03]  /*4f1b0*/  ISETP.GE.AND P0, PT, R12, c[0x0][0x17c], PT ;  /* 0x00005f000c007a0c */ /* 0x000fc60003f06270 */
[C---:B------:R-:W-:Y:S01]  /*4f1c0*/  IMAD.WIDE R12, R43.reuse, 0x4, R6 ;  /* 0x000000042b0c7825 */ /* 0x040fe200078e0206 */
[----:B------:R1:W-:Y:S03]  /*4f1d0*/  @P3 STG.E [R2.64], R17 ;  /* 0x0000001102003986 */ /* 0x0003e6000c101908 */
[----:B------:R-:W-:Y:S01]  /*4f1e0*/  IMAD.WIDE R20, R43, 0x4, R4 ;  /* 0x000000042b147825 */ /* 0x000fe200078e0204 */
[----:B------:R-:W-:-:S03]  /*4f1f0*/  ISETP.LT.AND P5, PT, R191, c[0x0][0x178], !P1 ;  /* 0x00005e00bf007a0c */ /* 0x000fc60004fa1270 */
[----:B------:R-:W-:Y:S01]  /*4f200*/  IMAD.WIDE R24, R41, 0x4, R30 ;  /* 0x0000000429187825 */ /* 0x000fe200078e021e */
[----:B------:R1:W-:Y:S01]  /*4f210*/  @P6 STG.E [R12.64], R9 ;  /* 0x000000090c006986 */ /* 0x0003e2000c101908 */
[----:B------:R-:W-:-:S03]  /*4f220*/  ISETP.LT.AND P3, PT, R247, c[0x0][0x178], !P1 ;  /* 0x00005e00f7007a0c */ /* 0x000fc60004f61270 */
[----:B------:R-:W-:Y:S01]  /*4f230*/  @P2 STG.E [R20.64], R45 ;  /* 0x0000002d14002986 */ /* 0x000fe2000c101908 */
[----:B------:R-:W-:-:S03]  /*4f240*/  ISETP.LT.AND P2, PT, R246, c[0x0][0x178], !P1 ;  /* 0x00005e00f6007a0c */ /* 0x000fc60004f41270 */
[----:B----4-:R-:W-:Y:S01]  /*4f250*/  @P4 STG.E [R24.64], R251 ;  /* 0x000000fb18004986 */ /* 0x010fe2000c101908 */
[----:B------:R-:W-:Y:S02]  /*4f260*/  ISETP.LT.AND P4, PT, R211, c[0x0][0x178], !P0 ;  /* 0x00005e00d3007a0c */ /* 0x000fe40004781270 */
[----:B------:R-:W-:Y:S02]  /*4f270*/  IADD3 R8, R195, 0x4a, RZ ;  /* 0x0000004ac3087810 */ /* 0x000fe40007ffe0ff */
[C---:B------:R-:W-:Y:S01]  /*4f280*/  IADD3 R37, R41.reuse, c[0x0][0x198], RZ ;  /* 0x0000660029257a10 */ /* 0x040fe20007ffe0ff */
[----:B------:R-:W-:Y:S01]  /*4f290*/  IMAD.WIDE R32, R41, 0x4, R28 ;  /* 0x0000000429207825 */ /* 0x000fe200078e021c */
[----:B------:R-:W-:-:S03]  /*4f2a0*/  ISETP.GE.AND P1, PT, R8, c[0x0][0x17c], PT ;  /* 0x00005f0008007a0c */ /* 0x000fc60003f26270 */
[C---:B-1----:R-:W-:Y:S01]  /*4f2b0*/  IMAD.WIDE R2, R41.reuse, 0x4, R6 ;  /* 0x0000000429027825 */ /* 0x042fe200078e0206 */
[----:B------:R-:W-:Y:S03]  /*4f2c0*/  @P5 STG.E [R32.64], R250 ;  /* 0x000000fa20005986 */ /* 0x000fe6000c101908 */
[----:B------:R-:W-:Y:S01]  /*4f2d0*/  IMAD.WIDE R8, R41, 0x4, R4 ;  /* 0x0000000429087825 */ /* 0x000fe200078e0204 */
[----:B------:R-:W-:Y:S03]  /*4f2e0*/  @P3 STG.E [R2.64], R38 ;  /* 0x0000002602003986 */ /* 0x000fe6000c101908 */
[----:B------:R-:W-:Y:S01]  /*4f2f0*/  IMAD.WIDE R12, R37, 0x4, R30 ;  /* 0x00000004250c7825 */ /* 0x000fe200078e021e */
[----:B------:R-:W-:Y:S01]  /*4f300*/  @P2 STG.E [R8.64], R58 ;  /* 0x0000003a08002986 */ /* 0x000fe2000c101908 */
[----:B------:R-:W-:-:S03]  /*4f310*/  ISETP.LT.AND P5, PT, R191, c[0x0][0x178], !P0 ;  /* 0x00005e00bf007a0c */ /* 0x000fc600047a1270 */
[----:B------:R1:W-:Y:S01]  /*4f320*/  @P4 STG.E [R12.64], R244 ;  /* 0x000000f40c004986 */ /* 0x0003e2000c101908 */
[----:B------:R-:W-:Y:S02]  /*4f330*/  ISETP.LT.AND P6, PT, R247, c[0x0][0x178], !P0 ;  /* 0x00005e00f7007a0c */ /* 0x000fe400047c1270 */
[----:B------:R-:W-:Y:S01]  /*4f340*/  IADD3 R16, R195, 0x4b, RZ ;  /* 0x0000004bc3107810 */ /* 0x000fe20007ffe0ff */
[----:B-1----:R-:W4:Y:S03]  /*4f350*/  LDL.LU R244, [R1+0x458] ;  /* 0x0004580001f47983 */ /* 0x002f260000300800 */
[----:B------:R-:W-:Y:S01]  /*4f360*/  ISETP.GE.AND P3, PT, R16, c[0x0][0x17c], PT ;  /* 0x00005f0010007a0c */ /* 0x000fe20003f66270 */
[----:B------:R-:W-:Y:S01]  /*4f370*/  IMAD.WIDE R16, R37, 0x4, R28 ;  /* 0x0000000425107825 */ /* 0x000fe200078e021c */
[----:B------:R-:W-:-:S03]  /*4f380*/  ISETP.LT.AND P0, PT, R246, c[0x0][0x178], !P0 ;  /* 0x00005e00f6007a0c */ /* 0x000fc60004701270 */
[----:B------:R-:W-:Y:S01]  /*4f390*/  IMAD.WIDE R20, R37, 0x4, R6 ;  /* 0x0000000425147825 */ /* 0x000fe200078e0206 */
[----:B------:R1:W-:Y:S01]  /*4f3a0*/  @P5 STG.E [R16.64], R249 ;  /* 0x000000f910005986 */ /* 0x0003e2000c101908 */
[----:B------:R-:W-:-:S03]  /*4f3b0*/  ISETP.LT.AND P4, PT, R211, c[0x0][0x178], !P1 ;  /* 0x00005e00d3007a0c */ /* 0x000fc60004f81270 */
[----:B------:R1:W-:Y:S01]  /*4f3c0*/  @P6 STG.E [R20.64], R39 ;  /* 0x0000002714006986 */ /* 0x0003e2000c101908 */
[----:B------:R-:W-:Y:S02]  /*4f3d0*/  ISETP.LT.AND P6, PT, R191, c[0x0][0x178], !P1 ;  /* 0x00005e00bf007a0c */ /* 0x000fe40004fc1270 */
[----:B------:R-:W-:Y:S01]  /*4f3e0*/  ISETP.LT.AND P2, PT, R247, c[0x0][0x178], !P1 ;  /* 0x00005e00f7007a0c */ /* 0x000fe20004f41270 */
[----:B-1----:R-:W4:Y:S01]  /*4f3f0*/  LDL.LU R249, [R1+0x45c] ;  /* 0x00045c0001f97983 */ /* 0x002f220000300800 */
[C---:B------:R-:W-:Y:S02]  /*4f400*/  IADD3 R25, R37.reuse, c[0x0][0x198], RZ ;  /* 0x0000660025197a10 */ /* 0x040fe40007ffe0ff */
[----:B------:R-:W-:Y:S01]  /*4f410*/  ISETP.LT.AND P1, PT, R246, c[0x0][0x178], !P1 ;  /* 0x00005e00f6007a0c */ /* 0x000fe20004f21270 */
[----:B------:R-:W-:Y:S01]  /*4f420*/  IMAD.WIDE R2, R37, 0x4, R4 ;  /* 0x0000000425027825 */ /* 0x000fe200078e0204 */
[----:B------:R-:W-:Y:S02]  /*4f430*/  ISETP.LT.AND P5, PT, R211, c[0x0][0x178], !P3 ;  /* 0x00005e00d3007a0c */ /* 0x000fe40005fa1270 */
[----:B------:R-:W-:Y:S01]  /*4f440*/  IADD3 R24, R195, 0x4c, RZ ;  /* 0x0000004cc3187810 */ /* 0x000fe20007ffe0ff */
[C---:B------:R-:W-:Y:S01]  /*4f450*/  IMAD.WIDE R8, R25.reuse, 0x4, R30 ;  /* 0x0000000419087825 */ /* 0x040fe200078e021e */
[C---:B------:R-:W-:Y:S01]  /*4f460*/  IADD3 R33, R25.reuse, c[0x0][0x198], RZ ;  /* 0x0000660019217a10 */ /* 0x040fe20007ffe0ff */
[----:B------:R-:W-:Y:S02]  /*4f470*/  @P0 STG.E [R2.64], R59 ;  /* 0x0000003b02000986 */ /* 0x000fe4000c101908 */
[----:B------:R-:W-:Y:S01]  /*4f480*/  IMAD.WIDE R12, R25, 0x4, R28 ;  /* 0x00000004190c7825 */ /* 0x000fe200078e021c */
[----:B------:R-:W-:-:S03]  /*4f490*/  ISETP.GE.AND P0, PT, R24, c[0x0][0x17c], PT ;  /* 0x00005f0018007a0c */ /* 0x000fc60003f06270 */
[----:B------:R-:W-:-:S04]  /*4f4a0*/  IMAD.WIDE R16, R25, 0x4, R6 ;  /* 0x0000000419107825 */ /* 0x000fc800078e0206 */
[----:B------:R-:W-:-:S04]  /*4f4b0*/  IMAD.WIDE R20, R25, 0x4, R4 ;  /* 0x0000000419147825 */ /* 0x000fc800078e0204 */
        /* <DEDUP_REMOVED lines=8> */
[----:B------:R-:W-:-:S02]  /*4f540*/  ISETP.LT.AND P6, PT, R191, c[0x0][0x178], !P3 ;  /* 0x00005e00bf007a0c */ /* 0x000fc40005fc1270 */
[----:B------:R-:W-:Y:S02]  /*4f550*/  ISETP.LT.AND P4, PT, R247, c[0x0][0x178], !P3 ;  /* 0x00005e00f7007a0c */ /* 0x000fe40005f81270 */
[----:B------:R-:W-:Y:S02]  /*4f560*/  ISETP.LT.AND P3, PT, R246, c[0x0][0x178], !P3 ;  /* 0x00005e00f6007a0c */ /* 0x000fe40005f61270 */
[----:B------:R-:W-:Y:S02]  /*4f570*/  ISETP.LT.AND P2, PT, R211, c[0x0][0x178], !P0 ;  /* 0x00005e00d3007a0c */ /* 0x000fe40004741270 */
[----:B------:R-:W-:Y:S02]  /*4f580*/  ISETP.LT.AND P5, PT, R191, c[0x0][0x178], !P0 ;  /* 0x00005e00bf007a0c */ /* 0x000fe400047a1270 */
[C---:B------:R-:W-:Y:S01]  /*4f590*/  IADD3 R37, R33.reuse, c[0x0][0x198], RZ ;  /* 0x0000660021257a10 */ /* 0x040fe20007ffe0ff */
[----:B------:R-:W-:Y:S01]  /*4f5a0*/  IMAD.WIDE R2, R33, 0x4, R28 ;  /* 0x0000000421027825 */ /* 0x000fe200078e021c */
[----:B------:R-:W-:-:S03]  /*4f5b0*/  IADD3 R32, R195, 0x4d, RZ ;  /* 0x0000004dc3207810 */ /* 0x000fc60007ffe0ff */
[C---:B------:R-:W-:Y:S01]  /*4f5c0*/  IMAD.WIDE R8, R33.reuse, 0x4, R6 ;  /* 0x0000000421087825 */ /* 0x040fe200078e0206 */
[----:B------:R1:W-:Y:S03]  /*4f5d0*/  @P6 STG.E [R2.64], R27 ;  /* 0x0000001b02006986 */ /* 0x0003e6000c101908 */
[----:B------:R-:W-:Y:S01]  /*4f5e0*/  IMAD.WIDE R12, R33, 0x4, R4 ;  /* 0x00000004210c7825 */ /* 0x000fe200078e0204 */
[----:B------:R-:W-:-:S03]  /*4f5f0*/  ISETP.GE.AND P1, PT, R32, c[0x0][0x17c], PT ;  /* 0x00005f0020007a0c */ /* 0x000fc60003f26270 */
[C---:B------:R-:W-:Y:S01]  /*4f600*/  IMAD.WIDE R16, R37.reuse, 0x4, R30 ;  /* 0x0000000425107825 */ /* 0x040fe200078e021e */
[----:B------:R1:W-:Y:S03]  /*4f610*/  @P4 STG.E [R8.64], R35 ;  /* 0x0000002308004986 */ /* 0x0003e6000c101908 */
[----:B------:R-:W-:Y:S01]  /*4f620*/  IMAD.WIDE R20, R37, 0x4, R28 ;  /* 0x0000000425147825 */ /* 0x000fe200078e021c */
[----:B------:R-:W-:Y:S01]  /*4f630*/  ISETP.LT.AND P6, PT, R247, c[0x0][0x178], !P0 ;  /* 0x00005e00f7007a0c */ /* 0x000fe200047c1270 */
[----:B------:R1:W-:Y:S01]  /*4f640*/  @P3 STG.E [R12.64], R55 ;  /* 0x000000370c003986 */ /* 0x0003e2000c101908 */
[----:B------:R-:W-:Y:S02]  /*4f650*/  ISETP.LT.AND P0, PT, R246, c[0x0][0x178], !P0 ;  /* 0x00005e00f6007a0c */ /* 0x000fe40004701270 */
[----:B------:R-:W-:Y:S02]  /*4f660*/  ISETP.LT.AND P3, PT, R191, c[0x0][0x178], !P1 ;  /* 0x00005e00bf007a0c */ /* 0x000fe40004f61270 */
[----:B------:R-:W-:-:S02]  /*4f670*/  IADD3 R24, R195, 0x4e, RZ ;  /* 0x0000004ec3187810 */ /* 0x000fc40007ffe0ff */
[C---:B-1----:R-:W-:Y:S01]  /*4f680*/  IADD3 R27, R37.reuse, c[0x0][0x198], RZ ;  /* 0x00006600251b7a10 */ /* 0x042fe20007ffe0ff */
[----:B------:R-:W-:Y:S01]  /*4f690*/  IMAD.WIDE R2, R37, 0x4, R6 ;  /* 0x0000000425027825 */ /* 0x000fe200078e0206 */
[----:B------:R-:W-:Y:S02]  /*4f6a0*/  ISETP.GE.AND P4, PT, R24, c[0x0][0x17c], PT ;  /* 0x00005f0018007a0c */ /* 0x000fe40003f86270 */
[----:B------:R-:W-:Y:S01]  /*4f6b0*/  IADD3 R24, R195, 0x4f, RZ ;  /* 0x0000004fc3187810 */ /* 0x000fe20007ffe0ff */
[----:B------:R-:W-:-:S04]  /*4f6c0*/  IMAD.WIDE R8, R37, 0x4, R4 ;  /* 0x0000000425087825 */ /* 0x000fc800078e0204 */
[----:B------:R-:W-:Y:S01]  /*4f6d0*/  IMAD.WIDE R12, R27, 0x4, R30 ;  /* 0x000000041b0c7825 */ /* 0x000fe200078e021e */
[----:B----4-:R1:W-:Y:S01]  /*4f6e0*/  @P2 STG.E [R16.64], R244 ;  /* 0x000000f410002986 */ /* 0x0103e2000c101908 */
[----:B------:R-:W-:-:S03]  /*4f6f0*/  ISETP.LT.AND P2, PT, R247, c[0x0][0x178], !P1 ;  /* 0x00005e00f7007a0c */ /* 0x000fc60004f41270 */
[----:B------:R4:W-:Y:S01]  /*4f700*/  @P5 STG.E [R20.64], R22 ;  /* 0x0000001614005986 */ /* 0x0009e2000c101908 */
[----:B------:R-:W-:Y:S02]  /*4f710*/  ISETP.LT.AND P5, PT, R211, c[0x0][0x178], !P1 ;  /* 0x00005e00d3007a0c */ /* 0x000fe40004fa1270 */
[----:B------:R-:W-:Y:S01]  /*4f720*/  ISETP.LT.AND P1, PT, R246, c[0x0][0x178], !P1 ;  /* 0x00005e00f6007a0c */ /* 0x000fe20004f21270 */
[----:B------:R4:W-:Y:S01]  /*4f730*/  @P6 STG.E [R2.64], R14 ;  /* 0x0000000e02006986 */ /* 0x0009e2000c101908 */
[----:B------:R-:W-:Y:S01]  /*4f740*/  ISETP.GE.AND P6, PT, R24, c[0x0][0x17c], PT ;  /* 0x00005f0018007a0c */ /* 0x000fe20003fc6270 */
[C---:B-1----:R-:W-:Y:S02]  /*4f750*/  IMAD.WIDE R16, R27.reuse, 0x4, R28 ;  /* 0x000000041b107825 */ /* 0x042fe400078e021c */
[----:B------:R-:W-:Y:S02]  /*4f760*/  @P0 STG.E [R8.64], R50 ;  /* 0x0000003208000986 */ /* 0x000fe4000c101908 */
[----:B----4-:R-:W-:-:S04]  /*4f770*/  IMAD.WIDE R20, R27, 0x4, R6 ;  /* 0x000000041b147825 */ /* 0x010fc800078e0206 */
[----:B------:R-:W-:Y:S01]  /*4f780*/  @P5 STG.E [R12.64], R249 ;  /* 0x000000f90c005986 */ /* 0x000fe2000c101908 */
[----:B------:R-:W-:-:S03]  /*4f790*/  IMAD.WIDE R24, R27, 0x4, R4 ;  /* 0x000000041b187825 */ /* 0x000fc600078e0204 */
[----:B------:R-:W-:Y:S01]  /*4f7a0*/  @P3 STG.E [R16.64], R23 ;  /* 0x0000001710003986 */ /* 0x000fe2000c101908 */
[----:B------:R-:W-:-:S03]  /*4f7b0*/  ISETP.LT.AND P3, PT, R191, c[0x0][0x178], !P4 ;  /* 0x00005e00bf007a0c */ /* 0x000fc60006761270 */
[----:B------:R1:W-:Y:S01]  /*4f7c0*/  @P2 STG.E [R20.64], R15 ;  /* 0x0000000f14002986 */ /* 0x0003e2000c101908 */
[----:B------:R-:W-:-:S03]  /*4f7d0*/  ISETP.LT.AND P2, PT, R211, c[0x0][0x178], !P4 ;  /* 0x00005e00d3007a0c */ /* 0x000fc60006741270 */
[----:B------:R-:W-:Y:S01]  /*4f7e0*/  @P1 STG.E [R24.64], R51 ;  /* 0x0000003318001986 */ /* 0x000fe2000c101908 */
[----:B------:R-:W-:Y:S02]  /*4f7f0*/  ISETP.LT.AND P1, PT, R247, c[0x0][0x178], !P4 ;  /* 0x00005e00f7007a0c */ /* 0x000fe40006721270 */
[----:B------:R-:W-:Y:S02]  /*4f800*/  IADD3 R27, R27, c[0x0][0x198], RZ ;  /* 0x000066001b1b7a10 */ /* 0x000fe40007ffe0ff */
[----:B------:R-:W-:Y:S02]  /*4f810*/  ISETP.LT.AND P4, PT, R246, c[0x0][0x178], !P4 ;  /* 0x00005e00f6007a0c */ /* 0x000fe40006781270 */
[----:B------:R-:W-:Y:S02]  /*4f820*/  ISETP.LT.AND P5, PT, R211, c[0x0][0x178], !P6 ;  /* 0x00005e00d3007a0c */ /* 0x000fe400077a1270 */
[----:B------:R-:W-:Y:S01]  /*4f830*/  IADD3 R14, R195, 0x50, RZ ;  /* 0x00000050c30e7810 */ /* 0x000fe20007ffe0ff */
[C---:B------:R-:W-:Y:S01]  /*4f840*/  IMAD.WIDE R2, R27.reuse, 0x4, R30 ;  /* 0x000000041b027825 */ /* 0x040fe200078e021e */
[----:B-1----:R-:W-:-:S02]  /*4f850*/  IADD3 R21, R27, c[0x0][0x198], RZ ;  /* 0x000066001b157a10 */ /* 0x002fc40007ffe0ff */
[----:B------:R-:W-:Y:S01]  /*4f860*/  ISETP.GE.AND P0, PT, R14, c[0x0][0x17c], PT ;  /* 0x00005f000e007a0c */ /* 0x000fe20003f06270 */
[----:B------:R-:W-:-:S04]  /*4f870*/  IMAD.WIDE R8, R27, 0x4, R28 ;  /* 0x000000041b087825 */ /* 0x000fc800078e021c */
[----:B------:R-:W-:-:S04]  /*4f880*/  IMAD.WIDE R12, R27, 0x4, R6 ;  /* 0x000000041b0c7825 */ /* 0x000fc800078e0206 */
[----:B------:R-:W-:-:S04]  /*4f890*/  IMAD.WIDE R14, R27, 0x4, R4 ;  /* 0x000000041b0e7825 */ /* 0x000fc800078e0204 */
[C---:B------:R-:W-:Y:S01]  /*4f8a0*/  IMAD.WIDE R16, R21.reuse, 0x4, R30 ;  /* 0x0000000415107825 */ /* 0x040fe200078e021e */
[----:B------:R-:W-:Y:S02]  /*4f8b0*/  IADD3 R23, R21, c[0x0][0x198], RZ ;  /* 0x0000660015177a10 */ /* 0x000fe40007ffe0ff */
[----:B------:R-:W-:Y:S01]  /*4f8c0*/  IADD3 R20, R195, 0x51, RZ ;  /* 0x00000051c3147810 */ /* 0x000fe20007ffe0ff */
[----:B--2---:R1:W-:Y:S04]  /*4f8d0*/  @P2 STG.E [R2.64], R248 ;  /* 0x000000f802002986 */ /* 0x0043e8000c101908 */
[----:B------:R2:W-:Y:S01]  /*4f8e0*/  @P3 STG.E [R8.64], R18 ;  /* 0x0000001208003986 */ /* 0x0005e2000c101908 */
[----:B------:R-:W-:-:S03]  /*4f8f0*/  ISETP.LT.AND P3, PT, R247, c[0x0][0x178], !P6 ;  /* 0x00005e00f7007a0c */ /* 0x000fc60007761270 */
[----:B------:R4:W-:Y:S01]  /*4f900*/  @P1 STG.E [R12.64], R10 ;  /* 0x0000000a0c001986 */ /* 0x0009e2000c101908 */
[----:B------:R-:W-:-:S03]  /*4f910*/  ISETP.LT.AND P1, PT, R191, c[0x0][0x178], !P6 ;  /* 0x00005e00bf007a0c */ /* 0x000fc60007721270 */
[----:B------:R4:W-:Y:S01]  /*4f920*/  @P4 STG.E [R14.64], R46 ;  /* 0x0000002e0e004986 */ /* 0x0009e2000c101908 */
[----:B-1----:R-:W-:-:S04]  /*4f930*/  IMAD.WIDE R2, R21, 0x4, R28 ;  /* 0x0000000415027825 */ /* 0x002fc800078e021c */
[----:B--2---:R-:W-:-:S04]  /*4f940*/  IMAD.WIDE R8, R21, 0x4, R6 ;  /* 0x0000000415087825 */ /* 0x004fc800078e0206 */
[----:B----4-:R-:W-:Y:S01]  /*4f950*/  IMAD.WIDE R12, R21, 0x4, R4 ;  /* 0x00000004150c7825 */ /* 0x010fe200078e0204 */
[----:B------:R-:W-:Y:S02]  /*4f960*/  ISETP.LT.AND P4, PT, R191, c[0x0][0x178], !P0 ;  /* 0x00005e00bf007a0c */ /* 0x000fe40004781270 */
[----:B------:R-:W-:Y:S01]  /*4f970*/  ISETP.GE.AND P2, PT, R20, c[0x0][0x17c], PT ;  /* 0x00005f0014007a0c */ /* 0x000fe20003f46270 */
[----:B------:R-:W-:Y:S01]  /*4f980*/  IMAD.WIDE R14, R23, 0x4, R30 ;  /* 0x00000004170e7825 */ /* 0x000fe200078e021e */
[----:B---3--:R1:W-:Y:S01]  /*4f990*/  @P5 STG.E [R16.64], R245 ;  /* 0x000000f510005986 */ /* 0x0083e2000c101908 */
[C---:B------:R-:W-:Y:S02]  /*4f9a0*/  ISETP.LT.AND P5, PT, R246.reuse, c[0x0][0x178], !P6 ;  /* 0x00005e00f6007a0c */ /* 0x040fe400077a1270 */
[----:B------:R-:W-:Y:S01]  /*4f9b0*/  ISETP.LT.AND P6, PT, R211, c[0x0][0x178], !P0 ;  /* 0x00005e00d3007a0c */ /* 0x000fe200047c1270 */
[----:B------:R2:W-:Y:S04]  /*4f9c0*/  @P1 STG.E [R2.64], R19 ;  /* 0x0000001302001986 */ /* 0x0005e8000c101908 */
[----:B------:R3:W-:Y:S06]  /*4f9d0*/  @P3 STG.E [R8.64], R11 ;  /* 0x0000000b08003986 */ /* 0x0007ec000c101908 */
[----:B------:R4:W-:Y:S01]  /*4f9e0*/  @P5 STG.E [R12.64], R47 ;  /* 0x0000002f0c005986 */ /* 0x0009e2000c101908 */
[----:B------:R-:W-:Y:S01]  /*4f9f0*/  ISETP.LT.AND P5, PT, R247, c[0x0][0x178], !P0 ;  /* 0x00005e00f7007a0c */ /* 0x000fe200047a1270 */
[----:B-1----:R-:W-:Y:S01]  /*4fa00*/  IMAD.WIDE R16, R23, 0x4, R28 ;  /* 0x0000000417107825 */ /* 0x002fe200078e021c */
[----:B------:R-:W-:Y:S01]  /*4fa10*/  ISETP.LT.AND P0, PT, R246, c[0x0][0x178], !P0 ;  /* 0x00005e00f6007a0c */ /* 0x000fe20004701270 */
[----:B------:R1:W-:Y:S01]  /*4fa20*/  @P6 STG.E [R14.64], R76 ;  /* 0x0000004c0e006986 */ /* 0x0003e2000c101908 */
[----:B------:R-:W-:Y:S01]  /*4fa30*/  ISETP.LT.AND P1, PT, R211, c[0x0][0x178], !P2 ;  /* 0x00005e00d3007a0c */ /* 0x000fe20005721270 */
[----:B--2---:R-:W-:Y:S01]  /*4fa40*/  IMAD.WIDE R2, R23, 0x4, R6 ;  /* 0x0000000417027825 */ /* 0x004fe200078e0206 */
[----:B------:R-:W-:-:S02]  /*4fa50*/  ISETP.LT.AND P3, PT, R191, c[0x0][0x178], !P2 ;  /* 0x00005e00bf007a0c */ /* 0x000fc40005761270 */
[----:B------:R-:W-:Y:S01]  /*4fa60*/  ISETP.LT.AND P6, PT, R247, c[0x0][0x178], !P2 ;  /* 0x00005e00f7007a0c */ /* 0x000fe200057c1270 */
[----:B---3--:R-:W-:Y:S01]  /*4fa70*/  IMAD.WIDE R8, R23, 0x4, R4 ;  /* 0x0000000417087825 */ /* 0x008fe200078e0204 */
[----:B------:R-:W-:Y:S02]  /*4fa80*/  IADD3 R10, R195, 0x53, RZ ;  /* 0x00000053c30a7810 */ /* 0x000fe40007ffe0ff */
[----:B------:R-:W-:Y:S01]  /*4fa90*/  IADD3 R23, R23, c[0x0][0x198], RZ ;  /* 0x0000660017177a10 */ /* 0x000fe20007ffe0ff */
[----:B------:R2:W-:Y:S01]  /*4faa0*/  @P4 STG.E [R16.64], R92 ;  /* 0x0000005c10004986 */ /* 0x0005e2000c101908 */
[----:B------:R-:W-:-:S03]  /*4fab0*/  IADD3 R18, R195, 0x52, RZ ;  /* 0x00000052c3127810 */ /* 0x000fc60007ffe0ff */
[----:B------:R3:W-:Y:S01]  /*4fac0*/  @P5 STG.E [R2.64], R104 ;  /* 0x0000006802005986 */ /* 0x0007e2000c101908 */
[----:B------:R-:W-:Y:S01]  /*4fad0*/  ISETP.GE.AND P5, PT, R10, c[0x0][0x17c], PT ;  /* 0x00005f000a007a0c */ /* 0x000fe20003fa6270 */
[----:B------:R-:W-:Y:S01]  /*4fae0*/  IMAD.WIDE R10, R23, 0x4, R30 ;  /* 0x00000004170a7825 */ /* 0x000fe200078e021e */
[----:B------:R-:W-:-:S03]  /*4faf0*/  ISETP.GE.AND P4, PT, R18, c[0x0][0x17c], PT ;  /* 0x00005f0012007a0c */ /* 0x000fc60003f86270 */
[C---:B----4-:R-:W-:Y:S01]  /*4fb00*/  IMAD.WIDE R12, R23.reuse, 0x4, R28 ;  /* 0x00000004170c7825 */ /* 0x050fe200078e021c */
[----:B------:R4:W-:Y:S03]  /*4fb10*/  @P0 STG.E [R8.64], R120 ;  /* 0x0000007808000986 */ /* 0x0009e6000c101908 */
[----:B-1----:R-:W-:Y:S01]  /*4fb20*/  IMAD.WIDE R14, R23, 0x4, R6 ;  /* 0x00000004170e7825 */ /* 0x002fe200078e0206 */
[----:B------:R-:W-:Y:S01]  /*4fb30*/  ISETP.LT.AND P2, PT, R246, c[0x0][0x178], !P2 ;  /* 0x00005e00f6007a0c */ /* 0x000fe20005741270 */
[----:B------:R1:W-:Y:S01]  /*4fb40*/  @P1 STG.E [R10.64], R77 ;  /* 0x0000004d0a001986 */ /* 0x0003e2000c101908 */
[----:B------:R-:W-:Y:S02]  /*4fb50*/  ISETP.LT.AND P0, PT, R211, c[0x0][0x178], !P4 ;  /* 0x00005e00d3007a0c */ /* 0x000fe40006701270 */
[----:B------:R-:W-:Y:S01]  /*4fb60*/  ISETP.LT.AND P1, PT, R191, c[0x0][0x178], !P4 ;  /* 0x00005e00bf007a0c */ /* 0x000fe20006721270 */
[----:B------:R1:W-:Y:S01]  /*4fb70*/  @P3 STG.E [R12.64], R93 ;  /* 0x0000005d0c003986 */ /* 0x0003e2000c101908 */
[----:B--2---:R-:W-:-:S03]  /*4fb80*/  IADD3 R17, R23, c[0x0][0x198], RZ ;  /* 0x0000660017117a10 */ /* 0x004fc60007ffe0ff */
[----:B------:R2:W-:Y:S01]  /*4fb90*/  @P6 STG.E [R14.64], R105 ;  /* 0x000000690e006986 */ /* 0x0005e2000c101908 */
[----:B------:R-:W-:Y:S01]  /*4fba0*/  ISETP.LT.AND P6, PT, R247, c[0x0][0x178], !P4 ;  /* 0x00005e00f7007a0c */ /* 0x000fe200067c1270 */
[----:B---3--:R-:W-:Y:S01]  /*4fbb0*/  IMAD.WIDE R2, R23, 0x4, R4 ;  /* 0x0000000417027825 */ /* 0x008fe200078e0204 */
[----:B------:R-:W-:-:S03]  /*4fbc0*/  ISETP.LT.AND P4, PT, R246, c[0x0][0x178], !P4 ;  /* 0x00005e00f6007a0c */ /* 0x000fc60006781270 */
[C---:B----4-:R-:W-:Y:S01]  /*4fbd0*/  IMAD.WIDE R8, R17.reuse, 0x4, R30 ;  /* 0x0000000411087825 */ /* 0x050fe200078e021e */
[----:B------:R3:W-:Y:S03]  /*4fbe0*/  @P2 STG.E [R2.64], R121 ;  /* 0x0000007902002986 */ /* 0x0007e6000c101908 */
[C---:B-1----:R-:W-:Y:S01]  /*4fbf0*/  IMAD.WIDE R10, R17.reuse, 0x4, R28 ;  /* 0x00000004110a7825 */ /* 0x042fe200078e021c */
[----:B------:R1:W-:Y:S03]  /*4fc00*/  @P0 STG.E [R8.64], R72 ;  /* 0x0000004808000986 */ /* 0x0003e6000c101908 */
[----:B------:R-:W-:Y:S01]  /*4fc10*/  IMAD.WIDE R12, R17, 0x4, R6 ;  /* 0x00000004110c7825 */ /* 0x000fe200078e0206 */
[----:B------:R-:W-:Y:S01]  /*4fc20*/  ISETP.LT.AND P0, PT, R211, c[0x0][0x178], !P5 ;  /* 0x00005e00d3007a0c */ /* 0x000fe20006f01270 */
[----:B------:R4:W-:Y:S01]  /*4fc30*/  @P1 STG.E [R10.64], R88 ;  /* 0x000000580a001986 */ /* 0x0009e2000c101908 */
[----:B------:R-:W-:-:S03]  /*4fc40*/  ISETP.LT.AND P1, PT, R191, c[0x0][0x178], !P5 ;  /* 0x00005e00bf007a0c */ /* 0x000fc60006f21270 */
[----:B------:R1:W-:Y:S01]  /*4fc50*/  @P6 STG.E [R12.64], R100 ;  /* 0x000000640c006986 */ /* 0x0003e2000c101908 */
[----:B------:R-:W-:Y:S02]  /*4fc60*/  ISETP.LT.AND P6, PT, R247, c[0x0][0x178], !P5 ;  /* 0x00005e00f7007a0c */ /* 0x000fe40006fc1270 */
[----:B------:R-:W-:Y:S02]  /*4fc70*/  IADD3 R16, R195, 0x54, RZ ;  /* 0x00000054c3107810 */ /* 0x000fe40007ffe0ff */
[C---:B------:R-:W-:Y:S02]  /*4fc80*/  IADD3 R19, R17.reuse, c[0x0][0x198], RZ ;  /* 0x0000660011137a10 */ /* 0x040fe40007ffe0ff */
[----:B------:R-:W-:Y:S01]  /*4fc90*/  ISETP.LT.AND P5, PT, R246, c[0x0][0x178], !P5 ;  /* 0x00005e00f6007a0c */ /* 0x000fe20006fa1270 */
[----:B--2---:R-:W-:Y:S01]  /*4fca0*/  IMAD.WIDE R14, R17, 0x4, R4 ;  /* 0x00000004110e7825 */ /* 0x004fe200078e0204 */
[----:B------:R-:W-:-:S03]  /*4fcb0*/  ISETP.GE.AND P3, PT, R16, c[0x0][0x17c], PT ;  /* 0x00005f0010007a0c */ /* 0x000fc60003f66270 */
[----:B---3--:R-:W-:Y:S01]  /*4fcc0*/  IMAD.WIDE R2, R19, 0x4, R30 ;  /* 0x0000000413027825 */ /* 0x008fe200078e021e */
[----:B------:R2:W-:Y:S01]  /*4fcd0*/  @P4 STG.E [R14.64], R116 ;  /* 0x000000740e004986 */ /* 0x0005e2000c101908 */
[----:B------:R-:W-:Y:S02]  /*4fce0*/  ISETP.LT.AND P4, PT, R211, c[0x0][0x178], !P3 ;  /* 0x00005e00d3007a0c */ /* 0x000fe40005f81270 */
[----:B-1----:R-:W-:Y:S01]  /*4fcf0*/  IMAD.WIDE R8, R19, 0x4, R28 ;  /* 0x0000000413087825 */ /* 0x002fe200078e021c */
[----:B------:R-:W-:-:S03]  /*4fd00*/  IADD3 R16, R195, 0x55, RZ ;  /* 0x00000055c3107810 */ /* 0x000fc60007ffe0ff */
[C---:B----4-:R-:W-:Y:S01]  /*4fd10*/  IMAD.WIDE R10, R19.reuse, 0x4, R6 ;  /* 0x00000004130a7825 */ /* 0x050fe200078e0206 */
[----:B------:R1:W-:Y:S03]  /*4fd20*/  @P0 STG.E [R2.64], R73 ;  /* 0x0000004902000986 */ /* 0x0003e6000c101908 */
[C---:B------:R-:W-:Y:S01]  /*4fd30*/  IMAD.WIDE R12, R19.reuse, 0x4, R4 ;  /* 0x00000004130c7825 */ /* 0x040fe200078e0204 */
[----:B------:R-:W-:Y:S01]  /*4fd40*/  IADD3 R17, R19, c[0x0][0x198], RZ ;  /* 0x0000660013117a10 */ /* 0x000fe20007ffe0ff */
[----:B------:R3:W-:Y:S01]  /*4fd50*/  @P1 STG.E [R8.64], R89 ;  /* 0x0000005908001986 */ /* 0x0007e2000c101908 */
[----:B------:R-:W-:Y:S02]  /*4fd60*/  ISETP.GE.AND P2, PT, R16, c[0x0][0x17c], PT ;  /* 0x00005f0010007a0c */ /* 0x000fe40003f46270 */
[----:B------:R-:W-:Y:S01]  /*4fd70*/  ISETP.LT.AND P1, PT, R191, c[0x0][0x178], !P3 ;  /* 0x00005e00bf007a0c */ /* 0x000fe20005f21270 */
[----:B------:R4:W-:Y:S01]  /*4fd80*/  @P6 STG.E [R10.64], R101 ;  /* 0x000000650a006986 */ /* 0x0009e2000c101908 */
[----:B--2---:R-:W-:-:S03]  /*4fd90*/  IMAD.WIDE R14, R17, 0x4, R30 ;  /* 0x00000004110e7825 */ /* 0x004fc600078e021e */
[----:B------:R2:W-:Y:S01]  /*4fda0*/  @P5 STG.E [R12.64], R117 ;  /* 0x000000750c005986 */ /* 0x0005e2000c101908 */
[----:B------:R-:W-:Y:S02]  /*4fdb0*/  ISETP.LT.AND P5, PT, R247, c[0x0][0x178], !P3 ;  /* 0x00005e00f7007a0c */ /* 0x000fe40005fa1270 */
[----:B------:R-:W-:Y:S02]  /*4fdc0*/  ISETP.LT.AND P3, PT, R246, c[0x0][0x178], !P3 ;  /* 0x00005e00f6007a0c */ /* 0x000fe40005f61270 */
[----:B------:R-:W-:Y:S01]  /*4fdd0*/  ISETP.LT.AND P6, PT, R211, c[0x0][0x178], !P2 ;  /* 0x00005e00d3007a0c */ /* 0x000fe200057c1270 */
[----:B------:R2:W-:Y:S01]  /*4fde0*/  @P4 STG.E [R14.64], R68 ;  /* 0x000000440e004986 */ /* 0x0005e2000c101908 */
[C---:B------:R-:W-:Y:S01]  /*4fdf0*/  IADD3 R19, R17.reuse, c[0x0][0x198], RZ ;  /* 0x0000660011137a10 */ /* 0x040fe20007ffe0ff */
[----:B-1----:R-:W-:Y:S01]  /*4fe00*/  IMAD.WIDE R2, R17, 0x4, R28 ;  /* 0x0000000411027825 */ /* 0x002fe200078e021c */
[----:B------:R-:W-:Y:S02]  /*4fe10*/  ISETP.LT.AND P4, PT, R191, c[0x0][0x178], !P2 ;  /* 0x00005e00bf007a0c */ /* 0x000fe40005781270 */
[----:B------:R-:W-:Y:S01]  /*4fe20*/  IADD3 R16, R195, 0x56, RZ ;  /* 0x00000056c3107810 */ /* 0x000fe20007ffe0ff */
[C---:B---3--:R-:W-:Y:S01]  /*4fe30*/  IMAD.WIDE R8, R17.reuse, 0x4, R6 ;  /* 0x0000000411087825 */ /* 0x048fe200078e0206 */
[----:B------:R1:W-:Y:S03]  /*4fe40*/  @P1 STG.E [R2.64], R84 ;  /* 0x0000005402001986 */ /* 0x0003e6000c101908 */
[----:B----4-:R-:W-:Y:S01]  /*4fe50*/  IMAD.WIDE R10, R17, 0x4, R4 ;  /* 0x00000004110a7825 */ /* 0x010fe200078e0204 */
[----:B------:R-:W-:Y:S01]  /*4fe60*/  ISETP.GE.AND P0, PT, R16, c[0x0][0x17c], PT ;  /* 0x00005f0010007a0c */ /* 0x000fe20003f06270 */
[----:B------:R3:W-:Y:S02]  /*4fe70*/  @P5 STG.E [R8.64], R96 ;  /* 0x0000006008005986 */ /* 0x0007e4000c101908 */
[----:B--2---:R-:W-:-:S02]  /*4fe80*/  IMAD.WIDE R12, R19, 0x4, R30 ;  /* 0x00000004130c7825 */ /* 0x004fc400078e021e */
[----:B------:R2:W-:Y:S01]  /*4fe90*/  @P3 STG.E [R10.64], R112 ;  /* 0x000000700a003986 */ /* 0x0005e2000c101908 */
[----:B------:R-:W-:Y:S01]  /*4fea0*/  ISETP.LT.AND P3, PT, R247, c[0x0][0x178], !P2 ;  /* 0x00005e00f7007a0c */ /* 0x000fe20005761270 */
[----:B------:R-:W-:Y:S01]  /*4feb0*/  IMAD.WIDE R14, R19, 0x4, R28 ;  /* 0x00000004130e7825 */ /* 0x000fe200078e021c */
[----:B------:R-:W-:Y:S01]  /*4fec0*/  ISETP.LT.AND P2, PT, R246, c[0x0][0x178], !P2 ;  /* 0x00005e00f6007a0c */ /* 0x000fe20005741270 */
[----:B------:R4:W-:Y:S01]  /*4fed0*/  @P6 STG.E [R12.64], R69 ;  /* 0x000000450c006986 */ /* 0x0009e2000c101908 */
[----:B------:R-:W-:Y:S02]  /*4fee0*/  ISETP.LT.AND P6, PT, R211, c[0x0][0x178], !P0 ;  /* 0x00005e00d3007a0c */ /* 0x000fe400047c1270 */
[----:B------:R-:W-:Y:S01]  /*4fef0*/  ISETP.LT.AND P5, PT, R191, c[0x0][0x178], !P0 ;  /* 0x00005e00bf007a0c */ /* 0x000fe200047a1270 */
[----:B------:R4:W-:Y:S01]  /*4ff00*/  @P4 STG.E [R14.64], R85 ;  /* 0x000000550e004986 */ /* 0x0009e2000c101908 */
[C---:B------:R-:W-:Y:S01]  /*4ff10*/  IADD3 R17, R19.reuse, c[0x0][0x198], RZ ;  /* 0x0000660013117a10 */ /* 0x040fe20007ffe0ff */
[----:B-1----:R-:W-:Y:S01]  /*4ff20*/  IMAD.WIDE R2, R19, 0x4, R6 ;  /* 0x0000000413027825 */ /* 0x002fe200078e0206 */
[----:B------:R-:W-:-:S02]  /*4ff30*/  ISETP.LT.AND P4, PT, R247, c[0x0][0x178], !P0 ;  /* 0x00005e00f7007a0c */ /* 0x000fc40004781270 */
[----:B------:R-:W-:Y:S01]  /*4ff40*/  IADD3 R16, R195, 0x57, RZ ;  /* 0x00000057c3107810 */ /* 0x000fe20007ffe0ff */
[----:B---3--:R-:W-:Y:S01]  /*4ff50*/  IMAD.WIDE R8, R19, 0x4, R4 ;  /* 0x0000000413087825 */ /* 0x008fe200078e0204 */
[----:B------:R1:W-:Y:S03]  /*4ff60*/  @P3 STG.E [R2.64], R97 ;  /* 0x0000006102003986 */ /* 0x0003e6000c101908 */
[----:B--2---:R-:W-:Y:S01]  /*4ff70*/  IMAD.WIDE R10, R17, 0x4, R30 ;  /* 0x00000004110a7825 */ /* 0x004fe200078e021e */
[----:B------:R-:W-:-:S03]  /*4ff80*/  ISETP.GE.AND P1, PT, R16, c[0x0][0x17c], PT ;  /* 0x00005f0010007a0c */ /* 0x000fc60003f26270 */
[C---:B----4-:R-:W-:Y:S01]  /*4ff90*/  IMAD.WIDE R12, R17.reuse, 0x4, R28 ;  /* 0x00000004110c7825 */ /* 0x050fe200078e021c */
[----:B------:R2:W-:Y:S01]  /*4ffa0*/  @P2 STG.E [R8.64], R113 ;  /* 0x0000007108002986 */ /* 0x0005e2000c101908 */
[----:B------:R-:W-:Y:S02]  /*4ffb0*/  ISETP.LT.AND P0, PT, R246, c[0x0][0x178], !P0 ;  /* 0x00005e00f6007a0c */ /* 0x000fe40004701270 */
[----:B------:R-:W-:Y:S01]  /*4ffc0*/  IMAD.WIDE R14, R17, 0x4, R6 ;  /* 0x00000004110e7825 */ /* 0x000fe200078e0206 */
[----:B------:R3:W-:Y:S01]  /*4ffd0*/  @P6 STG.E [R10.64], R60 ;  /* 0x0000003c0a006986 */ /* 0x0007e2000c101908 */
[----:B------:R-:W-:-:S03]  /*4ffe0*/  ISETP.LT.AND P6, PT, R211, c[0x0][0x178], !P1 ;  /* 0x00005e00d3007a0c */ /* 0x000fc60004fc1270 */
[----:B------:R4:W-:Y:S01]  /*4fff0*/  @P5 STG.E [R12.64], R80 ;  /* 0x000000500c005986 */ /* 0x0009e2000c101908 */
[----:B------:R-:W-:Y:S02]  /*50000*/  ISETP.LT.AND P5, PT, R191, c[0x0][0x178], !P1 ;  /* 0x00005e00bf007a0c */ /* 0x000fe40004fa1270 */
[----:B------:R-:W-:Y:S01]  /*50010*/  IADD3 R19, R17, c[0x0][0x198], RZ ;  /* 0x0000660011137a10 */ /* 0x000fe20007ffe0ff */
[----:B------:R3:W-:Y:S01]  /*50020*/  @P4 STG.E [R14.64], R64 ;  /* 0x000000400e004986 */ /* 0x0007e2000c101908 */
[----:B------:R-:W-:Y:S02]  /*50030*/  ISETP.LT.AND P2, PT, R247, c[0x0][0x178], !P1 ;  /* 0x00005e00f7007a0c */ /* 0x000fe40004f41270 */
[----:B------:R-:W-:Y:S01]  /*50040*/  ISETP.LT.AND P4, PT, R246, c[0x0][0x178], !P1 ;  /* 0x00005e00f6007a0c */ /* 0x000fe20004f81270 */
[----:B-1----:R-:W-:Y:S01]  /*50050*/  IMAD.WIDE R2, R17, 0x4, R4 ;  /* 0x0000000411027825 */ /* 0x002fe200078e0204 */
[----:B------:R-:W-:-:S03]  /*50060*/  IADD3 R16, R195, 0x58, RZ ;  /* 0x00000058c3107810 */ /* 0x000fc60007ffe0ff */
[----:B--2---:R-:W-:Y:S01]  /*50070*/  IMAD.WIDE R8, R19, 0x4, R30 ;  /* 0x0000000413087825 */ /* 0x004fe200078e021e */
[----:B------:R-:W-:-:S03]  /*50080*/  ISETP.GE.AND P3, PT, R16, c[0x0][0x17c], PT ;  /* 0x00005f0010007a0c */ /* 0x000fc60003f66270 */
[----:B---3--:R-:W-:Y:S01]  /*50090*/  IMAD.WIDE R10, R19, 0x4, R28 ;  /* 0x00000004130a7825 */ /* 0x008fe200078e021c */
[----:B------:R-:W-:Y:S01]  /*500a0*/  IADD3 R16, R195, 0x59, RZ ;  /* 0x00000059c3107810 */ /* 0x000fe20007ffe0ff */
[----:B------:R1:W-:Y:S02]  /*500b0*/  @P0 STG.E [R2.64], R108 ;  /* 0x0000006c02000986 */ /* 0x0003e4000c101908 */
[C---:B----4-:R-:W-:Y:S02]  /*500c0*/  IMAD.WIDE R12, R19.reuse, 0x4, R6 ;  /* 0x00000004130c7825 */ /* 0x050fe400078e0206 */
[----:B------:R2:W-:Y:S02]  /*500d0*/  @P6 STG.E [R8.64], R61 ;  /* 0x0000003d08006986 */ /* 0x0005e4000c101908 */
[----:B------:R-:W-:Y:S01]  /*500e0*/  IMAD.WIDE R14, R19, 0x4, R4 ;  /* 0x00000004130e7825 */ /* 0x000fe200078e0204 */
[----:B------:R-:W-:Y:S01]  /*500f0*/  ISETP.GE.AND P1, PT, R16, c[0x0][0x17c], PT ;  /* 0x00005f0010007a0c */ /* 0x000fe20003f26270 */
[----:B------:R3:W-:Y:S01]  /*50100*/  @P5 STG.E [R10.64], R81 ;  /* 0x000000510a005986 */ /* 0x0007e2000c101908 */
[----:B------:R-:W-:-:S02]  /*50110*/  ISETP.LT.AND P5, PT, R211, c[0x0][0x178], !P3 ;  /* 0x00005e00d3007a0c */ /* 0x000fc40005fa1270 */
[----:B------:R-:W-:Y:S01]  /*50120*/  ISETP.LT.AND P0, PT, R191, c[0x0][0x178], !P3 ;  /* 0x00005e00bf007a0c */ /* 0x000fe20005f01270 */
[----:B------:R4:W-:Y:S01]  /*50130*/  @P2 STG.E [R12.64], R65 ;  /* 0x000000410c002986 */ /* 0x0009e2000c101908 */
[----:B------:R-:W-:Y:S02]  /*50140*/  ISETP.LT.AND P6, PT, R247, c[0x0][0x178], !P3 ;  /* 0x00005e00f7007a0c */ /* 0x000fe40005fc1270 */
[----:B------:R-:W-:Y:S01]  /*50150*/  IADD3 R19, R19, c[0x0][0x198], RZ ;  /* 0x0000660013137a10 */ /* 0x000fe20007ffe0ff */
[----:B------:R-:W-:Y:S01]  /*50160*/  @P4 STG.E [R14.64], R109 ;  /* 0x0000006d0e004986 */ /* 0x000fe2000c101908 */
[----:B------:R-:W-:Y:S02]  /*50170*/  ISETP.LT.AND P3, PT, R246, c[0x0][0x178], !P3 ;  /* 0x00005e00f6007a0c */ /* 0x000fe40005f61270 */
[----:B------:R-:W-:Y:S01]  /*50180*/  ISETP.LT.AND P4, PT, R211, c[0x0][0x178], !P1 ;  /* 0x00005e00d3007a0c */ /* 0x000fe20004f81270 */
[----:B-1----:R-:W-:Y:S01]  /*50190*/  IMAD.WIDE R2, R19, 0x4, R30 ;  /* 0x0000000413027825 */ /* 0x002fe200078e021e */
[----:B------:R-:W-:-:S02]  /*501a0*/  IADD3 R16, R195, 0x5a, RZ ;  /* 0x0000005ac3107810 */ /* 0x000fc40007ffe0ff */
[C---:B------:R-:W-:Y:S01]  /*501b0*/  IADD3 R21, R19.reuse, c[0x0][0x198], RZ ;  /* 0x0000660013157a10 */ /* 0x040fe20007ffe0ff */
[----:B--2---:R-:W-:Y:S01]  /*501c0*/  IMAD.WIDE R8, R19, 0x4, R28 ;  /* 0x0000000413087825 */ /* 0x004fe200078e021c */
[----:B------:R-:W-:-:S03]  /*501d0*/  ISETP.GE.AND P2, PT, R16, c[0x0][0x17c], PT ;  /* 0x00005f0010007a0c */ /* 0x000fc60003f46270 */
[C---:B---3--:R-:W-:Y:S01]  /*501e0*/  IMAD.WIDE R10, R19.reuse, 0x4, R6 ;  /* 0x00000004130a7825 */ /* 0x048fe200078e0206 */
[----:B------:R1:W-:Y:S03]  /*501f0*/  @P5 STG.E [R2.64], R78 ;  /* 0x0000004e02005986 */ /* 0x0003e6000c101908 */
[----:B----4-:R-:W-:Y:S01]  /*50200*/  IMAD.WIDE R12, R19, 0x4, R4 ;  /* 0x00000004130c7825 */ /* 0x010fe200078e0204 */
[----:B------:R2:W-:Y:S03]  /*50210*/  @P0 STG.E [R8.64], R94 ;  /* 0x0000005e08000986 */ /* 0x0005e6000c101908 */
[----:B------:R-:W-:Y:S01]  /*50220*/  IMAD.WIDE R16, R21, 0x4, R30 ;  /* 0x0000000415107825 */ /* 0x000fe200078e021e */
[----:B------:R3:W-:Y:S01]  /*50230*/  @P6 STG.E [R10.64], R106 ;  /* 0x0000006a0a006986 */ /* 0x0007e2000c101908 */
[----:B------:R-:W-:-:S03]  /*50240*/  ISETP.LT.AND P0, PT, R246, c[0x0][0x178], !P1 ;  /* 0x00005e00f6007a0c */ /* 0x000fc60004f01270 */
[----:B------:R4:W-:Y:S01]  /*50250*/  @P3 STG.E [R12.64], R122 ;  /* 0x0000007a0c003986 */ /* 0x0009e2000c101908 */
[----:B------:R-:W-:-:S03]  /*50260*/  ISETP.LT.AND P3, PT, R191, c[0x0][0x178], !P1 ;  /* 0x00005e00bf007a0c */ /* 0x000fc60004f61270 */
[----:B------:R-:W-:Y:S01]  /*50270*/  @P4 STG.E [R16.64], R79 ;  /* 0x0000004f10004986 */ /* 0x000fe2000c101908 */
[----:B------:R-:W-:Y:S02]  /*50280*/  ISETP.LT.AND P4, PT, R247, c[0x0][0x178], !P1 ;  /* 0x00005e00f7007a0c */ /* 0x000fe40004f81270 */
[----:B------:R-:W-:Y:S02]  /*50290*/  ISETP.LT.AND P6, PT, R211, c[0x0][0x178], !P2 ;  /* 0x00005e00d3007a0c */ /* 0x000fe400057c1270 */
[----:B------:R-:W-:Y:S02]  /*502a0*/  ISETP.LT.AND P5, PT, R191, c[0x0][0x178], !P2 ;  /* 0x00005e00bf007a0c */ /* 0x000fe400057a1270 */
[C---:B------:R-:W-:Y:S01]  /*502b0*/  IADD3 R19, R21.reuse, c[0x0][0x198], RZ ;  /* 0x0000660015137a10 */ /* 0x040fe20007ffe0ff */
[----:B-1----:R-:W-:Y:S01]  /*502c0*/  IMAD.WIDE R2, R21, 0x4, R28 ;  /* 0x0000000415027825 */ /* 0x002fe200078e021c */
[----:B------:R-:W-:-:S03]  /*502d0*/  IADD3 R14, R195, 0x5b, RZ ;  /* 0x0000005bc30e7810 */ /* 0x000fc60007ffe0ff */
[----:B--2---:R-:W-:Y:S01]  /*502e0*/  IMAD.WIDE R8, R21, 0x4, R6 ;  /* 0x0000000415087825 */ /* 0x004fe200078e0206 */
[----:B------:R-:W-:-:S03]  /*502f0*/  ISETP.GE.AND P1, PT, R14, c[0x0][0x17c], PT ;  /* 0x00005f000e007a0c */ /* 0x000fc60003f26270 */
[----:B---3--:R-:W-:Y:S01]  /*50300*/  IMAD.WIDE R10, R21, 0x4, R4 ;  /* 0x00000004150a7825 */ /* 0x008fe200078e0204 */
[----:B------:R1:W-:Y:S03]  /*50310*/  @P3 STG.E [R2.64], R95 ;  /* 0x0000005f02003986 */ /* 0x0003e6000c101908 */
[C---:B----4-:R-:W-:Y:S01]  /*50320*/  IMAD.WIDE R12, R19.reuse, 0x4, R30 ;  /* 0x00000004130c7825 */ /* 0x050fe200078e021e */
[----:B------:R2:W-:Y:S03]  /*50330*/  @P4 STG.E [R8.64], R107 ;  /* 0x0000006b08004986 */ /* 0x0005e6000c101908 */
[----:B------:R-:W-:Y:S01]  /*50340*/  IMAD.WIDE R14, R19, 0x4, R28 ;  /* 0x00000004130e7825 */ /* 0x000fe200078e021c */
[----:B------:R3:W-:Y:S01]  /*50350*/  @P0 STG.E [R10.64], R123 ;  /* 0x0000007b0a000986 */ /* 0x0007e2000c101908 */
[----:B------:R-:W-:-:S02]  /*50360*/  ISETP.LT.AND P3, PT, R247, c[0x0][0x178], !P2 ;  /* 0x00005e00f7007a0c */ /* 0x000fc40005761270 */
[----:B------:R-:W-:Y:S01]  /*50370*/  ISETP.LT.AND P2, PT, R246, c[0x0][0x178], !P2 ;  /* 0x00005e00f6007a0c */ /* 0x000fe20005741270 */
[----:B------:R4:W-:Y:S04]  /*50380*/  @P6 STG.E [R12.64], R74 ;  /* 0x0000004a0c006986 */ /* 0x0009e8000c101908 */
[----:B------:R3:W-:Y:S01]  /*50390*/  @P5 STG.E [R14.64], R90 ;  /* 0x0000005a0e005986 */ /* 0x0007e2000c101908 */
[----:B------:R-:W-:Y:S02]  /*503a0*/  ISETP.LT.AND P5, PT, R211, c[0x0][0x178], !P1 ;  /* 0x00005e00d3007a0c */ /* 0x000fe40004fa1270 */
[C---:B------:R-:W-:Y:S01]  /*503b0*/  IADD3 R21, R19.reuse, c[0x0][0x198], RZ ;  /* 0x0000660013157a10 */ /* 0x040fe20007ffe0ff */
[----:B-1----:R-:W-:Y:S01]  /*503c0*/  IMAD.WIDE R2, R19, 0x4, R6 ;  /* 0x0000000413027825 */ /* 0x002fe200078e0206 */
[----:B------:R-:W-:-:S02]  /*503d0*/  IADD3 R17, R195, 0x5c, RZ ;  /* 0x0000005cc3117810 */ /* 0x000fc40007ffe0ff */
[----:B------:R-:W-:Y:S01]  /*503e0*/  ISETP.LT.AND P0, PT, R191, c[0x0][0x178], !P1 ;  /* 0x00005e00bf007a0c */ /* 0x000fe20004f01270 */
[----:B--2---:R-:W-:Y:S01]  /*503f0*/  IMAD.WIDE R8, R19, 0x4, R4 ;  /* 0x0000000413087825 */ /* 0x004fe200078e0204 */
[----:B------:R-:W-:Y:S02]  /*50400*/  ISETP.LT.AND P4, PT, R247, c[0x0][0x178], !P1 ;  /* 0x00005e00f7007a0c */ /* 0x000fe40004f81270 */
[----:B------:R-:W-:Y:S01]  /*50410*/  ISETP.GE.AND P6, PT, R17, c[0x0][0x17c], PT ;  /* 0x00005f0011007a0c */ /* 0x000fe20003fc6270 */
[----:B---3--:R-:W-:Y:S01]  /*50420*/  IMAD.WIDE R10, R21, 0x4, R30 ;  /* 0x00000004150a7825 */ /* 0x008fe200078e021e */
[----:B------:R1:W-:Y:S01]  /*50430*/  @P3 STG.E [R2.64], R102 ;  /* 0x0000006602003986 */ /* 0x0003e2000c101908 */
[----:B------:R-:W-:-:S03]  /*50440*/  ISETP.LT.AND P1, PT, R246, c[0x0][0x178], !P1 ;  /* 0x00005e00f6007a0c */ /* 0x000fc60004f21270 */
[----:B------:R2:W-:Y:S01]  /*50450*/  @P2 STG.E [R8.64], R118 ;  /* 0x0000007608002986 */ /* 0x0005e2000c101908 */
[----:B------:R-:W-:Y:S01]  /*50460*/  ISETP.LT.AND P2, PT, R211, c[0x0][0x178], !P6 ;  /* 0x00005e00d3007a0c */ /* 0x000fe20007741270 */
[----:B----4-:R-:W-:Y:S02]  /*50470*/  IMAD.WIDE R12, R21, 0x4, R28 ;  /* 0x00000004150c7825 */ /* 0x010fe400078e021c */
[----:B------:R3:W-:Y:S01]  /*50480*/  @P5 STG.E [R10.64], R75 ;  /* 0x0000004b0a005986 */ /* 0x0007e2000c101908 */
[----:B------:R-:W-:Y:S01]  /*50490*/  ISETP.LT.AND P5, PT, R191, c[0x0][0x178], !P6 ;  /* 0x00005e00bf007a0c */ /* 0x000fe200077a1270 */
[C---:B------:R-:W-:Y:S01]  /*504a0*/  IMAD.WIDE R14, R21.reuse, 0x4, R6 ;  /* 0x00000004150e7825 */ /* 0x040fe200078e0206 */
[----:B------:R-:W-:Y:S01]  /*504b0*/  IADD3 R17, R21, c[0x0][0x198], RZ ;  /* 0x0000660015117a10 */ /* 0x000fe20007ffe0ff */
[----:B------:R4:W-:Y:S01]  /*504c0*/  @P0 STG.E [R12.64], R91 ;  /* 0x0000005b0c000986 */ /* 0x0009e2000c101908 */
[----:B------:R-:W-:Y:S01]  /*504d0*/  IADD3 R16, R195, 0x5d, RZ ;  /* 0x0000005dc3107810 */ /* 0x000fe20007ffe0ff */
[----:B-1----:R-:W-:-:S02]  /*504e0*/  IMAD.WIDE R2, R21, 0x4, R4 ;  /* 0x0000000415027825 */ /* 0x002fc400078e0204 */
[----:B------:R1:W-:Y:S01]  /*504f0*/  @P4 STG.E [R14.64], R103 ;  /* 0x000000670e004986 */ /* 0x0003e2000c101908 */
[----:B------:R-:W-:Y:S01]  /*50500*/  ISETP.LT.AND P4, PT, R247, c[0x0][0x178], !P6 ;  /* 0x00005e00f7007a0c */ /* 0x000fe20007781270 */
[----:B--2---:R-:W-:Y:S01]  /*50510*/  IMAD.WIDE R8, R17, 0x4, R30 ;  /* 0x0000000411087825 */ /* 0x004fe200078e021e */
[----:B------:R-:W-:-:S03]  /*50520*/  ISETP.LT.AND P6, PT, R246, c[0x0][0x178], !P6 ;  /* 0x00005e00f6007a0c */ /* 0x000fc600077c1270 */
[----:B---3--:R-:W-:Y:S01]  /*50530*/  IMAD.WIDE R10, R17, 0x4, R28 ;  /* 0x00000004110a7825 */ /* 0x008fe200078e021c */
[----:B------:R-:W-:Y:S01]  /*50540*/  ISETP.GE.AND P3, PT, R16, c[0x0][0x17c], PT ;  /* 0x00005f0010007a0c */ /* 0x000fe20003f66270 */
[----:B------:R2:W-:Y:S01]  /*50550*/  @P1 STG.E [R2.64], R119 ;  /* 0x0000007702001986 */ /* 0x0005e2000c101908 */
[----:B------:R-:W-:-:S03]  /*50560*/  IADD3 R16, R195, 0x5e, RZ ;  /* 0x0000005ec3107810 */ /* 0x000fc60007ffe0ff */
[----:B------:R3:W-:Y:S01]  /*50570*/  @P2 STG.E [R8.64], R70 ;  /* 0x0000004608002986 */ /* 0x0007e2000c101908 */
[----:B----4-:R-:W-:-:S03]  /*50580*/  IMAD.WIDE R12, R17, 0x4, R6 ;  /* 0x00000004110c7825 */ /* 0x010fc600078e0206 */
[----:B------:R4:W-:Y:S01]  /*50590*/  @P5 STG.E [R10.64], R86 ;  /* 0x000000560a005986 */ /* 0x0009e2000c101908 */
[----:B------:R-:W-:Y:S01]  /*505a0*/  ISETP.LT.AND P5, PT, R211, c[0x0][0x178], !P3 ;  /* 0x00005e00d3007a0c */ /* 0x000fe20005fa1270 */
[C---:B-1----:R-:W-:Y:S01]  /*505b0*/  IMAD.WIDE R14, R17.reuse, 0x4, R4 ;  /* 0x00000004110e7825 */ /* 0x042fe200078e0204 */
[----:B------:R-:W-:Y:S02]  /*505c0*/  IADD3 R17, R17, c[0x0][0x198], RZ ;  /* 0x0000660011117a10 */ /* 0x000fe40007ffe0ff */
[----:B------:R-:W-:Y:S01]  /*505d0*/  ISETP.GE.AND P0, PT, R16, c[0x0][0x17c], PT ;  /* 0x00005f0010007a0c */ /* 0x000fe20003f06270 */
[----:B------:R1:W-:Y:S01]  /*505e0*/  @P4 STG.E [R12.64], R98 ;  /* 0x000000620c004986 */ /* 0x0003e2000c101908 */
[----:B------:R-:W-:Y:S02]  /*505f0*/  ISETP.LT.AND P1, PT, R191, c[0x0][0x178], !P3 ;  /* 0x00005e00bf007a0c */ /* 0x000fe40005f21270 */
[----:B------:R-:W-:Y:S01]  /*50600*/  ISETP.LT.AND P2, PT, R247, c[0x0][0x178], !P3 ;  /* 0x00005e00f7007a0c */ /* 0x000fe20005f41270 */
[----:B------:R1:W-:Y:S01]  /*50610*/  @P6 STG.E [R14.64], R114 ;  /* 0x000000720e006986 */ /* 0x0003e2000c101908 */
[----:B------:R-:W-:Y:S01]  /*50620*/  ISETP.LT.AND P3, PT, R246, c[0x0][0x178], !P3 ;  /* 0x00005e00f6007a0c */ /* 0x000fe20005f61270 */
[----:B--2---:R-:W-:Y:S01]  /*50630*/  IMAD.WIDE R2, R17, 0x4, R30 ;  /* 0x0000000411027825 */ /* 0x004fe200078e021e */
[----:B------:R-:W-:-:S02]  /*50640*/  ISETP.LT.AND P6, PT, R211, c[0x0][0x178], !P0 ;  /* 0x00005e00d3007a0c */ /* 0x000fc400047c1270 */
[C---:B------:R-:W-:Y:S01]  /*50650*/  IADD3 R19, R17.reuse, c[0x0][0x198], RZ ;  /* 0x0000660011137a10 */ /* 0x040fe20007ffe0ff */
[----:B---3--:R-:W-:Y:S01]  /*50660*/  IMAD.WIDE R8, R17, 0x4, R28 ;  /* 0x0000000411087825 */ /* 0x008fe200078e021c */
[----:B------:R2:W-:Y:S01]  /*50670*/  @P5 STG.E [R2.64], R71 ;  /* 0x0000004702005986 */ /* 0x0005e2000c101908 */
[----:B------:R-:W-:Y:S02]  /*50680*/  IADD3 R16, R195, 0x5f, RZ ;  /* 0x0000005fc3107810 */ /* 0x000fe40007ffe0ff */
[----:B----4-:R-:W-:Y:S01]  /*50690*/  IMAD.WIDE R10, R17, 0x4, R6 ;  /* 0x00000004110a7825 */ /* 0x010fe200078e0206 */
[----:B------:R-:W-:-:S03]  /*506a0*/  ISETP.LT.AND P5, PT, R191, c[0x0][0x178], !P0 ;  /* 0x00005e00bf007a0c */ /* 0x000fc600047a1270 */
[----:B-1----:R-:W-:Y:S01]  /*506b0*/  IMAD.WIDE R12, R17, 0x4, R4 ;  /* 0x00000004110c7825 */ /* 0x002fe200078e0204 */
[----:B------:R-:W-:Y:S01]  /*506c0*/  ISETP.GE.AND P4, PT, R16, c[0x0][0x17c], PT ;  /* 0x00005f0010007a0c */ /* 0x000fe20003f86270 */
[----:B------:R1:W-:Y:S02]  /*506d0*/  @P1 STG.E [R8.64], R87 ;  /* 0x0000005708001986 */ /* 0x0003e4000c101908 */
[----:B------:R-:W-:Y:S01]  /*506e0*/  IMAD.WIDE R14, R19, 0x4, R30 ;  /* 0x00000004130e7825 */ /* 0x000fe200078e021e */
[----:B------:R-:W-:Y:S01]  /*506f0*/  ISETP.LT.AND P1, PT, R247, c[0x0][0x178], !P0 ;  /* 0x00005e00f7007a0c */ /* 0x000fe20004721270 */
[----:B------:R3:W-:Y:S01]  /*50700*/  @P2 STG.E [R10.64], R99 ;  /* 0x000000630a002986 */ /* 0x0007e2000c101908 */
[----:B------:R-:W-:Y:S01]  /*50710*/  ISETP.LT.AND P0, PT, R246, c[0x0][0x178], !P0 ;  /* 0x00005e00f6007a0c */ /* 0x000fe20004701270 */
[----:B------:R-:W-:Y:S02]  /*50720*/  IMAD.WIDE R16, R19, 0x4, R28 ;  /* 0x0000000413107825 */ /* 0x000fe400078e021c */
[----:B------:R4:W-:Y:S01]  /*50730*/  @P3 STG.E [R12.64], R115 ;  /* 0x000000730c003986 */ /* 0x0009e2000c101908 */
[----:B------:R-:W-:-:S03]  /*50740*/  ISETP.LT.AND P3, PT, R191, c[0x0][0x178], !P4 ;  /* 0x00005e00bf007a0c */ /* 0x000fc60006761270 */
[----:B------:R3:W-:Y:S01]  /*50750*/  @P6 STG.E [R14.64], R62 ;  /* 0x0000003e0e006986 */ /* 0x0007e2000c101908 */
[----:B------:R-:W-:Y:S02]  /*50760*/  ISETP.LT.AND P6, PT, R211, c[0x0][0x178], !P4 ;  /* 0x00005e00d3007a0c */ /* 0x000fe400067c1270 */
[----:B------:R-:W-:Y:S01]  /*50770*/  IADD3 R21, R19, c[0x0][0x198], RZ ;  /* 0x0000660013157a10 */ /* 0x000fe20007ffe0ff */
[----:B------:R4:W-:Y:S01]  /*50780*/  @P5 STG.E [R16.64], R82 ;  /* 0x0000005210005986 */ /* 0x0009e2000c101908 */
[----:B------:R-:W-:Y:S01]  /*50790*/  IADD3 R18, R195, 0x60, RZ ;  /* 0x00000060c3127810 */ /* 0x000fe20007ffe0ff */
[----:B--2---:R-:W-:Y:S01]  /*507a0*/  IMAD.WIDE R2, R19, 0x4, R6 ;  /* 0x0000000413027825 */ /* 0x004fe200078e0206 */
[----:B------:R-:W-:Y:S02]  /*507b0*/  ISETP.LT.AND P5, PT, R247, c[0x0][0x178], !P4 ;  /* 0x00005e00f7007a0c */ /* 0x000fe400067a1270 */
[----:B------:R-:W-:Y:S01]  /*507c0*/  ISETP.LT.AND P4, PT, R246, c[0x0][0x178], !P4 ;  /* 0x00005e00f6007a0c */ /* 0x000fe20006781270 */
[----:B-1----:R-:W-:Y:S01]  /*507d0*/  IMAD.WIDE R8, R19, 0x4, R4 ;  /* 0x0000000413087825 */ /* 0x002fe200078e0204 */
[----:B------:R-:W-:-:S03]  /*507e0*/  ISETP.GE.AND P2, PT, R18, c[0x0][0x17c], PT ;  /* 0x00005f0012007a0c */ /* 0x000fc60003f46270 */
[C---:B---3--:R-:W-:Y:S01]  /*507f0*/  IMAD.WIDE R10, R21.reuse, 0x4, R30 ;  /* 0x00000004150a7825 */ /* 0x048fe200078e021e */
[----:B------:R1:W-:Y:S03]  /*50800*/  @P1 STG.E [R2.64], R66 ;  /* 0x0000004202001986 */ /* 0x0003e6000c101908 */
[----:B----4-:R-:W-:Y:S01]  /*50810*/  IMAD.WIDE R12, R21, 0x4, R28 ;  /* 0x00000004150c7825 */ /* 0x010fe200078e021c */
[----:B------:R2:W-:Y:S01]  /*50820*/  @P0 STG.E [R8.64], R110 ;  /* 0x0000006e08000986 */ /* 0x0005e2000c101908 */
[----:B------:R-:W-:Y:S02]  /*50830*/  IADD3 R18, R195, 0x61, RZ ;  /* 0x00000061c3127810 */ /* 0x000fe40007ffe0ff */
[----:B------:R-:W-:Y:S01]  /*50840*/  IMAD.WIDE R14, R21, 0x4, R6 ;  /* 0x00000004150e7825 */ /* 0x000fe200078e0206 */
[----:B------:R3:W-:Y:S01]  /*50850*/  @P6 STG.E [R10.64], R63 ;  /* 0x0000003f0a006986 */ /* 0x0007e2000c101908 */
[----:B------:R-:W-:-:S02]  /*50860*/  ISETP.LT.AND P0, PT, R211, c[0x0][0x178], !P2 ;  /* 0x00005e00d3007a0c */ /* 0x000fc40005701270 */
[----:B------:R-:W-:Y:S01]  /*50870*/  IMAD.WIDE R16, R21, 0x4, R4 ;  /* 0x0000000415107825 */ /* 0x000fe200078e0204 */
[----:B------:R4:W-:Y:S01]  /*50880*/  @P3 STG.E [R12.64], R83 ;  /* 0x000000530c003986 */ /* 0x0009e2000c101908 */
[----:B------:R-:W-:Y:S02]  /*50890*/  ISETP.LT.AND P3, PT, R191, c[0x0][0x178], !P2 ;  /* 0x00005e00bf007a0c */ /* 0x000fe40005761270 */
[----:B------:R-:W-:Y:S02]  /*508a0*/  ISETP.GE.AND P1, PT, R18, c[0x0][0x17c], PT ;  /* 0x00005f0012007a0c */ /* 0x000fe40003f26270 */
[----:B------:R-:W-:Y:S01]  /*508b0*/  IADD3 R21, R21, c[0x0][0x198], RZ ;  /* 0x0000660015157a10 */ /* 0x000fe20007ffe0ff */
[----:B------:R3:W-:Y:S01]  /*508c0*/  @P5 STG.E [R14.64], R67 ;  /* 0x000000430e005986 */ /* 0x0007e2000c101908 */
[----:B------:R-:W-:Y:S02]  /*508d0*/  ISETP.LT.AND P6, PT, R247, c[0x0][0x178], !P2 ;  /* 0x00005e00f7007a0c */ /* 0x000fe400057c1270 */
[----:B------:R-:W-:Y:S01]  /*508e0*/  ISETP.LT.AND P2, PT, R246, c[0x0][0x178], !P2 ;  /* 0x00005e00f6007a0c */ /* 0x000fe20005741270 */
[----:B------:R4:W-:Y:S01]  /*508f0*/  @P4 STG.E [R16.64], R111 ;  /* 0x0000006f10004986 */ /* 0x0009e2000c101908 */
[----:B------:R-:W-:Y:S01]  /*50900*/  ISETP.LT.AND P4, PT, R211, c[0x0][0x178], !P1 ;  /* 0x00005e00d3007a0c */ /* 0x000fe20004f81270 */
[----:B-1----:R-:W-:Y:S01]  /*50910*/  IMAD.WIDE R2, R21, 0x4, R30 ;  /* 0x0000000415027825 */ /* 0x002fe200078e021e */
[----:B------:R-:W-:-:S02]  /*50920*/  ISETP.LT.AND P5, PT, R191, c[0x0][0x178], !P1 ;  /* 0x00005e00bf007a0c */ /* 0x000fc40004fa1270 */
[C---:B------:R-:W-:Y:S01]  /*50930*/  IADD3 R19, R21.reuse, c[0x0][0x198], RZ ;  /* 0x0000660015137a10 */ /* 0x040fe20007ffe0ff */
[----:B--2---:R-:W-:Y:S01]  /*50940*/  IMAD.WIDE R8, R21, 0x4, R28 ;  /* 0x0000000415087825 */ /* 0x004fe200078e021c */
[----:B------:R-:W-:Y:S01]  /*50950*/  IADD3 R18, R195, 0x62, RZ ;  /* 0x00000062c3127810 */ /* 0x000fe20007ffe0ff */
[----:B------:R1:W-:Y:S02]  /*50960*/  @P0 STG.E [R2.64], R136 ;  /* 0x0000008802000986 */ /* 0x0003e4000c101908 */
[----:B---3--:R-:W-:Y:S02]  /*50970*/  IMAD.WIDE R10, R21, 0x4, R6 ;  /* 0x00000004150a7825 */ /* 0x008fe400078e0206 */
[----:B------:R-:W-:Y:S01]  /*50980*/  @P3 STG.E [R8.64], R148 ;  /* 0x0000009408003986 */ /* 0x000fe2000c101908 */
[----:B------:R-:W-:Y:S01]  /*50990*/  ISETP.LT.AND P3, PT, R247, c[0x0][0x178], !P1 ;  /* 0x00005e00f7007a0c */ /* 0x000fe20004f61270 */
[----:B----4-:R-:W-:Y:S01]  /*509a0*/  IMAD.WIDE R12, R21, 0x4, R4 ;  /* 0x00000004150c7825 */ /* 0x010fe200078e0204 */
[----:B------:R-:W-:-:S03]  /*509b0*/  ISETP.GE.AND P0, PT, R18, c[0x0][0x17c], PT ;  /* 0x00005f0012007a0c */ /* 0x000fc60003f06270 */
[C---:B------:R-:W-:Y:S01]  /*509c0*/  IMAD.WIDE R14, R19.reuse, 0x4, R30 ;  /* 0x00000004130e7825 */ /* 0x040fe200078e021e */
[----:B------:R-:W-:Y:S03]  /*509d0*/  @P6 STG.E [R10.64], R168 ;  /* 0x000000a80a006986 */ /* 0x000fe6000c101908 */
[----:B------:R-:W-:Y:S01]  /*509e0*/  IMAD.WIDE R16, R19, 0x4, R28 ;  /* 0x0000000413107825 */ /* 0x000fe200078e021c */
[----:B------:R2:W-:Y:S01]  /*509f0*/  @P2 STG.E [R12.64], R184 ;  /* 0x000000b80c002986 */ /* 0x0005e2000c101908 */
[----:B------:R-:W-:-:S03]  /*50a00*/  ISETP.LT.AND P2, PT, R246, c[0x0][0x178], !P1 ;  /* 0x00005e00f6007a0c */ /* 0x000fc60004f41270 */
[----:B------:R3:W-:Y:S01]  /*50a10*/  @P4 STG.E [R14.64], R137 ;  /* 0x000000890e004986 */ /* 0x0007e2000c101908 */
[----:B------:R-:W-:Y:S01]  /*50a20*/  ISETP.LT.AND P4, PT, R211, c[0x0][0x178], !P0 ;  /* 0x00005e00d3007a0c */ /* 0x000fe20004781270 */
[----:B-1----:R-:W-:Y:S02]  /*50a30*/  IMAD.WIDE R2, R19, 0x4, R6 ;  /* 0x0000000413027825 */ /* 0x002fe400078e0206 */
[----:B------:R1:W-:Y:S01]  /*50a40*/  @P5 STG.E [R16.64], R149 ;  /* 0x0000009510005986 */ /* 0x0003e2000c101908 */
[----:B------:R-:W-:Y:S02]  /*50a50*/  ISETP.LT.AND P5, PT, R191, c[0x0][0x178], !P0 ;  /* 0x00005e00bf007a0c */ /* 0x000fe400047a1270 */
[----:B------:R-:W-:Y:S02]  /*50a60*/  ISETP.LT.AND P6, PT, R247, c[0x0][0x178], !P0 ;  /* 0x00005e00f7007a0c */ /* 0x000fe400047c1270 */
[----:B------:R-:W-:Y:S02]  /*50a70*/  IADD3 R21, R19, c[0x0][0x198], RZ ;  /* 0x0000660013157a10 */ /* 0x000fe40007ffe0ff */
[C---:B--2---:R-:W-:Y:S01]  /*50a80*/  IADD3 R12, R195.reuse, 0x64, RZ ;  /* 0x00000064c30c7810 */ /* 0x044fe20007ffe0ff */
[----:B------:R2:W-:Y:S01]  /*50a90*/  @P3 STG.E [R2.64], R169 ;  /* 0x000000a902003986 */ /* 0x0005e2000c101908 */
[----:B------:R-:W-:Y:S01]  /*50aa0*/  IADD3 R18, R195, 0x63, RZ ;  /* 0x00000063c3127810 */ /* 0x000fe20007ffe0ff */
[----:B------:R-:W-:Y:S01]  /*50ab0*/  IMAD.WIDE R8, R19, 0x4, R4 ;  /* 0x0000000413087825 */ /* 0x000fe200078e0204 */
[----:B------:R-:W-:-:S03]  /*50ac0*/  ISETP.GE.AND P3, PT, R12, c[0x0][0x17c], PT ;  /* 0x00005f000c007a0c */ /* 0x000fc60003f66270 */
[----:B------:R-:W-:Y:S01]  /*50ad0*/  IMAD.WIDE R10, R21, 0x4, R30 ;  /* 0x00000004150a7825 */ /* 0x000fe200078e021e */
[----:B------:R-:W-:-:S03]  /*50ae0*/  ISETP.GE.AND P1, PT, R18, c[0x0][0x17c], PT ;  /* 0x00005f0012007a0c */ /* 0x000fc60003f26270 */
[C---:B------:R-:W-:Y:S01]  /*50af0*/  IMAD.WIDE R12, R21.reuse, 0x4, R28 ;  /* 0x00000004150c7825 */ /* 0x040fe200078e021c */
[----:B------:R4:W-:Y:S03]  /*50b00*/  @P2 STG.E [R8.64], R185 ;  /* 0x000000b908002986 */ /* 0x0009e6000c101908 */
[----:B---3--:R-:W-:Y:S01]  /*50b10*/  IMAD.WIDE R14, R21, 0x4, R6 ;  /* 0x00000004150e7825 */ /* 0x008fe200078e0206 */
[----:B------:R3:W-:Y:S01]  /*50b20*/  @P4 STG.E [R10.64], R132 ;  /* 0x000000840a004986 */ /* 0x0007e2000c101908 */
[----:B------:R-:W-:Y:S02]  /*50b30*/  ISETP.LT.AND P0, PT, R246, c[0x0][0x178], !P0 ;  /* 0x00005e00f6007a0c */ /* 0x000fe40004701270 */
[----:B------:R-:W-:Y:S01]  /*50b40*/  ISETP.LT.AND P4, PT, R211, c[0x0][0x178], !P1 ;  /* 0x00005e00d3007a0c */ /* 0x000fe20004f81270 */
[----:B------:R3:W-:Y:S01]  /*50b50*/  @P5 STG.E [R12.64], R152 ;  /* 0x000000980c005986 */ /* 0x0007e2000c101908 */
[----:B-1----:R-:W-:-:S03]  /*50b60*/  IADD3 R17, R21, c[0x0][0x198], RZ ;  /* 0x0000660015117a10 */ /* 0x002fc60007ffe0ff */
[----:B------:R1:W-:Y:S01]  /*50b70*/  @P6 STG.E [R14.64], R164 ;  /* 0x000000a40e006986 */ /* 0x0003e2000c101908 */
[----:B------:R-:W-:Y:S02]  /*50b80*/  ISETP.LT.AND P6, PT, R191, c[0x0][0x178], !P1 ;  /* 0x00005e00bf007a0c */ /* 0x000fe40004fc1270 */
[----:B------:R-:W-:Y:S02]  /*50b90*/  ISETP.LT.AND P2, PT, R247, c[0x0][0x178], !P1 ;  /* 0x00005e00f7007a0c */ /* 0x000fe40004f41270 */
[----:B------:R-:W-:Y:S01]  /*50ba0*/  ISETP.LT.AND P1, PT, R246, c[0x0][0x178], !P1 ;  /* 0x00005e00f6007a0c */ /* 0x000fe20004f21270 */
[----:B--2---:R-:W-:Y:S01]  /*50bb0*/  IMAD.WIDE R2, R21, 0x4, R4 ;  /* 0x0000000415027825 */ /* 0x004fe200078e0204 */
[----:B------:R-:W-:Y:S02]  /*50bc0*/  ISETP.LT.AND P5, PT, R211, c[0x0][0x178], !P3 ;  /* 0x00005e00d3007a0c */ /* 0x000fe40005fa1270 */
[----:B------:R-:W-:Y:S01]  /*50bd0*/  IADD3 R16, R195, 0x65, RZ ;  /* 0x00000065c3107810 */ /* 0x000fe20007ffe0ff */
[C---:B----4-:R-:W-:Y:S01]  /*50be0*/  IMAD.WIDE R8, R17.reuse, 0x4, R30 ;  /* 0x0000000411087825 */ /* 0x050fe200078e021e */
[C---:B------:R-:W-:Y:S01]  /*50bf0*/  IADD3 R19, R17.reuse, c[0x0][0x198], RZ ;  /* 0x0000660011137a10 */ /* 0x040fe20007ffe0ff */
[----:B------:R2:W-:Y:S02]  /*50c00*/  @P0 STG.E [R2.64], R176 ;  /* 0x000000b002000986 */ /* 0x0005e4000c101908 */
[C---:B---3--:R-:W-:Y:S01]  /*50c10*/  IMAD.WIDE R10, R17.reuse, 0x4, R28 ;  /* 0x00000004110a7825 */ /* 0x048fe200078e021c */
[----:B------:R-:W-:Y:S01]  /*50c20*/  ISETP.GE.AND P0, PT, R16, c[0x0][0x17c], PT ;  /* 0x00005f0010007a0c */ /* 0x000fe20003f06270 */
[----:B------:R3:W-:Y:S02]  /*50c30*/  @P4 STG.E [R8.64], R133 ;  /* 0x0000008508004986 */ /* 0x0007e4000c101908 */
[----:B------:R-:W-:-:S02]  /*50c40*/  IMAD.WIDE R12, R17, 0x4, R6 ;  /* 0x00000004110c7825 */ /* 0x000fc400078e0206 */
[----:B------:R4:W-:Y:S02]  /*50c50*/  @P6 STG.E [R10.64], R153 ;  /* 0x000000990a006986 */ /* 0x0009e4000c101908 */
[----:B-1----:R-:W-:Y:S01]  /*50c60*/  IMAD.WIDE R14, R17, 0x4, R4 ;  /* 0x00000004110e7825 */ /* 0x002fe200078e0204 */
[----:B------:R-:W-:-:S03]  /*50c70*/  ISETP.LT.AND P6, PT, R191, c[0x0][0x178], !P3 ;  /* 0x00005e00bf007a0c */ /* 0x000fc60005fc1270 */
[----:B------:R-:W-:Y:S01]  /*50c80*/  IMAD.WIDE R16, R19, 0x4, R30 ;  /* 0x0000000413107825 */ /* 0x000fe200078e021e */
[----:B------:R-:W-:Y:S01]  /*50c90*/  ISETP.LT.AND P4, PT, R247, c[0x0][0x178], !P3 ;  /* 0x00005e00f7007a0c */ /* 0x000fe20005f81270 */
[----:B------:R1:W-:Y:S01]  /*50ca0*/  @P2 STG.E [R12.64], R165 ;  /* 0x000000a50c002986 */ /* 0x0003e2000c101908 */
[----:B------:R-:W-:Y:S02]  /*50cb0*/  ISETP.LT.AND P3, PT, R246, c[0x0][0x178], !P3 ;  /* 0x00005e00f6007a0c */ /* 0x000fe40005f61270 */
[----:B------:R-:W-:Y:S01]  /*50cc0*/  ISETP.LT.AND P2, PT, R211, c[0x0][0x178], !P0 ;  /* 0x00005e00d3007a0c */ /* 0x000fe20004741270 */
[----:B------:R1:W-:Y:S01]  /*50cd0*/  @P1 STG.E [R14.64], R177 ;  /* 0x000000b10e001986 */ /* 0x0003e2000c101908 */
[----:B------:R-:W-:-:S03]  /*50ce0*/  IADD3 R21, R19, c[0x0][0x198], RZ ;  /* 0x0000660013157a10 */ /* 0x000fc60007ffe0ff */
[----:B------:R1:W-:Y:S01]  /*50cf0*/  @P5 STG.E [R16.64], R128 ;  /* 0x0000008010005986 */ /* 0x0003e2000c101908 */
[----:B------:R-:W-:Y:S01]  /*50d00*/  ISETP.LT.AND P5, PT, R191, c[0x0][0x178], !P0 ;  /* 0x00005e00bf007a0c */ /* 0x000fe200047a1270 */
[----:B--2---:R-:W-:Y:S01]  /*50d10*/  IMAD.WIDE R2, R19, 0x4, R28 ;  /* 0x0000000413027825 */ /* 0x004fe200078e021c */
[----:B------:R-:W-:-:S03]  /*50d20*/  IADD3 R18, R195, 0x66, RZ ;  /* 0x00000066c3127810 */ /* 0x000fc60007ffe0ff */
[C---:B---3--:R-:W-:Y:S01]  /*50d30*/  IMAD.WIDE R8, R19.reuse, 0x4, R6 ;  /* 0x0000000413087825 */ /* 0x048fe200078e0206 */
[----:B------:R2:W-:Y:S03]  /*50d40*/  @P6 STG.E [R2.64], R140 ;  /* 0x0000008c02006986 */ /* 0x0005e6000c101908 */
[----:B----4-:R-:W-:Y:S01]  /*50d50*/  IMAD.WIDE R10, R19, 0x4, R4 ;  /* 0x00000004130a7825 */ /* 0x010fe200078e0204 */
[----:B------:R-:W-:-:S03]  /*50d60*/  ISETP.GE.AND P1, PT, R18, c[0x0][0x17c], PT ;  /* 0x00005f0012007a0c */ /* 0x000fc60003f26270 */
[C---:B-1----:R-:W-:Y:S01]  /*50d70*/  IMAD.WIDE R12, R21.reuse, 0x4, R30 ;  /* 0x00000004150c7825 */ /* 0x042fe200078e021e */
[----:B------:R1:W-:Y:S03]  /*50d80*/  @P4 STG.E [R8.64], R160 ;  /* 0x000000a008004986 */ /* 0x0003e6000c101908 */
[----:B------:R-:W-:Y:S01]  /*50d90*/  IMAD.WIDE R14, R21, 0x4, R28 ;  /* 0x00000004150e7825 */ /* 0x000fe200078e021c */
[----:B------:R-:W-:Y:S01]  /*50da0*/  ISETP.LT.AND P6, PT, R247, c[0x0][0x178], !P0 ;  /* 0x00005e00f7007a0c */ /* 0x000fe200047c1270 */
[----:B------:R3:W-:Y:S01]  /*50db0*/  @P3 STG.E [R10.64], R180 ;  /* 0x000000b40a003986 */ /* 0x0007e2000c101908 */
[----:B------:R-:W-:-:S03]  /*50dc0*/  ISETP.LT.AND P0, PT, R246, c[0x0][0x178], !P0 ;  /* 0x00005e00f6007a0c */ /* 0x000fc60004701270 */
[----:B------:R4:W-:Y:S01]  /*50dd0*/  @P2 STG.E [R12.64], R129 ;  /* 0x000000810c002986 */ /* 0x0009e2000c101908 */
[----:B------:R-:W-:-:S03]  /*50de0*/  ISETP.LT.AND P3, PT, R191, c[0x0][0x178], !P1 ;  /* 0x00005e00bf007a0c */ /* 0x000fc60004f61270 */
[----:B------:R1:W-:Y:S01]  /*50df0*/  @P5 STG.E [R14.64], R141 ;  /* 0x0000008d0e005986 */ /* 0x0003e2000c101908 */
[----:B------:R-:W-:Y:S02]  /*50e00*/  ISETP.LT.AND P5, PT, R211, c[0x0][0x178], !P1 ;  /* 0x00005e00d3007a0c */ /* 0x000fe40004fa1270 */
[----:B------:R-:W-:Y:S02]  /*50e10*/  IADD3 R16, R195, 0x67, RZ ;  /* 0x00000067c3107810 */ /* 0x000fe40007ffe0ff */
[----:B------:R-:W-:Y:S02]  /*50e20*/  ISETP.LT.AND P2, PT, R247, c[0x0][0x178], !P1 ;  /* 0x00005e00f7007a0c */ /* 0x000fe40004f41270 */
[C---:B------:R-:W-:Y:S01]  /*50e30*/  IADD3 R19, R21.reuse, c[0x0][0x198], RZ ;  /* 0x0000660015137a10 */ /* 0x040fe20007ffe0ff */
[C---:B--2---:R-:W-:Y:S01]  /*50e40*/  IMAD.WIDE R2, R21.reuse, 0x4, R6 ;  /* 0x0000000415027825 */ /* 0x044fe200078e0206 */
[----:B------:R-:W-:Y:S02]  /*50e50*/  ISETP.LT.AND P1, PT, R246, c[0x0][0x178], !P1 ;  /* 0x00005e00f6007a0c */ /* 0x000fe40004f21270 */
[----:B------:R-:W-:Y:S01]  /*50e60*/  ISETP.GE.AND P4, PT, R16, c[0x0][0x17c], PT ;  /* 0x00005f0010007a0c */ /* 0x000fe20003f86270 */
[----:B-1----:R-:W-:Y:S01]  /*50e70*/  IMAD.WIDE R8, R21, 0x4, R4 ;  /* 0x0000000415087825 */ /* 0x002fe200078e0204 */
[----:B------:R-:W-:Y:S01]  /*50e80*/  IADD3 R16, R195, 0x68, RZ ;  /* 0x00000068c3107810 */ /* 0x000fe20007ffe0ff */
[----:B------:R1:W-:Y:S02]  /*50e90*/  @P6 STG.E [R2.64], R161 ;  /* 0x000000a102006986 */ /* 0x0003e4000c101908 */
[----:B---3--:R-:W-:Y:S01]  /*50ea0*/  IMAD.WIDE R10, R19, 0x4, R30 ;  /* 0x00000004130a7825 */ /* 0x008fe200078e021e */
[----:B------:R-:W-:-:S03]  /*50eb0*/  ISETP.GE.AND P6, PT, R16, c[0x0][0x17c], PT ;  /* 0x00005f0010007a0c */ /* 0x000fc60003fc6270 */
[C---:B----4-:R-:W-:Y:S01]  /*50ec0*/  IMAD.WIDE R12, R19.reuse, 0x4, R28 ;  /* 0x00000004130c7825 */ /* 0x050fe200078e021c */
[----:B------:R2:W-:Y:S03]  /*50ed0*/  @P0 STG.E [R8.64], R181 ;  /* 0x000000b508000986 */ /* 0x0005e6000c101908 */
[C---:B------:R-:W-:Y:S01]  /*50ee0*/  IMAD.WIDE R14, R19.reuse, 0x4, R6 ;  /* 0x00000004130e7825 */ /* 0x040fe200078e0206 */
        /* <DEDUP_REMOVED lines=8> */
[----:B------:R-:W-:Y:S02]  /*50f70*/  IADD3 R19, R19, c[0x0][0x198], RZ ;  /* 0x0000660013137a10 */ /* 0x000fe40007ffe0ff */
[----:B------:R-:W-:Y:S02]  /*50f80*/  ISETP.LT.AND P4, PT, R246, c[0x0][0x178], !P4 ;  /* 0x00005e00f6007a0c */ /* 0x000fe40006781270 */
[----:B------:R-:W-:Y:S01]  /*50f90*/  ISETP.LT.AND P5, PT, R211, c[0x0][0x178], !P6 ;  /* 0x00005e00d3007a0c */ /* 0x000fe200077a1270 */
[C---:B-1----:R-:W-:Y:S01]  /*50fa0*/  IMAD.WIDE R2, R19.reuse, 0x4, R30 ;  /* 0x0000000413027825 */ /* 0x042fe200078e021e */
[----:B------:R-:W-:Y:S02]  /*50fb0*/  IADD3 R21, R19, c[0x0][0x198], RZ ;  /* 0x0000660013157a10 */ /* 0x000fe40007ffe0ff */
[----:B------:R-:W-:Y:S01]  /*50fc0*/  IADD3 R18, R195, 0x69, RZ ;  /* 0x00000069c3127810 */ /* 0x000fe20007ffe0ff */
[C---:B--2---:R-:W-:Y:S01]  /*50fd0*/  IMAD.WIDE R8, R19.reuse, 0x4, R28 ;  /* 0x0000000413087825 */ /* 0x044fe200078e021c */
[----:B------:R1:W-:Y:S03]  /*50fe0*/  @P2 STG.E [R2.64], R125 ;  /* 0x0000007d02002986 */ /* 0x0003e6000c101908 */
[----:B---3--:R-:W-:Y:S01]  /*50ff0*/  IMAD.WIDE R10, R19, 0x4, R6 ;  /* 0x00000004130a7825 */ /* 0x008fe200078e0206 */
[----:B------:R-:W-:-:S03]  /*51000*/  ISETP.GE.AND P0, PT, R18, c[0x0][0x17c], PT ;  /* 0x00005f0012007a0c */ /* 0x000fc60003f06270 */
[----:B----4-:R-:W-:Y:S01]  /*51010*/  IMAD.WIDE R12, R19, 0x4, R4 ;  /* 0x00000004130c7825 */ /* 0x010fe200078e0204 */
[----:B------:R2:W-:Y:S03]  /*51020*/  @P3 STG.E [R8.64], R145 ;  /* 0x0000009108003986 */ /* 0x0005e6000c101908 */
[----:B------:R-:W-:Y:S01]  /*51030*/  IMAD.WIDE R14, R21, 0x4, R30 ;  /* 0x00000004150e7825 */ /* 0x000fe200078e021e */
[----:B------:R3:W-:Y:S01]  /*51040*/  @P1 STG.E [R10.64], R157 ;  /* 0x0000009d0a001986 */ /* 0x0007e2000c101908 */
[----:B------:R-:W-:Y:S02]  /*51050*/  ISETP.LT.AND P2, PT, R191, c[0x0][0x178], !P6 ;  /* 0x00005e00bf007a0c */ /* 0x000fe40007741270 */
[----:B------:R-:W-:Y:S01]  /*51060*/  ISETP.LT.AND P3, PT, R247, c[0x0][0x178], !P6 ;  /* 0x00005e00f7007a0c */ /* 0x000fe20007761270 */
[----:B------:R4:W-:Y:S01]  /*51070*/  @P4 STG.E [R12.64], R173 ;  /* 0x000000ad0c004986 */ /* 0x0009e2000c101908 */
[----:B------:R-:W-:-:S03]  /*51080*/  ISETP.LT.AND P6, PT, R246, c[0x0][0x178], !P6 ;  /* 0x00005e00f6007a0c */ /* 0x000fc600077c1270 */
[----:B------:R3:W-:Y:S01]  /*51090*/  @P5 STG.E [R14.64], R138 ;  /* 0x0000008a0e005986 */ /* 0x0007e2000c101908 */
        /* <DEDUP_REMOVED lines=15> */
[----:B------:R4:W-:Y:S01]  /*51190*/  @P5 STG.E [R12.64], R139 ;  /* 0x0000008b0c005986 */ /* 0x0009e2000c101908 */
[----:B------:R-:W-:Y:S01]  /*511a0*/  ISETP.LT.AND P2, PT, R211, c[0x0][0x178], !P1 ;  /* 0x00005e00d3007a0c */ /* 0x000fe20004f41270 */
[----:B-1----:R-:W-:Y:S02]  /*511b0*/  IMAD.WIDE R2, R19, 0x4, R6 ;  /* 0x0000000413027825 */ /* 0x002fe400078e0206 */
[----:B------:R1:W-:Y:S01]  /*511c0*/  @P4 STG.E [R14.64], R151 ;  /* 0x000000970e004986 */ /* 0x0003e2000c101908 */
[----:B------:R-:W-:Y:S01]  /*511d0*/  ISETP.LT.AND P4, PT, R191, c[0x0][0x178], !P1 ;  /* 0x00005e00bf007a0c */ /* 0x000fe20004f81270 */
[----:B--2---:R-:W-:Y:S01]  /*511e0*/  IMAD.WIDE R8, R19, 0x4, R4 ;  /* 0x0000000413087825 */ /* 0x004fe200078e0204 */
[----:B------:R-:W-:Y:S02]  /*511f0*/  ISETP.LT.AND P6, PT, R247, c[0x0][0x178], !P1 ;  /* 0x00005e00f7007a0c */ /* 0x000fe40004fc1270 */
[----:B------:R-:W-:-:S02]  /*51200*/  IADD3 R19, R19, c[0x0][0x198], RZ ;  /* 0x0000660013137a10 */ /* 0x000fc40007ffe0ff */
[----:B------:R-:W-:-:S03]  /*51210*/  IADD3 R17, R195, 0x6b, RZ ;  /* 0x0000006bc3117810 */ /* 0x000fc60007ffe0ff */
[----:B---3--:R-:W-:Y:S01]  /*51220*/  IMAD.WIDE R10, R19, 0x4, R30 ;  /* 0x00000004130a7825 */ /* 0x008fe200078e021e */
[----:B------:R-:W-:Y:S01]  /*51230*/  ISETP.GE.AND P5, PT, R17, c[0x0][0x17c], PT ;  /* 0x00005f0011007a0c */ /* 0x000fe20003fa6270 */
[----:B------:R2:W-:Y:S02]  /*51240*/  @P3 STG.E [R2.64], R171 ;  /* 0x000000ab02003986 */ /* 0x0005e4000c101908 */
[C---:B----4-:R-:W-:Y:S01]  /*51250*/  IMAD.WIDE R12, R19.reuse, 0x4, R28 ;  /* 0x00000004130c7825 */ /* 0x050fe200078e021c */
[----:B------:R-:W-:Y:S01]  /*51260*/  ISETP.LT.AND P1, PT, R246, c[0x0][0x178], !P1 ;  /* 0x00005e00f6007a0c */ /* 0x000fe20004f21270 */
[----:B------:R3:W-:Y:S02]  /*51270*/  @P0 STG.E [R8.64], R187 ;  /* 0x000000bb08000986 */ /* 0x0007e4000c101908 */
[----:B-1----:R-:W-:Y:S01]  /*51280*/  IMAD.WIDE R14, R19, 0x4, R6 ;  /* 0x00000004130e7825 */ /* 0x002fe200078e0206 */
[----:B------:R-:W-:Y:S01]  /*51290*/  ISETP.LT.AND P0, PT, R211, c[0x0][0x178], !P5 ;  /* 0x00005e00d3007a0c */ /* 0x000fe20006f01270 */
[----:B------:R1:W-:Y:S01]  /*512a0*/  @P2 STG.E [R10.64], R134 ;  /* 0x000000860a002986 */ /* 0x0003e2000c101908 */
[----:B------:R-:W-:-:S03]  /*512b0*/  IADD3 R17, R19, c[0x0][0x198], RZ ;  /* 0x0000660013117a10 */ /* 0x000fc60007ffe0ff */
[----:B------:R4:W-:Y:S01]  /*512c0*/  @P4 STG.E [R12.64], R154 ;  /* 0x0000009a0c004986 */ /* 0x0009e2000c101908 */
[----:B------:R-:W-:-:S03]  /*512d0*/  ISETP.LT.AND P4, PT, R191, c[0x0][0x178], !P5 ;  /* 0x00005e00bf007a0c */ /* 0x000fc60006f81270 */
[----:B------:R4:W-:Y:S01]  /*512e0*/  @P6 STG.E [R14.64], R166 ;  /* 0x000000a60e006986 */ /* 0x0009e2000c101908 */
[----:B------:R-:W-:Y:S01]  /*512f0*/  ISETP.LT.AND P6, PT, R247, c[0x0][0x178], !P5 ;  /* 0x00005e00f7007a0c */ /* 0x000fe20006fc1270 */
[----:B--2---:R-:W-:Y:S01]  /*51300*/  IMAD.WIDE R2, R19, 0x4, R4 ;  /* 0x0000000413027825 */ /* 0x004fe200078e0204 */
[----:B------:R-:W-:Y:S02]  /*51310*/  IADD3 R16, R195, 0x6c, RZ ;  /* 0x0000006cc3107810 */ /* 0x000fe40007ffe0ff */
[----:B------:R-:W-:Y:S01]  /*51320*/  ISETP.LT.AND P5, PT, R246, c[0x0][0x178], !P5 ;  /* 0x00005e00f6007a0c */ /* 0x000fe20006fa1270 */
[----:B---3--:R-:W-:Y:S01]  /*51330*/  IMAD.WIDE R8, R17, 0x4, R30 ;  /* 0x0000000411087825 */ /* 0x008fe200078e021e */
[----:B------:R-:W-:-:S03]  /*51340*/  ISETP.GE.AND P3, PT, R16, c[0x0][0x17c], PT ;  /* 0x00005f0010007a0c */ /* 0x000fc60003f66270 */
[----:B-1----:R-:W-:Y:S01]  /*51350*/  IMAD.WIDE R10, R17, 0x4, R28 ;  /* 0x00000004110a7825 */ /* 0x002fe200078e021c */
[----:B------:R-:W-:Y:S01]  /*51360*/  IADD3 R16, R195, 0x6d, RZ ;  /* 0x0000006dc3107810 */ /* 0x000fe20007ffe0ff */
[----:B------:R1:W-:Y:S02]  /*51370*/  @P1 STG.E [R2.64], R178 ;  /* 0x000000b202001986 */ /* 0x0003e4000c101908 */
[----:B----4-:R-:W-:Y:S01]  /*51380*/  IMAD.WIDE R12, R17, 0x4, R6 ;  /* 0x00000004110c7825 */ /* 0x010fe200078e0206 */
[----:B------:R-:W-:Y:S01]  /*51390*/  ISETP.LT.AND P1, PT, R211, c[0x0][0x178], !P3 ;  /* 0x00005e00d3007a0c */ /* 0x000fe20005f21270 */
[----:B------:R2:W-:Y:S02]  /*513a0*/  @P0 STG.E [R8.64], R135 ;  /* 0x0000008708000986 */ /* 0x0005e4000c101908 */
[----:B------:R-:W-:Y:S02]  /*513b0*/  IMAD.WIDE R14, R17, 0x4, R4 ;  /* 0x00000004110e7825 */ /* 0x000fe400078e0204 */
[----:B------:R3:W-:Y:S01]  /*513c0*/  @P4 STG.E [R10.64], R155 ;  /* 0x0000009b0a004986 */ /* 0x0007e2000c101908 */
[----:B------:R-:W-:-:S02]  /*513d0*/  ISETP.LT.AND P4, PT, R191, c[0x0][0x178], !P3 ;  /* 0x00005e00bf007a0c */ /* 0x000fc40005f81270 */
[----:B------:R-:W-:Y:S01]  /*513e0*/  ISETP.GE.AND P2, PT, R16, c[0x0][0x17c], PT ;  /* 0x00005f0010007a0c */ /* 0x000fe20003f46270 */
[----:B------:R4:W-:Y:S01]  /*513f0*/  @P6 STG.E [R12.64], R167 ;  /* 0x000000a70c006986 */ /* 0x0009e2000c101908 */
[----:B------:R-:W-:Y:S02]  /*51400*/  ISETP.LT.AND P6, PT, R247, c[0x0][0x178], !P3 ;  /* 0x00005e00f7007a0c */ /* 0x000fe40005fc1270 */
[----:B------:R-:W-:Y:S01]  /*51410*/  IADD3 R19, R17, c[0x0][0x198], RZ ;  /* 0x0000660011137a10 */ /* 0x000fe20007ffe0ff */
[----:B------:R-:W4:Y:S01]  /*51420*/  S2R R245, SR_TID.X ;  /* 0x0000000000f57919 */ /* 0x000f220000002100 */
[----:B------:R-:W-:-:S03]  /*51430*/  ISETP.LT.AND P3, PT, R246, c[0x0][0x178], !P3 ;  /* 0x00005e00f6007a0c */ /* 0x000fc60005f61270 */
[----:B------:R4:W-:Y:S01]  /*51440*/  @P5 STG.E [R14.64], R179 ;  /* 0x000000b30e005986 */ /* 0x0009e2000c101908 */
[----:B------:R-:W-:Y:S01]  /*51450*/  ISETP.LT.AND P5, PT, R211, c[0x0][0x178], !P2 ;  /* 0x00005e00d3007a0c */ /* 0x000fe200057a1270 */
[C---:B-1----:R-:W-:Y:S01]  /*51460*/  IMAD.WIDE R2, R19.reuse, 0x4, R30 ;  /* 0x0000000413027825 */ /* 0x042fe200078e021e */
[----:B------:R-:W-:-:S03]  /*51470*/  IADD3 R21, R19, c[0x0][0x198], RZ ;  /* 0x0000660013157a10 */ /* 0x000fc60007ffe0ff */
[----:B--2---:R-:W-:Y:S01]  /*51480*/  IMAD.WIDE R8, R19, 0x4, R28 ;  /* 0x0000000413087825 */ /* 0x004fe200078e021c */
[----:B------:R-:W-:-:S03]  /*51490*/  IADD3 R16, R195, 0x6e, RZ ;  /* 0x0000006ec3107810 */ /* 0x000fc60007ffe0ff */
[C---:B---3--:R-:W-:Y:S01]  /*514a0*/  IMAD.WIDE R10, R19.reuse, 0x4, R6 ;  /* 0x00000004130a7825 */ /* 0x048fe200078e0206 */
[----:B------:R1:W-:Y:S03]  /*514b0*/  @P1 STG.E [R2.64], R130 ;  /* 0x0000008202001986 */ /* 0x0003e6000c101908 */
[----:B----4-:R-:W-:Y:S01]  /*514c0*/  IMAD.WIDE R12, R19, 0x4, R4 ;  /* 0x00000004130c7825 */ /* 0x010fe200078e0204 */
[----:B------:R-:W-:Y:S01]  /*514d0*/  @P4 STG.E [R8.64], R142 ;  /* 0x0000008e08004986 */ /* 0x000fe2000c101908 */
[----:B------:R-:W-:Y:S02]  /*514e0*/  ISETP.GE.AND P0, PT, R16, c[0x0][0x17c], PT ;  /* 0x00005f0010007a0c */ /* 0x000fe40003f06270 */
[----:B------:R-:W-:Y:S01]  /*514f0*/  IMAD.WIDE R14, R21, 0x4, R30 ;  /* 0x00000004150e7825 */ /* 0x000fe200078e021e */
[----:B------:R-:W-:Y:S01]  /*51500*/  @P6 STG.E [R10.64], R162 ;  /* 0x000000a20a006986 */ /* 0x000fe2000c101908 */
[----:B------:R-:W-:-:S03]  /*51510*/  ISETP.LT.AND P4, PT, R191, c[0x0][0x178], !P2 ;  /* 0x00005e00bf007a0c */ /* 0x000fc60005781270 */
[----:B------:R2:W-:Y:S01]  /*51520*/  @P3 STG.E [R12.64], R182 ;  /* 0x000000b60c003986 */ /* 0x0005e2000c101908 */
[----:B------:R-:W-:Y:S02]  /*51530*/  ISETP.LT.AND P3, PT, R247, c[0x0][0x178], !P2 ;  /* 0x00005e00f7007a0c */ /* 0x000fe40005761270 */
[----:B------:R-:W-:Y:S01]  /*51540*/  ISETP.LT.AND P2, PT, R246, c[0x0][0x178], !P2 ;  /* 0x00005e00f6007a0c */ /* 0x000fe20005741270 */
[----:B------:R3:W-:Y:S01]  /*51550*/  @P5 STG.E [R14.64], R131 ;  /* 0x000000830e005986 */ /* 0x0007e2000c101908 */
[----:B------:R-:W-:Y:S02]  /*51560*/  ISETP.LT.AND P6, PT, R211, c[0x0][0x178], !P0 ;  /* 0x00005e00d3007a0c */ /* 0x000fe400047c1270 */
[----:B------:R-:W-:Y:S02]  /*51570*/  IADD3 R16, R195, 0x6f, RZ ;  /* 0x0000006fc3107810 */ /* 0x000fe40007ffe0ff */
[C---:B------:R-:W-:Y:S01]  /*51580*/  IADD3 R23, R21.reuse, c[0x0][0x198], RZ ;  /* 0x0000660015177a10 */ /* 0x040fe20007ffe0ff */
[----:B-1----:R-:W-:Y:S01]  /*51590*/  IMAD.WIDE R2, R21, 0x4, R28 ;  /* 0x0000000415027825 */ /* 0x002fe200078e021c */
[----:B------:R-:W-:Y:S01]  /*515a0*/  ISETP.LT.AND P5, PT, R191, c[0x0][0x178], !P0 ;  /* 0x00005e00bf007a0c */ /* 0x000fe200047a1270 */
[----:B------:R-:W1:Y:S01]  /*515b0*/  LDS.128 R8, [R0] ;  /* 0x0000000000087984 */ /* 0x000e620000000c00 */
[----:B------:R-:W-:Y:S01]  /*515c0*/  ISETP.GE.AND P1, PT, R16, c[0x0][0x17c], PT ;  /* 0x00005f0010007a0c */ /* 0x000fe20003f26270 */
[----:B------:R-:W-:Y:S01]  /*515d0*/  IMAD.WIDE R16, R21, 0x4, R6 ;  /* 0x0000000415107825 */ /* 0x000fe200078e0206 */
[----:B------:R-:W-:-:S03]  /*515e0*/  LOP3.LUT R22, R245, 0x7f, RZ, 0xc0, !PT ;  /* 0x0000007ff5167812 */ /* 0x000fc600078ec0ff */
[----:B------:R-:W-:Y:S01]  /*515f0*/  IMAD.WIDE R18, R21, 0x4, R4 ;  /* 0x0000000415127825 */ /* 0x000fe200078e0204 */
[----:B------:R4:W-:Y:S03]  /*51600*/  @P4 STG.E [R2.64], R143 ;  /* 0x0000008f02004986 */ /* 0x0009e6000c101908 */
[C---:B--2---:R-:W-:Y:S01]  /*51610*/  IMAD.WIDE R12, R23.reuse, 0x4, R30 ;  /* 0x00000004170c7825 */ /* 0x044fe200078e021e */
[----:B------:R2:W-:Y:S03]  /*51620*/  @P3 STG.E [R16.64], R163 ;  /* 0x000000a310003986 */ /* 0x0005e6000c101908 */
[----:B---3--:R-:W-:Y:S01]  /*51630*/  IMAD.WIDE R14, R23, 0x4, R28 ;  /* 0x00000004170e7825 */ /* 0x008fe200078e021c */
[----:B------:R3:W-:Y:S01]  /*51640*/  @P2 STG.E [R18.64], R183 ;  /* 0x000000b712002986 */ /* 0x0007e2000c101908 */
[----:B------:R-:W-:-:S02]  /*51650*/  ISETP.LT.AND P3, PT, R247, c[0x0][0x178], !P0 ;  /* 0x00005e00f7007a0c */ /* 0x000fc40004761270 */
[----:B------:R-:W-:Y:S01]  /*51660*/  IMAD.SHL.U32 R245, R245, 0x400, RZ ;  /* 0x00000400f5f57824 */ /* 0x000fe200078e00ff */
[----:B------:R1:W-:Y:S01]  /*51670*/  @P6 STG.E [R12.64], R126 ;  /* 0x0000007e0c006986 */ /* 0x0003e2000c101908 */
[----:B------:R-:W-:Y:S02]  /*51680*/  ISETP.LT.AND P0, PT, R246, c[0x0][0x178], !P0 ;  /* 0x00005e00f6007a0c */ /* 0x000fe40004701270 */
[----:B------:R-:W-:Y:S01]  /*51690*/  ISETP.LT.AND P2, PT, R211, c[0x0][0x178], !P1 ;  /* 0x00005e00d3007a0c */ /* 0x000fe20004f41270 */
[----:B------:R1:W-:Y:S01]  /*516a0*/  @P5 STG.E [R14.64], R146 ;  /* 0x000000920e005986 */ /* 0x0003e2000c101908 */
[----:B------:R-:W-:Y:S02]  /*516b0*/  ISETP.LT.AND P5, PT, R191, c[0x0][0x178], !P1 ;  /* 0x00005e00bf007a0c */ /* 0x000fe40004fa1270 */
[----:B------:R-:W-:Y:S02]  /*516c0*/  LOP3.LUT R245, R245, 0x1800, RZ, 0xc0, !PT ;  /* 0x00001800f5f57812 */ /* 0x000fe400078ec0ff */
[----:B------:R-:W-:-:S02]  /*516d0*/  ISETP.LT.AND P6, PT, R247, c[0x0][0x178], !P1 ;  /* 0x00005e00f7007a0c */ /* 0x000fc40004fc1270 */
[C---:B------:R-:W-:Y:S01]  /*516e0*/  IADD3 R21, R23.reuse, c[0x0][0x198], RZ ;  /* 0x0000660017157a10 */ /* 0x040fe20007ffe0ff */
[----:B----4-:R-:W-:-:S04]  /*516f0*/  IMAD.WIDE R2, R23, 0x4, R6 ;  /* 0x0000000417027825 */ /* 0x010fc800078e0206 */
[----:B------:R-:W-:Y:S02]  /*51700*/  IMAD R245, R22, 0x10, R245 ;  /* 0x0000001016f57824 */ /* 0x000fe400078e02f5 */
[----:B--2---:R-:W-:Y:S01]  /*51710*/  IMAD.WIDE R16, R23, 0x4, R4 ;  /* 0x0000000417107825 */ /* 0x004fe200078e0204 */
[----:B------:R-:W-:Y:S03]  /*51720*/  @P3 STG.E [R2.64], R158 ;  /* 0x0000009e02003986 */ /* 0x000fe6000c101908 */
[----:B---3--:R-:W-:Y:S01]  /*51730*/  IMAD.WIDE R18, R21, 0x4, R30 ;  /* 0x0000000415127825 */ /* 0x008fe200078e021e */
[----:B------:R-:W-:-:S03]  /*51740*/  LOP3.LUT R245, R245, 0x20, RZ, 0x3c, !PT ;  /* 0x00000020f5f57812 */ /* 0x000fc600078e3cff */
[C---:B-1----:R-:W-:Y:S01]  /*51750*/  IMAD.WIDE R12, R21.reuse, 0x4, R28 ;  /* 0x00000004150c7825 */ /* 0x042fe200078e021c */
[----:B------:R-:W-:Y:S03]  /*51760*/  @P0 STG.E [R16.64], R174 ;  /* 0x000000ae10000986 */ /* 0x000fe6000c101908 */
[----:B------:R-:W-:Y:S01]  /*51770*/  IMAD.WIDE R14, R21, 0x4, R6 ;  /* 0x00000004150e7825 */ /* 0x000fe200078e0206 */
[----:B------:R-:W-:Y:S04]  /*51780*/  @P2 STG.E [R18.64], R127 ;  /* 0x0000007f12002986 */ /* 0x000fe8000c101908 */
[----:B------:R-:W-:Y:S01]  /*51790*/  @P5 STG.E [R12.64], R147 ;  /* 0x000000930c005986 */ /* 0x000fe2000c101908 */
[----:B------:R-:W-:-:S03]  /*517a0*/  IADD3 R20, R195, 0x70, RZ ;  /* 0x00000070c3147810 */ /* 0x000fc60007ffe0ff */
[----:B------:R-:W-:Y:S04]  /*517b0*/  @P6 STG.E [R14.64], R159 ;  /* 0x0000009f0e006986 */ /* 0x000fe8000c101908 */
[----:B------:R1:W2:Y:S01]  /*517c0*/  LDS.128 R12, [R245] ;  /* 0x00000000f50c7984 */ /* 0x0002a20000000c00 */
[----:B------:R-:W-:-:S03]  /*517d0*/  ISETP.GE.AND P4, PT, R20, c[0x0][0x17c], PT ;  /* 0x00005f0014007a0c */ /* 0x000fc60003f86270 */
[----:B-1----:R-:W1:Y:S01]  /*517e0*/  S2R R245, SR_TID.X ;  /* 0x0000000000f57919 */ /* 0x002e620000002100 */
[C---:B------:R-:W-:Y:S02]  /*517f0*/  ISETP.LT.AND P1, PT, R246.reuse, c[0x0][0x178], !P1 ;  /* 0x00005e00f6007a0c */ /* 0x040fe40004f21270 */
[----:B------:R-:W-:Y:S02]  /*51800*/  ISETP.LT.AND P0, PT, R211, c[0x0][0x178], !P4 ;  /* 0x00005e00d3007a0c */ /* 0x000fe40006701270 */
[----:B------:R-:W-:Y:S02]  /*51810*/  ISETP.LT.AND P5, PT, R191, c[0x0][0x178], !P4 ;  /* 0x00005e00bf007a0c */ /* 0x000fe400067a1270 */
[----:B------:R-:W-:Y:S02]  /*51820*/  ISETP.LT.AND P6, PT, R247, c[0x0][0x178], !P4 ;  /* 0x00005e00f7007a0c */ /* 0x000fe400067c1270 */
[----:B------:R-:W-:Y:S02]  /*51830*/  IADD3 R25, R21, c[0x0][0x198], RZ ;  /* 0x0000660015197a10 */ /* 0x000fe40007ffe0ff */
[----:B------:R-:W-:-:S02]  /*51840*/  ISETP.LT.AND P4, PT, R246, c[0x0][0x178], !P4 ;  /* 0x00005e00f6007a0c */ /* 0x000fc40006781270 */
[----:B------:R-:W-:Y:S01]  /*51850*/  IADD3 R20, R195, 0x71, RZ ;  /* 0x00000071c3147810 */ /* 0x000fe20007ffe0ff */
[----:B------:R-:W-:-:S03]  /*51860*/  IMAD.WIDE R2, R21, 0x4, R4 ;  /* 0x0000000415027825 */ /* 0x000fc600078e0204 */
[----:B------:R-:W-:Y:S01]  /*51870*/  ISETP.GE.AND P3, PT, R20, c[0x0][0x17c], PT ;  /* 0x00005f0014007a0c */ /* 0x000fe20003f66270 */
[C---:B------:R-:W-:Y:S01]  /*51880*/  IMAD.WIDE R16, R25.reuse, 0x4, R30 ;  /* 0x0000000419107825 */ /* 0x040fe200078e021e */
[----:B------:R3:W-:Y:S03]  /*51890*/  @P1 STG.E [R2.64], R175 ;  /* 0x000000af02001986 */ /* 0x0007e6000c101908 */
[C---:B------:R-:W-:Y:S01]  /*518a0*/  IMAD.WIDE R18, R25.reuse, 0x4, R28 ;  /* 0x0000000419127825 */ /* 0x040fe200078e021c */
[----:B------:R4:W-:Y:S03]  /*518b0*/  @P0 STG.E [R16.64], R200 ;  /* 0x000000c810000986 */ /* 0x0009e6000c101908 */
[C---:B------:R-:W-:Y:S01]  /*518c0*/  IMAD.WIDE R20, R25.reuse, 0x4, R6 ;  /* 0x0000000419147825 */ /* 0x040fe200078e0206 */
[----:B------:R-:W-:Y:S03]  /*518d0*/  @P5 STG.E [R18.64], R216 ;  /* 0x000000d812005986 */ /* 0x000fe6000c101908 */
[----:B------:R-:W-:Y:S01]  /*518e0*/  IMAD.WIDE R22, R25, 0x4, R4 ;  /* 0x0000000419167825 */ /* 0x000fe200078e0204 */
[----:B------:R-:W-:Y:S01]  /*518f0*/  ISETP.LT.AND P0, PT, R211, c[0x0][0x178], !P3 ;  /* 0x00005e00d3007a0c */ /* 0x000fe20005f01270 */
[----:B------:R2:W-:Y:S01]  /*51900*/  @P6 STG.E [R20.64], R220 ;  /* 0x000000dc14006986 */ /* 0x0005e2000c101908 */
[----:B-1----:R-:W-:-:S02]  /*51910*/  LOP3.LUT R26, R245, 0x7f, RZ, 0xc0, !PT ;  /* 0x0000007ff51a7812 */ /* 0x002fc400078ec0ff */
[----:B------:R-:W-:Y:S01]  /*51920*/  ISETP.LT.AND P5, PT, R191, c[0x0][0x178], !P3 ;  /* 0x00005e00bf007a0c */ /* 0x000fe20005fa1270 */
[----:B------:R1:W-:Y:S01]  /*51930*/  @P4 STG.E [R22.64], R8 ;  /* 0x0000000816004986 */ /* 0x0003e2000c101908 */
[----:B------:R-:W-:Y:S02]  /*51940*/  SHF.L.U32 R245, R245, 0xa, RZ ;  /* 0x0000000af5f57819 */ /* 0x000fe400000006ff */
[----:B------:R-:W-:Y:S02]  /*51950*/  ISETP.LT.AND P4, PT, R247, c[0x0][0x178], !P3 ;  /* 0x00005e00f7007a0c */ /* 0x000fe40005f81270 */
[----:B------:R-:W-:Y:S02]  /*51960*/  IADD3 R25, R25, c[0x0][0x198], RZ ;  /* 0x0000660019197a10 */ /* 0x000fe40007ffe0ff */
[----:B------:R-:W-:Y:S02]  /*51970*/  LOP3.LUT R245, R245, 0x1800, RZ, 0xc0, !PT ;  /* 0x00001800f5f57812 */ /* 0x000fe400078ec0ff */
[----:B------:R-:W-:Y:S01]  /*51980*/  IADD3 R0, R195, 0x72, RZ ;  /* 0x00000072c3007810 */ /* 0x000fe20007ffe0ff */
[----:B---3--:R-:W-:-:S03]  /*51990*/  IMAD.WIDE R2, R25, 0x4, R30 ;  /* 0x0000000419027825 */ /* 0x008fc600078e021e */
[----:B------:R-:W-:Y:S01]  /*519a0*/  ISETP.GE.AND P2, PT, R0, c[0x0][0x17c], PT ;  /* 0x00005f0000007a0c */ /* 0x000fe20003f46270 */
[----:B----4-:R-:W-:Y:S01]  /*519b0*/  IMAD.WIDE R16, R25, 0x4, R28 ;  /* 0x0000000419107825 */ /* 0x010fe200078e021c */
[----:B------:R-:W-:-:S03]  /*519c0*/  ISETP.LT.AND P3, PT, R246, c[0x0][0x178], !P3 ;  /* 0x00005e00f6007a0c */ /* 0x000fc60005f61270 */
[----:B--2---:R-:W-:Y:S01]  /*519d0*/  IMAD.WIDE R20, R25, 0x4, R6 ;  /* 0x0000000419147825 */ /* 0x004fe200078e0206 */
[----:B------:R2:W-:Y:S03]  /*519e0*/  @P0 STG.E [R2.64], R201 ;  /* 0x000000c902000986 */ /* 0x0005e6000c101908 */
[----:B------:R-:W-:Y:S01]  /*519f0*/  IMAD R245, R26, 0x10, R245 ;  /* 0x000000101af57824 */ /* 0x000fe200078e02f5 */
[----:B------:R-:W-:Y:S01]  /*51a00*/  ISETP.LT.AND P6, PT, R211, c[0x0][0x178], !P2 ;  /* 0x00005e00d3007a0c */ /* 0x000fe200057c1270 */
[----:B------:R-:W-:Y:S01]  /*51a10*/  @P5 STG.E [R16.64], R217 ;  /* 0x000000d910005986 */ /* 0x000fe2000c101908 */
[----:B------:R-:W-:Y:S02]  /*51a20*/  ISETP.LT.AND P5, PT, R191, c[0x0][0x178], !P2 ;  /* 0x00005e00bf007a0c */ /* 0x000fe400057a1270 */
[----:B------:R-:W-:Y:S01]  /*51a30*/  LOP3.LUT R245, R245, 0x40, RZ, 0x3c, !PT ;  /* 0x00000040f5f57812 */ /* 0x000fe200078e3cff */
[----:B------:R-:W-:Y:S01]  /*51a40*/  @P4 STG.E [R20.64], R221 ;  /* 0x000000dd14004986 */ /* 0x000fe2000c101908 */
[----:B------:R-:W-:-:S02]  /*51a50*/  ISETP.LT.AND P4, PT, R247, c[0x0][0x178], !P2 ;  /* 0x00005e00f7007a0c */ /* 0x000fc40005781270 */
[----:B------:R-:W-:Y:S01]  /*51a60*/  IADD3 R33, R25, c[0x0][0x198], RZ ;  /* 0x0000660019217a10 */ /* 0x000fe20007ffe0ff */
[----:B------:R-:W3:Y:S01]  /*51a70*/  LDS.128 R16, [R245] ;  /* 0x00000000f5107984 */ /* 0x000ee20000000c00 */
[----:B------:R-:W-:Y:S01]  /*51a80*/  IADD3 R0, R195, 0x73, RZ ;  /* 0x00000073c3007810 */ /* 0x000fe20007ffe0ff */
[----:B-1----:R-:W-:-:S04]  /*51a90*/  IMAD.WIDE R22, R25, 0x4, R4 ;  /* 0x0000000419167825 */ /* 0x002fc800078e0204 */
[----:B------:R-:W-:Y:S01]  /*51aa0*/  IMAD.WIDE R24, R33, 0x4, R30 ;  /* 0x0000000421187825 */ /* 0x000fe200078e021e */
[----:B------:R-:W-:-:S03]  /*51ab0*/  ISETP.GE.AND P1, PT, R0, c[0x0][0x17c], PT ;  /* 0x00005f0000007a0c */ /* 0x000fc60003f26270 */
[C---:B--2---:R-:W-:Y:S01]  /*51ac0*/  IMAD.WIDE R2, R33.reuse, 0x4, R28 ;  /* 0x0000000421027825 */ /* 0x044fe200078e021c */
[----:B------:R1:W-:Y:S03]  /*51ad0*/  @P3 STG.E [R22.64], R9 ;  /* 0x0000000916003986 */ /* 0x0003e6000c101908 */
[----:B------:R-:W-:Y:S01]  /*51ae0*/  IMAD.WIDE R26, R33, 0x4, R6 ;  /* 0x00000004211a7825 */ /* 0x000fe200078e0206 */
[----:B------:R-:W-:Y:S01]  /*51af0*/  @P6 STG.E [R24.64], R196 ;  /* 0x000000c418006986 */ /* 0x000fe2000c101908 */
[----:B------:R-:W-:Y:S02]  /*51b00*/  ISETP.LT.AND P2, PT, R246, c[0x0][0x178], !P2 ;  /* 0x00005e00f6007a0c */ /* 0x000fe40005741270 */
[----:B------:R-:W-:Y:S01]  /*51b10*/  ISETP.LT.AND P6, PT, R211, c[0x0][0x178], !P1 ;  /* 0x00005e00d3007a0c */ /* 0x000fe20004fc1270 */
[----:B------:R2:W-:Y:S01]  /*51b20*/  @P5 STG.E [R2.64], R212 ;  /* 0x000000d402005986 */ /* 0x0005e2000c101908 */
[----:B------:R-:W-:-:S03]  /*51b30*/  ISETP.LT.AND P5, PT, R247, c[0x0][0x178], !P1 ;  /* 0x00005e00f7007a0c */ /* 0x000fc60004fa1270 */
[----:B------:R4:W-:Y:S01]  /*51b40*/  @P4 STG.E [R26.64], R224 ;  /* 0x000000e01a004986 */ /* 0x0009e2000c101908 */
[----:B------:R-:W-:Y:S02]  /*51b50*/  ISETP.LT.AND P4, PT, R191, c[0x0][0x178], !P1 ;  /* 0x00005e00bf007a0c */ /* 0x000fe40004f81270 */
[C---:B------:R-:W-:Y:S02]  /*51b60*/  IADD3 R35, R33.reuse, c[0x0][0x198], RZ ;  /* 0x0000660021237a10 */ /* 0x040fe40007ffe0ff */
[----:B------:R-:W-:Y:S01]  /*51b70*/  ISETP.LT.AND P1, PT, R246, c[0x0][0x178], !P1 ;  /* 0x00005e00f6007a0c */ /* 0x000fe20004f21270 */
[----:B-1----:R-:W-:Y:S01]  /*51b80*/  IMAD.WIDE R8, R33, 0x4, R4 ;  /* 0x0000000421087825 */ /* 0x002fe200078e0204 */
[----:B------:R-:W-:-:S03]  /*51b90*/  IADD3 R0, R195, 0x74, RZ ;  /* 0x00000074c3007810 */ /* 0x000fc60007ffe0ff */
[----:B------:R-:W-:Y:S01]  /*51ba0*/  IMAD.WIDE R20, R35, 0x4, R30 ;  /* 0x0000000423147825 */ /* 0x000fe200078e021e */
[----:B------:R-:W-:-:S03]  /*51bb0*/  ISETP.GE.AND P0, PT, R0, c[0x0][0x17c], PT ;  /* 0x00005f0000007a0c */ /* 0x000fc60003f06270 */
[----:B--2---:R-:W-:Y:S01]  /*51bc0*/  IMAD.WIDE R2, R35, 0x4, R28 ;  /* 0x0000000423027825 */ /* 0x004fe200078e021c */
[----:B------:R-:W-:Y:S01]  /*51bd0*/  IADD3 R0, R195, 0x75, RZ ;  /* 0x00000075c3007810 */ /* 0x000fe20007ffe0ff */
[----:B------:R1:W-:Y:S02]  /*51be0*/  @P2 STG.E [R8.64], R12 ;  /* 0x0000000c08002986 */ /* 0x0003e4000c101908 */
[C---:B------:R-:W-:Y:S02]  /*51bf0*/  IMAD.WIDE R22, R35.reuse, 0x4, R6 ;  /* 0x0000000423167825 */ /* 0x040fe400078e0206 */
[----:B------:R-:W-:Y:S02]  /*51c00*/  @P6 STG.E [R20.64], R197 ;  /* 0x000000c514006986 */ /* 0x000fe4000c101908 */
[----:B------:R-:W-:Y:S01]  /*51c10*/  IMAD.WIDE R24, R35, 0x4, R4 ;  /* 0x0000000423187825 */ /* 0x000fe200078e0204 */
[----:B------:R-:W-:Y:S01]  /*51c20*/  ISETP.LT.AND P2, PT, R211, c[0x0][0x178], !P0 ;  /* 0x00005e00d3007a0c */ /* 0x000fe20004741270 */
[----:B------:R2:W-:Y:S01]  /*51c30*/  @P4 STG.E [R2.64], R213 ;  /* 0x000000d502004986 */ /* 0x0005e2000c101908 */
[----:B------:R-:W-:-:S02]  /*51c40*/  ISETP.GE.AND P3, PT, R0, c[0x0][0x17c], PT ;  /* 0x00005f0000007a0c */ /* 0x000fc40003f66270 */
[----:B------:R-:W-:Y:S01]  /*51c50*/  ISETP.LT.AND P4, PT, R191, c[0x0][0x178], !P0 ;  /* 0x00005e00bf007a0c */ /* 0x000fe20004781270 */
[----:B------:R-:W-:Y:S01]  /*51c60*/  @P5 STG.E [R22.64], R225 ;  /* 0x000000e116005986 */ /* 0x000fe2000c101908 */
[----:B------:R-:W-:-:S03]  /*51c70*/  IADD3 R33, R35, c[0x0][0x198], RZ ;  /* 0x0000660023217a10 */ /* 0x000fc60007ffe0ff */
[----:B------:R2:W-:Y:S01]  /*51c80*/  @P1 STG.E [R24.64], R13 ;  /* 0x0000000d18001986 */ /* 0x0005e2000c101908 */
[----:B------:R-:W-:Y:S02]  /*51c90*/  ISETP.LT.AND P1, PT, R247, c[0x0][0x178], !P0 ;  /* 0x00005e00f7007a0c */ /* 0x000fe40004721270 */
[----:B------:R-:W-:Y:S01]  /*51ca0*/  ISETP.LT.AND P0, PT, R246, c[0x0][0x178], !P0 ;  /* 0x00005e00f6007a0c */ /* 0x000fe20004701270 */
[----:B------:R-:W3:Y:S01]  /*51cb0*/  LDS.128 R20, [R252] ;  /* 0x00000000fc147984 */ /* 0x000ee20000000c00 */
[----:B------:R-:W-:Y:S01]  /*51cc0*/  ISETP.LT.AND P5, PT, R211, c[0x0][0x178], !P3 ;  /* 0x00005e00d3007a0c */ /* 0x000fe20005fa1270 */
[C---:B----4-:R-:W-:Y:S01]  /*51cd0*/  IMAD.WIDE R26, R33.reuse, 0x4, R30 ;  /* 0x00000004211a7825 */ /* 0x050fe200078e021e */
[----:B------:R-:W-:-:S03]  /*51ce0*/  IADD3 R35, R33, c[0x0][0x198], RZ ;  /* 0x0000660021237a10 */ /* 0x000fc60007ffe0ff */
[----:B-1----:R-:W-:Y:S01]  /*51cf0*/  IMAD.WIDE R8, R33, 0x4, R28 ;  /* 0x0000000421087825 */ /* 0x002fe200078e021c */
[----:B------:R-:W-:-:S03]  /*51d00*/  IADD3 R0, R195, 0x76, RZ ;  /* 0x00000076c3007810 */ /* 0x000fc60007ffe0ff */
[C---:B--2---:R-:W-:Y:S01]  /*51d10*/  IMAD.WIDE R2, R33.reuse, 0x4, R6 ;  /* 0x0000000421027825 */ /* 0x044fe200078e0206 */
[----:B------:R1:W-:Y:S03]  /*51d20*/  @P2 STG.E [R26.64], R192 ;  /* 0x000000c01a002986 */ /* 0x0003e6000c101908 */
[----:B------:R-:W-:Y:S01]  /*51d30*/  IMAD.WIDE R12, R33, 0x4, R4 ;  /* 0x00000004210c7825 */ /* 0x000fe200078e0204 */
[----:B------:R-:W-:Y:S01]  /*51d40*/  @P4 STG.E [R8.64], R204 ;  /* 0x000000cc08004986 */ /* 0x000fe2000c101908 */
[----:B------:R-:W-:Y:S02]  /*51d50*/  ISETP.GE.AND P6, PT, R0, c[0x0][0x17c], PT ;  /* 0x00005f0000007a0c */ /* 0x000fe40003fc6270 */
[----:B------:R-:W-:Y:S01]  /*51d60*/  IMAD.WIDE R24, R35, 0x4, R30 ;  /* 0x0000000423187825 */ /* 0x000fe200078e021e */
[----:B------:R2:W-:Y:S01]  /*51d70*/  @P1 STG.E [R2.64], R228 ;  /* 0x000000e402001986 */ /* 0x0005e2000c101908 */
[----:B------:R-:W-:-:S03]  /*51d80*/  ISETP.LT.AND P2, PT, R191, c[0x0][0x178], !P3 ;  /* 0x00005e00bf007a0c */ /* 0x000fc60005f41270 */
[----:B---3--:R3:W-:Y:S01]  /*51d90*/  @P0 STG.E [R12.64], R16 ;  /* 0x000000100c000986 */ /* 0x0087e2000c101908 */
[----:B------:R-:W-:Y:S02]  /*51da0*/  ISETP.LT.AND P0, PT, R247, c[0x0][0x178], !P3 ;  /* 0x00005e00f7007a0c */ /* 0x000fe40005f01270 */
[----:B------:R-:W-:Y:S01]  /*51db0*/  ISETP.LT.AND P3, PT, R246, c[0x0][0x178], !P3 ;  /* 0x00005e00f6007a0c */ /* 0x000fe20005f61270 */
        /* <DEDUP_REMOVED lines=8> */
[----:B------:R-:W-:Y:S01]  /*51e40*/  IMAD.WIDE R8, R35, 0x4, R4 ;  /* 0x0000000423087825 */ /* 0x000fe200078e0204 */
[----:B------:R1:W-:Y:S03]  /*51e50*/  @P2 STG.E [R26.64], R205 ;  /* 0x000000cd1a002986 */ /* 0x0003e6000c101908 */
[----:B---3--:R-:W-:Y:S01]  /*51e60*/  IMAD.WIDE R12, R33, 0x4, R30 ;  /* 0x00000004210c7825 */ /* 0x008fe200078e021e */
[----:B------:R2:W-:Y:S01]  /*51e70*/  @P0 STG.E [R2.64], R229 ;  /* 0x000000e502000986 */ /* 0x0005e2000c101908 */
[----:B------:R-:W-:Y:S02]  /*51e80*/  ISETP.LT.AND P2, PT, R247, c[0x0][0x178], !P6 ;  /* 0x00005e00f7007a0c */ /* 0x000fe40007741270 */
[----:B----4-:R-:W-:Y:S01]  /*51e90*/  IMAD.WIDE R24, R33, 0x4, R28 ;  /* 0x0000000421187825 */ /* 0x010fe200078e021c */
[----:B------:R3:W-:Y:S01]  /*51ea0*/  @P3 STG.E [R8.64], R17 ;  /* 0x0000001108003986 */ /* 0x0007e2000c101908 */
[----:B------:R-:W-:-:S03]  /*51eb0*/  ISETP.LT.AND P6, PT, R246, c[0x0][0x178], !P6 ;  /* 0x00005e00f6007a0c */ /* 0x000fc600077c1270 */
[----:B------:R4:W-:Y:S01]  /*51ec0*/  @P5 STG.E [R12.64], R188 ;  /* 0x000000bc0c005986 */ /* 0x0009e2000c101908 */
[----:B------:R-:W-:Y:S02]  /*51ed0*/  ISETP.LT.AND P5, PT, R211, c[0x0][0x178], !P4 ;  /* 0x00005e00d3007a0c */ /* 0x000fe400067a1270 */
[----:B------:R-:W-:Y:S01]  /*51ee0*/  ISETP.LT.AND P3, PT, R191, c[0x0][0x178], !P4 ;  /* 0x00005e00bf007a0c */ /* 0x000fe20006761270 */
[----:B------:R3:W-:Y:S01]  /*51ef0*/  @P1 STG.E [R24.64], R208 ;  /* 0x000000d018001986 */ /* 0x0007e2000c101908 */
[----:B------:R-:W-:Y:S02]  /*51f00*/  ISETP.LT.AND P1, PT, R247, c[0x0][0x178], !P4 ;  /* 0x00005e00f7007a0c */ /* 0x000fe40006721270 */
[C---:B------:R-:W-:Y:S01]  /*51f10*/  IADD3 R35, R33.reuse, c[0x0][0x198], RZ ;  /* 0x0000660021237a10 */ /* 0x040fe20007ffe0ff */
[----:B-1----:R-:W-:Y:S01]  /*51f20*/  IMAD.WIDE R26, R33, 0x4, R6 ;  /* 0x00000004211a7825 */ /* 0x002fe200078e0206 */
[----:B------:R-:W-:-:S03]  /*51f30*/  IADD3 R0, R195, 0x78, RZ ;  /* 0x00000078c3007810 */ /* 0x000fc60007ffe0ff */
[----:B--2---:R-:W-:Y:S01]  /*51f40*/  IMAD.WIDE R2, R33, 0x4, R4 ;  /* 0x0000000421027825 */ /* 0x004fe200078e0204 */
[----:B------:R-:W-:-:S03]  /*51f50*/  ISETP.GE.AND P0, PT, R0, c[0x0][0x17c], PT ;  /* 0x00005f0000007a0c */ /* 0x000fc60003f06270 */
[C---:B---3--:R-:W-:Y:S01]  /*51f60*/  IMAD.WIDE R8, R35.reuse, 0x4, R30 ;  /* 0x0000000423087825 */ /* 0x048fe200078e021e */
[----:B------:R-:W-:Y:S03]  /*51f70*/  @P2 STG.E [R26.64], R232 ;  /* 0x000000e81a002986 */ /* 0x000fe6000c101908 */
[C---:B----4-:R-:W-:Y:S01]  /*51f80*/  IMAD.WIDE R12, R35.reuse, 0x4, R28 ;  /* 0x00000004230c7825 */ /* 0x050fe200078e021c */
[----:B------:R1:W-:Y:S03]  /*51f90*/  @P6 STG.E [R2.64], R20 ;  /* 0x0000001402006986 */ /* 0x0003e6000c101908 */
[----:B------:R-:W-:Y:S01]  /*51fa0*/  IMAD.WIDE R16, R35, 0x4, R6 ;  /* 0x0000000423107825 */ /* 0x000fe200078e0206 */
[----:B------:R2:W-:Y:S01]  /*51fb0*/  @P5 STG.E [R8.64], R189 ;  /* 0x000000bd08005986 */ /* 0x0005e2000c101908 */
[----:B------:R-:W-:-:S03]  /*51fc0*/  ISETP.LT.AND P4, PT, R246, c[0x0][0x178], !P4 ;  /* 0x00005e00f6007a0c */ /* 0x000fc60006781270 */
[----:B------:R3:W-:Y:S01]  /*51fd0*/  @P3 STG.E [R12.64], R209 ;  /* 0x000000d10c003986 */ /* 0x0007e2000c101908 */
[----:B------:R-:W-:Y:S01]  /*51fe0*/  ISETP.LT.AND P3, PT, R211, c[0x0][0x178], !P0 ;  /* 0x00005e00d3007a0c */ /* 0x000fe20004761270 */
[----:B------:R-:W-:Y:S02]  /*51ff0*/  IMAD.WIDE R24, R35, 0x4, R4 ;  /* 0x0000000423187825 */ /* 0x000fe400078e0204 */
[----:B------:R4:W-:Y:S01]  /*52000*/  @P1 STG.E [R16.64], R233 ;  /* 0x000000e910001986 */ /* 0x0009e2000c101908 */
[----:B------:R-:W-:Y:S02]  /*52010*/  ISETP.LT.AND P1, PT, R191, c[0x0][0x178], !P0 ;  /* 0x00005e00bf007a0c */ /* 0x000fe40004721270 */
[----:B------:R-:W-:Y:S02]  /*52020*/  ISETP.LT.AND P6, PT, R247, c[0x0][0x178], !P0 ;  /* 0x00005e00f7007a0c */ /* 0x000fe400047c1270 */
[----:B------:R-:W-:Y:S02]  /*52030*/  IADD3 R35, R35, c[0x0][0x198], RZ ;  /* 0x0000660023237a10 */ /* 0x000fe40007ffe0ff */
[----:B------:R-:W-:-:S02]  /*52040*/  ISETP.LT.AND P0, PT, R246, c[0x0][0x178], !P0 ;  /* 0x00005e00f6007a0c */ /* 0x000fc40004701270 */
[----:B------:R-:W-:Y:S01]  /*52050*/  IADD3 R0, R195, 0x79, RZ ;  /* 0x00000079c3007810 */ /* 0x000fe20007ffe0ff */
[C---:B-1----:R-:W-:Y:S01]  /*52060*/  IMAD.WIDE R2, R35.reuse, 0x4, R30 ;  /* 0x0000000423027825 */ /* 0x042fe200078e021e */
[----:B------:R1:W-:Y:S03]  /*52070*/  @P4 STG.E [R24.64], R21 ;  /* 0x0000001518004986 */ /* 0x0003e6000c101908 */
[----:B--2---:R-:W-:Y:S01]  /*52080*/  IMAD.WIDE R8, R35, 0x4, R28 ;  /* 0x0000000423087825 */ /* 0x004fe200078e021c */
[----:B------:R-:W-:-:S03]  /*52090*/  ISETP.GE.AND P2, PT, R0, c[0x0][0x17c], PT ;  /* 0x00005f0000007a0c */ /* 0x000fc60003f46270 */
[C---:B---3--:R-:W-:Y:S01]  /*520a0*/  IMAD.WIDE R12, R35.reuse, 0x4, R6 ;  /* 0x00000004230c7825 */ /* 0x048fe200078e0206 */
[----:B------:R2:W-:Y:S03]  /*520b0*/  @P3 STG.E [R2.64], R202 ;  /* 0x000000ca02003986 */ /* 0x0005e6000c101908 */
[----:B----4-:R-:W-:Y:S01]  /*520c0*/  IMAD.WIDE R16, R35, 0x4, R4 ;  /* 0x0000000423107825 */ /* 0x010fe200078e0204 */
[----:B------:R-:W-:Y:S01]  /*520d0*/  IADD3 R0, R195, 0x7a, RZ ;  /* 0x0000007ac3007810 */ /* 0x000fe20007ffe0ff */
[----:B------:R3:W-:Y:S01]  /*520e0*/  @P1 STG.E [R8.64], R218 ;  /* 0x000000da08001986 */ /* 0x0007e2000c101908 */
[----:B------:R-:W-:-:S03]  /*520f0*/  ISETP.LT.AND P4, PT, R211, c[0x0][0x178], !P2 ;  /* 0x00005e00d3007a0c */ /* 0x000fc60005781270 */
[----:B------:R4:W-:Y:S01]  /*52100*/  @P6 STG.E [R12.64], R222 ;  /* 0x000000de0c006986 */ /* 0x0009e2000c101908 */
[----:B------:R-:W-:-:S03]  /*52110*/  ISETP.GE.AND P5, PT, R0, c[0x0][0x17c], PT ;  /* 0x00005f0000007a0c */ /* 0x000fc60003fa6270 */
[----:B------:R2:W-:Y:S01]  /*52120*/  @P0 STG.E [R16.64], R10 ;  /* 0x0000000a10000986 */ /* 0x0005e2000c101908 */
[----:B------:R-:W-:Y:S02]  /*52130*/  ISETP.LT.AND P0, PT, R191, c[0x0][0x178], !P2 ;  /* 0x00005e00bf007a0c */ /* 0x000fe40005701270 */
[----:B------:R-:W-:Y:S02]  /*52140*/  ISETP.LT.AND P1, PT, R247, c[0x0][0x178], !P2 ;  /* 0x00005e00f7007a0c */ /* 0x000fe40005721270 */
[----:B------:R-:W-:Y:S02]  /*52150*/  IADD3 R33, R35, c[0x0][0x198], RZ ;  /* 0x0000660023217a10 */ /* 0x000fe40007ffe0ff */
[----:B------:R-:W-:Y:S02]  /*52160*/  ISETP.LT.AND P2, PT, R246, c[0x0][0x178], !P2 ;  /* 0x00005e00f6007a0c */ /* 0x000fe40005741270 */
[----:B------:R-:W-:Y:S01]  /*52170*/  ISETP.LT.AND P6, PT, R211, c[0x0][0x178], !P5 ;  /* 0x00005e00d3007a0c */ /* 0x000fe20006fc1270 */
[C---:B------:R-:W-:Y:S01]  /*52180*/  IMAD.WIDE R26, R33.reuse, 0x4, R30 ;  /* 0x00000004211a7825 */ /* 0x040fe200078e021e */
[----:B-1----:R-:W-:-:S03]  /*52190*/  IADD3 R25, R33, c[0x0][0x198], RZ ;  /* 0x0000660021197a10 */ /* 0x002fc60007ffe0ff */
[----:B--2---:R-:W-:Y:S01]  /*521a0*/  IMAD.WIDE R2, R33, 0x4, R28 ;  /* 0x0000000421027825 */ /* 0x004fe200078e021c */
[----:B------:R-:W-:-:S03]  /*521b0*/  IADD3 R0, R195, 0x7b, RZ ;  /* 0x0000007bc3007810 */ /* 0x000fc60007ffe0ff */
[----:B---3--:R-:W-:Y:S01]  /*521c0*/  IMAD.WIDE R8, R33, 0x4, R6 ;  /* 0x0000000421087825 */ /* 0x008fe200078e0206 */
[----:B------:R1:W-:Y:S01]  /*521d0*/  @P4 STG.E [R26.64], R203 ;  /* 0x000000cb1a004986 */ /* 0x0003e2000c101908 */
[----:B------:R-:W-:Y:S02]  /*521e0*/  ISETP.LT.AND P4, PT, R191, c[0x0][0x178], !P5 ;  /* 0x00005e00bf007a0c */ /* 0x000fe40006f81270 */
[----:B----4-:R-:W-:Y:S01]  /*521f0*/  IMAD.WIDE R12, R33, 0x4, R4 ;  /* 0x00000004210c7825 */ /* 0x010fe200078e0204 */
[----:B------:R2:W-:Y:S01]  /*52200*/  @P0 STG.E [R2.64], R219 ;  /* 0x000000db02000986 */ /* 0x0005e2000c101908 */
[----:B------:R-:W-:Y:S02]  /*52210*/  ISETP.GE.AND P3, PT, R0, c[0x0][0x17c], PT ;  /* 0x00005f0000007a0c */ /* 0x000fe40003f66270 */
[----:B------:R-:W-:Y:S01]  /*52220*/  IMAD.WIDE R16, R25, 0x4, R30 ;  /* 0x0000000419107825 */ /* 0x000fe200078e021e */
[----:B------:R3:W-:Y:S01]  /*52230*/  @P1 STG.E [R8.64], R223 ;  /* 0x000000df08001986 */ /* 0x0007e2000c101908 */
[----:B------:R-:W-:-:S02]  /*52240*/  ISETP.LT.AND P1, PT, R247, c[0x0][0x178], !P5 ;  /* 0x00005e00f7007a0c */ /* 0x000fc40006f21270 */
[----:B------:R-:W-:Y:S01]  /*52250*/  ISETP.LT.AND P5, PT, R246, c[0x0][0x178], !P5 ;  /* 0x00005e00f6007a0c */ /* 0x000fe20006fa1270 */
[----:B------:R4:W-:Y:S01]  /*52260*/  @P2 STG.E [R12.64], R11 ;  /* 0x0000000b0c002986 */ /* 0x0009e2000c101908 */
[----:B------:R-:W-:-:S03]  /*52270*/  ISETP.LT.AND P0, PT, R191, c[0x0][0x178], !P3 ;  /* 0x00005e00bf007a0c */ /* 0x000fc60005f01270 */
[----:B------:R4:W-:Y:S01]  /*52280*/  @P6 STG.E [R16.64], R198 ;  /* 0x000000c610006986 */ /* 0x0009e2000c101908 */
[----:B------:R-:W-:Y:S01]  /*52290*/  ISETP.LT.AND P6, PT, R211, c[0x0][0x178], !P3 ;  /* 0x00005e00d3007a0c */ /* 0x000fe20005fc1270 */
[C---:B------:R-:W-:Y:S01]  /*522a0*/  IMAD.WIDE R20, R25.reuse, 0x4, R28 ;  /* 0x0000000419147825 */ /* 0x040fe200078e021c */
[----:B-1----:R-:W-:-:S03]  /*522b0*/  IADD3 R27, R25, c[0x0][0x198], RZ ;  /* 0x00006600191b7a10 */ /* 0x002fc60007ffe0ff */
[----:B--2---:R-:W-:Y:S01]  /*522c0*/  IMAD.WIDE R2, R25, 0x4, R6 ;  /* 0x0000000419027825 */ /* 0x004fe200078e0206 */
[----:B------:R-:W-:Y:S01]  /*522d0*/  IADD3 R0, R195, 0x7d, RZ ;  /* 0x0000007dc3007810 */ /* 0x000fe20007ffe0ff */
[----:B------:R1:W-:Y:S02]  /*522e0*/  @P4 STG.E [R20.64], R214 ;  /* 0x000000d614004986 */ /* 0x0003e4000c101908 */
[----:B---3--:R-:W-:Y:S02]  /*522f0*/  IMAD.WIDE R8, R25, 0x4, R4 ;  /* 0x0000000419087825 */ /* 0x008fe400078e0204 */
[----:B------:R2:W-:Y:S02]  /*52300*/  @P1 STG.E [R2.64], R226 ;  /* 0x000000e202001986 */ /* 0x0005e4000c101908 */
[----:B----4-:R-:W-:Y:S01]  /*52310*/  IMAD.WIDE R10, R27, 0x4, R30 ;  /* 0x000000041b0a7825 */ /* 0x010fe200078e021e */
[----:B------:R-:W-:-:S03]  /*52320*/  ISETP.GE.AND P1, PT, R0, c[0x0][0x17c], PT ;  /* 0x00005f0000007a0c */ /* 0x000fc60003f26270 */
[----:B------:R-:W-:Y:S01]  /*52330*/  IMAD.WIDE R12, R27, 0x4, R28 ;  /* 0x000000041b0c7825 */ /* 0x000fe200078e021c */
[C---:B------:R-:W-:Y:S01]  /*52340*/  IADD3 R0, R195.reuse, 0x7e, RZ ;  /* 0x0000007ec3007810 */ /* 0x040fe20007ffe0ff */
[----:B------:R3:W-:Y:S01]  /*52350*/  @P5 STG.E [R8.64], R14 ;  /* 0x0000000e08005986 */ /* 0x0007e2000c101908 */
[----:B------:R-:W-:-:S03]  /*52360*/  IADD3 R24, R195, 0x7c, RZ ;  /* 0x0000007cc3187810 */ /* 0x000fc60007ffe0ff */
[----:B------:R2:W-:Y:S04]  /*52370*/  @P6 STG.E [R10.64], R199 ;  /* 0x000000c70a006986 */ /* 0x0005e8000c101908 */
[----:B------:R1:W-:Y:S01]  /*52380*/  @P0 STG.E [R12.64], R215 ;  /* 0x000000d70c000986 */ /* 0x0003e2000c101908 */
[----:B------:R-:W-:Y:S02]  /*52390*/  ISETP.GE.AND P0, PT, R0, c[0x0][0x17c], PT ;  /* 0x00005f0000007a0c */ /* 0x000fe40003f06270 */
[----:B------:R-:W-:Y:S02]  /*523a0*/  IADD3 R0, R195, 0x7f, RZ ;  /* 0x0000007fc3007810 */ /* 0x000fe40007ffe0ff */
[----:B------:R-:W4:Y:S01]  /*523b0*/  LDL.LU R195, [R1+0x1380] ;  /* 0x0013800001c37983 */ /* 0x000f220000300800 */
[----:B------:R-:W-:Y:S01]  /*523c0*/  ISETP.LT.AND P4, PT, R247, c[0x0][0x178], !P3 ;  /* 0x00005e00f7007a0c */ /* 0x000fe20005f81270 */
[----:B------:R-:W-:Y:S01]  /*523d0*/  IMAD.WIDE R16, R27, 0x4, R6 ;  /* 0x000000041b107825 */ /* 0x000fe200078e0206 */
[----:B------:R-:W-:-:S02]  /*523e0*/  ISETP.GE.AND P2, PT, R24, c[0x0][0x17c], PT ;  /* 0x00005f0018007a0c */ /* 0x000fc40003f46270 */
[----:B------:R-:W-:Y:S02]  /*523f0*/  ISETP.LT.AND P3, PT, R246, c[0x0][0x178], !P3 ;  /* 0x00005e00f6007a0c */ /* 0x000fe40005f61270 */
[----:B------:R-:W-:Y:S02]  /*52400*/  ISETP.LT.AND P6, PT, R211, c[0x0][0x178], !P2 ;  /* 0x00005e00d3007a0c */ /* 0x000fe400057c1270 */
[----:B------:R-:W-:Y:S02]  /*52410*/  ISETP.LT.AND P5, PT, R191, c[0x0][0x178], !P2 ;  /* 0x00005e00bf007a0c */ /* 0x000fe400057a1270 */
[----:B-1----:R-:W-:-:S03]  /*52420*/  IADD3 R21, R27, c[0x0][0x198], RZ ;  /* 0x000066001b157a10 */ /* 0x002fc60007ffe0ff */
[----:B------:R1:W-:Y:S01]  /*52430*/  @P4 STG.E [R16.64], R227 ;  /* 0x000000e310004986 */ /* 0x0003e2000c101908 */
[----:B------:R-:W-:Y:S01]  /*52440*/  ISETP.LT.AND P4, PT, R247, c[0x0][0x178], !P2 ;  /* 0x00005e00f7007a0c */ /* 0x000fe20005781270 */
[----:B--2---:R-:W-:-:S04]  /*52450*/  IMAD.WIDE R2, R27, 0x4, R4 ;  /* 0x000000041b027825 */ /* 0x004fc800078e0204 */
[C---:B---3--:R-:W-:Y:S01]  /*52460*/  IMAD.WIDE R8, R21.reuse, 0x4, R30 ;  /* 0x0000000415087825 */ /* 0x048fe200078e021e */
[----:B------:R2:W-:Y:S03]  /*52470*/  @P3 STG.E [R2.64], R15 ;  /* 0x0000000f02003986 */ /* 0x0005e6000c101908 */
[C---:B------:R-:W-:Y:S01]  /*52480*/  IMAD.WIDE R10, R21.reuse, 0x4, R28 ;  /* 0x00000004150a7825 */ /* 0x040fe200078e021c */
[----:B------:R3:W-:Y:S03]  /*52490*/  @P6 STG.E [R8.64], R194 ;  /* 0x000000c208006986 */ /* 0x0007e6000c101908 */
[----:B------:R-:W-:Y:S01]  /*524a0*/  IMAD.WIDE R12, R21, 0x4, R6 ;  /* 0x00000004150c7825 */ /* 0x000fe200078e0206 */
[----:B------:R-:W-:Y:S01]  /*524b0*/  ISETP.LT.AND P2, PT, R246, c[0x0][0x178], !P2 ;  /* 0x00005e00f6007a0c */ /* 0x000fe20005741270 */
[----:B------:R2:W-:Y:S01]  /*524c0*/  @P5 STG.E [R10.64], R206 ;  /* 0x000000ce0a005986 */ /* 0x0005e2000c101908 */
[----:B------:R-:W-:-:S02]  /*524d0*/  ISETP.LT.AND P5, PT, R211, c[0x0][0x178], !P1 ;  /* 0x00005e00d3007a0c */ /* 0x000fc40004fa1270 */
[----:B------:R-:W-:Y:S01]  /*524e0*/  ISETP.LT.AND P6, PT, R191, c[0x0][0x178], !P1 ;  /* 0x00005e00bf007a0c */ /* 0x000fe20004fc1270 */
[----:B------:R3:W-:Y:S01]  /*524f0*/  @P4 STG.E [R12.64], R230 ;  /* 0x000000e60c004986 */ /* 0x0007e2000c101908 */
[----:B------:R-:W-:Y:S02]  /*52500*/  ISETP.LT.AND P4, PT, R247, c[0x0][0x178], !P1 ;  /* 0x00005e00f7007a0c */ /* 0x000fe40004f81270 */
[C---:B------:R-:W-:Y:S01]  /*52510*/  IADD3 R25, R21.reuse, c[0x0][0x198], RZ ;  /* 0x0000660015197a10 */ /* 0x040fe20007ffe0ff */
[----:B-1----:R-:W-:Y:S01]  /*52520*/  IMAD.WIDE R16, R21, 0x4, R4 ;  /* 0x0000000415107825 */ /* 0x002fe200078e0204 */
[----:B------:R-:W-:-:S03]  /*52530*/  ISETP.GE.AND P3, PT, R0, c[0x0][0x17c], PT ;  /* 0x00005f0000007a0c */ /* 0x000fc60003f66270 */
[C---:B--2---:R-:W-:Y:S01]  /*52540*/  IMAD.WIDE R2, R25.reuse, 0x4, R30 ;  /* 0x0000000419027825 */ /* 0x044fe200078e021e */
[----:B------:R1:W-:Y:S03]  /*52550*/  @P2 STG.E [R16.64], R18 ;  /* 0x0000001210002986 */ /* 0x0003e6000c101908 */
[----:B---3--:R-:W-:-:S04]  /*52560*/  IMAD.WIDE R8, R25, 0x4, R28 ;  /* 0x0000000419087825 */ /* 0x008fc800078e021c */
[----:B------:R-:W-:Y:S01]  /*52570*/  IMAD.WIDE R10, R25, 0x4, R6 ;  /* 0x00000004190a7825 */ /* 0x000fe200078e0206 */
[C---:B------:R-:W-:Y:S01]  /*52580*/  ISETP.LT.AND P2, PT, R211.reuse, c[0x0][0x178], !P0 ;  /* 0x00005e00d3007a0c */ /* 0x040fe20004741270 */
[----:B----4-:R2:W-:Y:S01]  /*52590*/  @P5 STG.E [R2.64], R195 ;  /* 0x000000c302005986 */ /* 0x0105e2000c101908 */
[----:B------:R-:W-:-:S03]  /*525a0*/  ISETP.LT.AND P5, PT, R211, c[0x0][0x178], !P3 ;  /* 0x00005e00d3007a0c */ /* 0x000fc60005fa1270 */
[----:B------:R3:W-:Y:S01]  /*525b0*/  @P6 STG.E [R8.64], R207 ;  /* 0x000000cf08006986 */ /* 0x0007e2000c101908 */
[----:B------:R-:W-:-:S03]  /*525c0*/  ISETP.LT.AND P6, PT, R191, c[0x0][0x178], !P3 ;  /* 0x00005e00bf007a0c */ /* 0x000fc60005fc1270 */
[----:B------:R2:W-:Y:S01]  /*525d0*/  @P4 STG.E [R10.64], R231 ;  /* 0x000000e70a004986 */ /* 0x0005e2000c101908 */
[----:B------:R-:W-:-:S03]  /*525e0*/  ISETP.LT.AND P4, PT, R191, c[0x0][0x178], !P0 ;  /* 0x00005e00bf007a0c */ /* 0x000fc60004781270 */
[----:B------:R-:W4:Y:S04]  /*525f0*/  LDL.LU R211, [R1+0x137c] ;  /* 0x00137c0001d37983 */ /* 0x000f280000300800 */
[----:B------:R-:W4:Y:S01]  /*52600*/  LDL.LU R191, [R1+0x1378] ;  /* 0x0013780001bf7983 */ /* 0x000f220000300800 */
[----:B------:R-:W-:Y:S01]  /*52610*/  ISETP.LT.AND P1, PT, R246, c[0x0][0x178], !P1 ;  /* 0x00005e00f6007a0c */ /* 0x000fe20004f21270 */
[C---:B------:R-:W-:Y:S01]  /*52620*/  IMAD.WIDE R12, R25.reuse, 0x4, R4 ;  /* 0x00000004190c7825 */ /* 0x040fe200078e0204 */
[----:B------:R-:W-:-:S05]  /*52630*/  IADD3 R21, R25, c[0x0][0x198], RZ ;  /* 0x0000660019157a10 */ /* 0x000fca0007ffe0ff */
[----:B------:R-:W-:-:S06]  /*52640*/  IMAD.WIDE R14, R21, 0x4, R30 ;  /* 0x00000004150e7825 */ /* 0x000fcc00078e021e */
[----:B------:R3:W-:Y:S01]  /*52650*/  @P1 STG.E [R12.64], R19 ;  /* 0x000000130c001986 */ /* 0x0007e2000c101908 */
[C---:B------:R-:W-:Y:S02]  /*52660*/  ISETP.LT.AND P1, PT, R247.reuse, c[0x0][0x178], !P0 ;  /* 0x00005e00f7007a0c */ /* 0x040fe40004721270 */
[C---:B------:R-:W-:Y:S01]  /*52670*/  ISETP.LT.AND P0, PT, R246.reuse, c[0x0][0x178], !P0 ;  /* 0x00005e00f6007a0c */ /* 0x040fe20004701270 */
[----:B------:R4:W-:Y:S01]  /*52680*/  @P2 STG.E [R14.64], R190 ;  /* 0x000000be0e002986 */ /* 0x0009e2000c101908 */
[----:B------:R-:W-:Y:S02]  /*52690*/  ISETP.LT.AND P2, PT, R247, c[0x0][0x178], !P3 ;  /* 0x00005e00f7007a0c */ /* 0x000fe40005f41270 */
[C---:B-1----:R-:W-:Y:S02]  /*526a0*/  IADD3 R17, R21.reuse, c[0x0][0x198], RZ ;  /* 0x0000660015117a10 */ /* 0x042fe40007ffe0ff */
[----:B------:R-:W-:Y:S01]  /*526b0*/  ISETP.LT.AND P3, PT, R246, c[0x0][0x178], !P3 ;  /* 0x00005e00f6007a0c */ /* 0x000fe20005f61270 */
[----:B--2---:R-:W-:-:S04]  /*526c0*/  IMAD.WIDE R2, R21, 0x4, R28 ;  /* 0x0000000415027825 */ /* 0x004fc800078e021c */
[C---:B---3--:R-:W-:Y:S01]  /*526d0*/  IMAD.WIDE R8, R21.reuse, 0x4, R6 ;  /* 0x0000000415087825 */ /* 0x048fe200078e0206 */
[----:B------:R1:W-:Y:S03]  /*526e0*/  @P4 STG.E [R2.64], R210 ;  /* 0x000000d202004986 */ /* 0x0003e6000c101908 */
[----:B------:R-:W-:Y:S01]  /*526f0*/  IMAD.WIDE R10, R21, 0x4, R4 ;  /* 0x00000004150a7825 */ /* 0x000fe200078e0204 */
[----:B------:R1:W-:Y:S03]  /*52700*/  @P1 STG.E [R8.64], R234 ;  /* 0x000000ea08001986 */ /* 0x0003e6000c101908 */
[C---:B------:R-:W-:Y:S01]  /*52710*/  IMAD.WIDE R30, R17.reuse, 0x4, R30 ;  /* 0x00000004111e7825 */ /* 0x040fe200078e021e */
[----:B------:R1:W-:Y:S03]  /*52720*/  @P0 STG.E [R10.64], R22 ;  /* 0x000000160a000986 */ /* 0x0003e6000c101908 */
[----:B------:R-:W-:-:S04]  /*52730*/  IMAD.WIDE R28, R17, 0x4, R28 ;  /* 0x00000004111c7825 */ /* 0x000fc800078e021c */
[----:B------:R-:W-:-:S04]  /*52740*/  IMAD.WIDE R6, R17, 0x4, R6 ;  /* 0x0000000411067825 */ /* 0x000fc800078e0206 */
[----:B------:R-:W-:Y:S01]  /*52750*/  IMAD.WIDE R4, R17, 0x4, R4 ;  /* 0x0000000411047825 */ /* 0x000fe200078e0204 */
[----:B----4-:R1:W-:Y:S04]  /*52760*/  @P5 STG.E [R30.64], R191 ;  /* 0x000000bf1e005986 */ /* 0x0103e8000c101908 */
[----:B------:R1:W-:Y:S04]  /*52770*/  @P6 STG.E [R28.64], R211 ;  /* 0x000000d31c006986 */ /* 0x0003e8000c101908 */
[----:B------:R1:W-:Y:S01]  /*52780*/  @P2 STG.E [R6.64], R235 ;  /* 0x000000eb06002986 */ /* 0x0003e2000c101908 */
[----:B------:R-:W-:Y:S05]  /*52790*/  @!P3 EXIT ;  /* 0x000000000000b94d */ /* 0x000fea0003800000 */
[----:B------:R-:W-:Y:S01]  /*527a0*/  STG.E [R4.64], R23 ;  /* 0x0000001704007986 */ /* 0x000fe2000c101908 */
[----:B------:R-:W-:Y:S05]  /*527b0*/  EXIT ;  /* 0x000000000000794d */ /* 0x000fea0003800000 */
.L_x_2:
[----:B------:R-:W-:-:S00]  /*527c0*/  BRA `(.L_x_2) ;  /* 0xfffffff000007947 */ /* 0x000fc0000383ffff */
[----:B------:R-:W-:-:S00]  /*527d0*/  NOP ;  /* 0x0000000000007918 */ /* 0x000fc00000000000 */
        /* <DEDUP_REMOVED lines=10> */
.L_x_3:


//--------------------- .nv.shared.matmul_kernel  --------------------------
	.section	.nv.shared.matmul_kernel,"aw",@nobits
	.sectionflags	@""
	.align	16
